def matmul_kernel(
    a_ptr,
    b_ptr,
    c_ptr,
    M,
    N,
    K,
    stride_am,
    stride_ak,
    stride_bk,
    stride_bn,
    stride_cm,
    stride_cn,
    BLOCK_M: tl.constexpr,
    BLOCK_N: tl.constexpr,
    BLOCK_K: tl.constexpr,
    GROUP_M: tl.constexpr,
):
    pid = tl.program_id(axis=0)
    num_pid_m = tl.cdiv(M, BLOCK_M)
    num_pid_n = tl.cdiv(N, BLOCK_N)
    num_pid_in_group = GROUP_M * num_pid_n
    group_id = pid // num_pid_in_group
    first_pid_m = group_id * GROUP_M
    group_size_m = min(num_pid_m - first_pid_m, GROUP_M)
    pid_m = first_pid_m + ((pid % num_pid_in_group) % group_size_m)
    pid_n = (pid % num_pid_in_group) // group_size_m

    offs_am = (pid_m * BLOCK_M + tl.arange(0, BLOCK_M)) % M
    offs_bn = (pid_n * BLOCK_N + tl.arange(0, BLOCK_N)) % N
    offs_k = tl.arange(0, BLOCK_K)
    a_ptrs = a_ptr + offs_am[:, None] * stride_am + offs_k[None, :] * stride_ak
    b_ptrs = b_ptr + offs_k[:, None] * stride_bk + offs_bn[None, :] * stride_bn

    acc = tl.zeros((BLOCK_M, BLOCK_N), dtype=tl.float32)
    for kk in range(0, tl.cdiv(K, BLOCK_K)):
        a = tl.load(a_ptrs, mask=offs_k[None, :] < K - kk * BLOCK_K, other=0.0)
        b = tl.load(b_ptrs, mask=offs_k[:, None] < K - kk * BLOCK_K, other=0.0)
        acc = tl.dot(a, b, acc)
        a_ptrs += BLOCK_K * stride_ak
        b_ptrs += BLOCK_K * stride_bk

    c = acc.to(c_ptr.dtype.element_ty)
    offs_cm = pid_m * BLOCK_M + tl.arange(0, BLOCK_M)
    offs_cn = pid_n * BLOCK_N + tl.arange(0, BLOCK_N)
    c_ptrs = c_ptr + offs_cm[:, None] * stride_cm + offs_cn[None, :] * stride_cn
    mask = (offs_cm[:, None] < M) & (offs_cn[None, :] < N)
    tl.store(c_ptrs, c, mask=mask)

# config = {"BLOCK_K": 128, "BLOCK_M": 512, "BLOCK_N": 64, "GROUP_M": 8, "arch": "sm_90", "dtype": "fp32", "num_ctas": 1, "num_stages": 7, "num_warps": 4}
# arch = sm_90


// ===== COMPILED SASS (sm_90a) =====

	.target	sm_90a

	.elftype	@"ET_EXEC"


//--------------------- .note.nv.tkinfo           --------------------------
	.section	.note.nv.tkinfo,"",@"SHT_NOTE"
	.sectionflags	@"SHF_NOTE_NV_TKINFO"
	.tkinfo
        /*0018*/ 	.word	0x00000002
        /*0030*/ 	.string	""
        /*0030*/ 	.string	"ptxas"
        /*0030*/ 	.string	"Cuda compilation tools, release 13.0, V13.0.88"
        /*0030*/ 	.string	"Build cuda_13.0.r13.0/compiler.36424714_0"
        /*0030*/ 	.string	"-v  -suppress-debug-info  -lineinfo  -arch sm_90a "



//--------------------- .note.nv.cuinfo           --------------------------
	.section	.note.nv.cuinfo,"",@"SHT_NOTE"
	.sectionflags	@"SHF_NOTE_NV_CUINFO"
        /*0018*/ 	.short	0x0002
        /*001a*/ 	.short	0x005a
        /*001c*/ 	.short	0x0082
	.zero		2


//--------------------- .nv.info                  --------------------------
	.section	.nv.info,"",@"SHT_CUDA_INFO"
	.align	4


	//----- nvinfo : EIATTR_REGCOUNT
	.align		4
        /*0000*/ 	.byte	0x04, 0x2f
        /*0002*/ 	.short	(.L_1 - .L_0)
	.align		4
.L_0:
        /*0004*/ 	.word	index@(matmul_kernel)
        /*0008*/ 	.word	0x000000ff


	//----- nvinfo : EIATTR_FRAME_SIZE
	.align		4
.L_1:
        /*000c*/ 	.byte	0x04, 0x11
        /*000e*/ 	.short	(.L_3 - .L_2)
	.align		4
.L_2:
        /*0010*/ 	.word	index@(matmul_kernel)
        /*0014*/ 	.word	0x00001d50


	//----- nvinfo : EIATTR_MIN_STACK_SIZE
	.align		4
.L_3:
        /*0018*/ 	.byte	0x04, 0x12
        /*001a*/ 	.short	(.L_5 - .L_4)
	.align		4
.L_4:
        /*001c*/ 	.word	index@(matmul_kernel)
        /*0020*/ 	.word	0x00001d50
.L_5:


//--------------------- .nv.compat                --------------------------
	.section	.nv.compat,"",@"SHT_CUDA_COMPAT_INFO"
	.align	4
        /*0000*/ 	.byte	0x02, 0x09, 0x01, 0x00, 0x02, 0x02, 0x04, 0x00, 0x02, 0x05, 0x05, 0x00, 0x03, 0x07, 0x01, 0x01
        /*0010*/ 	.byte	0x02, 0x03, 0x00, 0x00, 0x02, 0x06, 0x01, 0x00, 0x04, 0x0b, 0x08, 0x00, 0x00, 0x00, 0x00, 0x00
        /*0020*/ 	.byte	0x00, 0x00, 0x00, 0x00


//--------------------- .nv.info.matmul_kernel    --------------------------
	.section	.nv.info.matmul_kernel,"",@"SHT_CUDA_INFO"
	.sectionflags	@""
	.align	4


	//----- nvinfo : EIATTR_CUDA_API_VERSION
	.align		4
        /*0000*/ 	.byte	0x04, 0x37
        /*0002*/ 	.short	(.L_7 - .L_6)
.L_6:
        /*0004*/ 	.word	0x00000082


	//----- nvinfo : EIATTR_KPARAM_INFO
	.align		4
.L_7:
        /*0008*/ 	.byte	0x04, 0x17
        /*000a*/ 	.short	(.L_9 - .L_8)
.L_8:
        /*000c*/ 	.word	0x00000000
        /*0010*/ 	.short	0x000d
        /*0012*/ 	.short	0x0048
        /*0014*/ 	.byte	0x00, 0xf4, 0x21, 0x00


	//----- nvinfo : EIATTR_KPARAM_INFO
	.align		4
.L_9:
        /*0018*/ 	.byte	0x04, 0x17
        /*001a*/ 	.short	(.L_11 - .L_10)
.L_10:
        /*001c*/ 	.word	0x00000000
        /*0020*/ 	.short	0x000c
        /*0022*/ 	.short	0x0040
        /*0024*/ 	.byte	0x00, 0xf4, 0x21, 0x00


	//----- nvinfo : EIATTR_KPARAM_INFO
	.align		4
.L_11:
        /*0028*/ 	.byte	0x04, 0x17
        /*002a*/ 	.short	(.L_13 - .L_12)
.L_12:
        /*002c*/ 	.word	0x00000000
        /*0030*/ 	.short	0x000b
        /*0032*/ 	.short	0x0038
        /*0034*/ 	.byte	0x00, 0xf0, 0x11, 0x00


	//----- nvinfo : EIATTR_KPARAM_INFO
	.align		4
.L_13:
        /*0038*/ 	.byte	0x04, 0x17
        /*003a*/ 	.short	(.L_15 - .L_14)
.L_14:
        /*003c*/ 	.word	0x00000000
        /*0040*/ 	.short	0x000a
        /*0042*/ 	.short	0x0034
        /*0044*/ 	.byte	0x00, 0xf0, 0x11, 0x00


	//----- nvinfo : EIATTR_KPARAM_INFO
	.align		4
.L_15:
        /*0048*/ 	.byte	0x04, 0x17
        /*004a*/ 	.short	(.L_17 - .L_16)
.L_16:
        /*004c*/ 	.word	0x00000000
        /*0050*/ 	.short	0x0009
        /*0052*/ 	.short	0x0030
        /*0054*/ 	.byte	0x00, 0xf0, 0x11, 0x00


	//----- nvinfo : EIATTR_KPARAM_INFO
	.align		4
.L_17:
        /*0058*/ 	.byte	0x04, 0x17
        /*005a*/ 	.short	(.L_19 - .L_18)
.L_18:
        /*005c*/ 	.word	0x00000000
        /*0060*/ 	.short	0x0008
        /*0062*/ 	.short	0x002c
        /*0064*/ 	.byte	0x00, 0xf0, 0x11, 0x00


	//----- nvinfo : EIATTR_KPARAM_INFO
	.align		4
.L_19:
        /*0068*/ 	.byte	0x04, 0x17
        /*006a*/ 	.short	(.L_21 - .L_20)
.L_20:
        /*006c*/ 	.word	0x00000000
        /*0070*/ 	.short	0x0007
        /*0072*/ 	.short	0x0028
        /*0074*/ 	.byte	0x00, 0xf0, 0x11, 0x00


	//----- nvinfo : EIATTR_KPARAM_INFO
	.align		4
.L_21:
        /*0078*/ 	.byte	0x04, 0x17
        /*007a*/ 	.short	(.L_23 - .L_22)
.L_22:
        /*007c*/ 	.word	0x00000000
        /*0080*/ 	.short	0x0006
        /*0082*/ 	.short	0x0024
        /*0084*/ 	.byte	0x00, 0xf0, 0x11, 0x00


	//----- nvinfo : EIATTR_KPARAM_INFO
	.align		4
.L_23:
        /*0088*/ 	.byte	0x04, 0x17
        /*008a*/ 	.short	(.L_25 - .L_24)
.L_24:
        /*008c*/ 	.word	0x00000000
        /*0090*/ 	.short	0x0005
        /*0092*/ 	.short	0x0020
        /*0094*/ 	.byte	0x00, 0xf0, 0x11, 0x00


	//----- nvinfo : EIATTR_KPARAM_INFO
	.align		4
.L_25:
        /*0098*/ 	.byte	0x04, 0x17
        /*009a*/ 	.short	(.L_27 - .L_26)
.L_26:
        /*009c*/ 	.word	0x00000000
        /*00a0*/ 	.short	0x0004
        /*00a2*/ 	.short	0x001c
        /*00a4*/ 	.byte	0x00, 0xf0, 0x11, 0x00


	//----- nvinfo : EIATTR_KPARAM_INFO
	.align		4
.L_27:
        /*00a8*/ 	.byte	0x04, 0x17
        /*00aa*/ 	.short	(.L_29 - .L_28)
.L_28:
        /*00ac*/ 	.word	0x00000000
        /*00b0*/ 	.short	0x0003
        /*00b2*/ 	.short	0x0018
        /*00b4*/ 	.byte	0x00, 0xf0, 0x11, 0x00


	//----- nvinfo : EIATTR_KPARAM_INFO
	.align		4
.L_29:
        /*00b8*/ 	.byte	0x04, 0x17
        /*00ba*/ 	.short	(.L_31 - .L_30)
.L_30:
        /*00bc*/ 	.word	0x00000000
        /*00c0*/ 	.short	0x0002
        /*00c2*/ 	.short	0x0010
        /*00c4*/ 	.byte	0x00, 0xf4, 0x21, 0x00


	//----- nvinfo : EIATTR_KPARAM_INFO
	.align		4
.L_31:
        /*00c8*/ 	.byte	0x04, 0x17
        /*00ca*/ 	.short	(.L_33 - .L_32)
.L_32:
        /*00cc*/ 	.word	0x00000000
        /*00d0*/ 	.short	0x0001
        /*00d2*/ 	.short	0x0008
        /*00d4*/ 	.byte	0x00, 0xf4, 0x21, 0x00


	//----- nvinfo : EIATTR_KPARAM_INFO
	.align		4
.L_33:
        /*00d8*/ 	.byte	0x04, 0x17
        /*00da*/ 	.short	(.L_35 - .L_34)
.L_34:
        /*00dc*/ 	.word	0x00000000
        /*00e0*/ 	.short	0x0000
        /*00e2*/ 	.short	0x0000
        /*00e4*/ 	.byte	0x00, 0xf4, 0x21, 0x00


	//----- nvinfo : EIATTR_SPARSE_MMA_MASK
	.align		4
.L_35:
        /*00e8*/ 	.byte	0x03, 0x50
        /*00ea*/ 	.short	0x0000


	//----- nvinfo : EIATTR_MAXREG_COUNT
	.align		4
        /*00ec*/ 	.byte	0x03, 0x1b
        /*00ee*/ 	.short	0x00ff


	//----- nvinfo : EIATTR_NUM_BARRIERS
	.align		4
        /*00f0*/ 	.byte	0x02, 0x4c
        /*00f2*/ 	.byte	0x01
	.zero		1


	//----- nvinfo : EIATTR_ANNOTATIONS
	.align		4
        /*00f4*/ 	.byte	0x04, 0x55
        /*00f6*/ 	.short	(.L_37 - .L_36)


	//   ....[0]....
.L_36:
        /*00f8*/ 	.word	0x00000001
        /*00fc*/ 	.byte	0xa0, 0x01, 0x00, 0x00, 0x01, 0x00, 0x00, 0x00, 0x40, 0x33, 0x00, 0x00, 0x01, 0x00, 0x00, 0x00
        /* <DEDUP_REMOVED lines=1086> */
        /*44ec*/ 	.byte	0x10, 0xe9, 0x01, 0x00


	//----- nvinfo : EIATTR_MERCURY_ISA_VERSION
	.align		4
.L_37:
        /*44f0*/ 	.byte	0x03, 0x5f
        /*44f2*/ 	.short	0x0101


	//----- nvinfo : EIATTR_EXIT_INSTR_OFFSETS
	.align		4
        /*44f4*/ 	.byte	0x04, 0x1c
        /*44f6*/ 	.short	(.L_39 - .L_38)


	//   ....[0]....
.L_38:
        /*44f8*/ 	.word	0x0006f950


	//   ....[1]....
        /*44fc*/ 	.word	0x0006f970


	//----- nvinfo : EIATTR_REQNTID
	.align		4
.L_39:
        /*4500*/ 	.byte	0x04, 0x10
        /*4502*/ 	.short	(.L_41 - .L_40)
.L_40:
        /*4504*/ 	.word	0x00000080
        /*4508*/ 	.word	0x00000001
        /*450c*/ 	.word	0x00000001


	//----- nvinfo : EIATTR_CBANK_PARAM_SIZE
	.align		4
.L_41:
        /*4510*/ 	.byte	0x03, 0x19
        /*4512*/ 	.short	0x0050


	//----- nvinfo : EIATTR_PARAM_CBANK
	.align		4
        /*4514*/ 	.byte	0x04, 0x0a
        /*4516*/ 	.short	(.L_43 - .L_42)
	.align		4
.L_42:
        /*4518*/ 	.word	index@(.nv.constant0.matmul_kernel)
        /*451c*/ 	.short	0x0210
        /*451e*/ 	.short	0x0050


	//----- nvinfo : EIATTR_SW_WAR
	.align		4
.L_43:
        /*4520*/ 	.byte	0x04, 0x36
        /*4522*/ 	.short	(.L_45 - .L_44)
.L_44:
        /*4524*/ 	.word	0x00000008
.L_45:


//--------------------- .nv.callgraph             --------------------------
	.section	.nv.callgraph,"",@"SHT_CUDA_CALLGRAPH"
	.align	4
	.sectionentsize	8
	.align		4
        /*0000*/ 	.word	0x00000000
	.align		4
        /*0004*/ 	.word	0xffffffff
	.align		4
        /*0008*/ 	.word	0x00000000
	.align		4
        /*000c*/ 	.word	0xfffffffe
	.align		4
        /*0010*/ 	.word	0x00000000
	.align		4
        /*0014*/ 	.word	0xfffffffd
	.align		4
        /*0018*/ 	.word	0x00000000
	.align		4
        /*001c*/ 	.word	0xfffffffc


//--------------------- .text.matmul_kernel       --------------------------
	.section	.text.matmul_kernel,"ax",@progbits
	.align	128
        .global         matmul_kernel
        .type           matmul_kernel,@function
        .size           matmul_kernel,(.L_x_3 - matmul_kernel)
        .other          matmul_kernel,@"STO_CUDA_ENTRY STV_DEFAULT"
matmul_kernel:
.text.matmul_kernel:
[----:B------:R-:W1:Y:S08]  /*0000*/  LDC R1, c[0x0][0x28] ;  /* 0x00000a00ff017b82 */ /* 0x000e700000000800 */
[----:B------:R-:W2:Y:S01]  /*0010*/  LDC.64 R2, c[0x0][0x228] ;  /* 0x00008a00ff027b82 */ /* 0x000ea20000000a00 */
[----:B-1----:R-:W-:Y:S01]  /*0020*/  IADD3 R1, R1, -0x1d50, RZ ;  /* 0xffffe2b001017810 */ /* 0x002fe20007ffe0ff */
[----:B------:R-:W1:Y:S01]  /*0030*/  S2R R7, SR_CTAID.X ;  /* 0x0000000000077919 */ /* 0x000e620000002500 */
[----:B------:R-:W-:Y:S01]  /*0040*/  ULDC UR59, c[0x0][0x240] ;  /* 0x00009000003b7ab9 */ /* 0x000fe20000000800 */
[----:B------:R-:W-:Y:S01]  /*0050*/  ULDC.64 UR4, c[0x0][0x218] ;  /* 0x0000860000047ab9 */ /* 0x000fe20000000a00 */
[----:B------:R-:W-:Y:S01]  /*0060*/  ULDC UR60, c[0x0][0x240] ;  /* 0x00009000003c7ab9 */ /* 0x000fe20000000800 */
        /* <DEDUP_REMOVED lines=18> */
[----:B--2---:R-:W-:Y:S01]  /*0190*/  IMAD.MOV.U32 R70, RZ, RZ, R3 ;  /* 0x000000ffff467224 */ /* 0x004fe200078e0003 */
[----:B------:R2:W-:Y:S01]  /*01a0*/  STL.64 [R1+0x1248], R2 ;  /* 0x0012480201007387 */ /* 0x0005e20000100a00 */
[----:B------:R-:W-:Y:S01]  /*01b0*/  MOV R101, R2 ;  /* 0x0000000200657202 */ /* 0x000fe20000000f00 */
[----:B------:R-:W-:Y:S01]  /*01c0*/  ULDC UR23, c[0x0][0x240] ;  /* 0x0000900000177ab9 */ /* 0x000fe20000000800 */
[----:B------:R-:W-:Y:S01]  /*01d0*/  VIADD R0, R70, 0x3f ;  /* 0x0000003f46007836 */ /* 0x000fe20000000000 */
[----:B------:R-:W-:Y:S01]  /*01e0*/  ULDC UR24, c[0x0][0x240] ;  /* 0x0000900000187ab9 */ /* 0x000fe20000000800 */
[----:B------:R-:W-:Y:S01]  /*01f0*/  ULDC UR25, c[0x0][0x240] ;  /* 0x0000900000197ab9 */ /* 0x000fe20000000800 */
[----:B------:R-:W-:Y:S01]  /*0200*/  ULDC UR26, c[0x0][0x240] ;  /* 0x00009000001a7ab9 */ /* 0x000fe20000000800 */
[----:B------:R-:W-:Y:S01]  /*0210*/  ULDC UR27, c[0x0][0x240] ;  /* 0x00009000001b7ab9 */ /* 0x000fe20000000800 */
[----:B------:R-:W-:Y:S01]  /*0220*/  ULDC UR28, c[0x0][0x240] ;  /* 0x00009000001c7ab9 */ /* 0x000fe20000000800 */
[----:B-1----:R-:W-:Y:S01]  /*0230*/  IABS R8, R7 ;  /* 0x0000000700087213 */ /* 0x002fe20000000000 */
[----:B------:R-:W-:Y:S01]  /*0240*/  ULDC UR29, c[0x0][0x240] ;  /* 0x00009000001d7ab9 */ /* 0x000fe20000000800 */
[----:B------:R-:W-:Y:S01]  /*0250*/  ULDC UR30, c[0x0][0x240] ;  /* 0x00009000001e7ab9 */ /* 0x000fe20000000800 */
[----:B--2---:R-:W-:Y:S01]  /*0260*/  SHF.R.S32.HI R3, RZ, 0x1f, R0 ;  /* 0x0000001fff037819 */ /* 0x004fe20000011400 */
[----:B------:R-:W-:Y:S01]  /*0270*/  ULDC UR31, c[0x0][0x240] ;  /* 0x00009000001f7ab9 */ /* 0x000fe20000000800 */
[----:B------:R-:W-:Y:S01]  /*0280*/  ULDC UR32, c[0x0][0x240] ;  /* 0x0000900000207ab9 */ /* 0x000fe20000000800 */
[----:B------:R-:W-:Y:S01]  /*0290*/  ULDC UR33, c[0x0][0x240] ;  /* 0x0000900000217ab9 */ /* 0x000fe20000000800 */
[----:B------:R-:W-:Y:S01]  /*02a0*/  LEA.HI R3, R3, R0, RZ, 0x6 ;  /* 0x0000000003037211 */ /* 0x000fe200078f30ff */
[----:B------:R-:W-:Y:S01]  /*02b0*/  ULDC UR34, c[0x0][0x240] ;  /* 0x0000900000227ab9 */ /* 0x000fe20000000800 */
[----:B------:R-:W-:Y:S01]  /*02c0*/  ULDC UR35, c[0x0][0x240] ;  /* 0x0000900000237ab9 */ /* 0x000fe20000000800 */
[----:B------:R-:W-:Y:S01]  /*02d0*/  ULDC UR36, c[0x0][0x240] ;  /* 0x0000900000247ab9 */ /* 0x000fe20000000800 */
[----:B------:R-:W-:Y:S01]  /*02e0*/  SHF.R.S32.HI R3, RZ, 0x6, R3 ;  /* 0x00000006ff037819 */ /* 0x000fe20000011403 */
[----:B------:R-:W-:Y:S01]  /*02f0*/  ULDC UR37, c[0x0][0x240] ;  /* 0x0000900000257ab9 */ /* 0x000fe20000000800 */
[----:B------:R-:W-:Y:S01]  /*0300*/  ULDC UR38, c[0x0][0x240] ;  /* 0x0000900000267ab9 */ /* 0x000fe20000000800 */
[----:B------:R-:W-:Y:S01]  /*0310*/  ULDC UR39, c[0x0][0x240] ;  /* 0x0000900000277ab9 */ /* 0x000fe20000000800 */
[----:B------:R-:W-:Y:S01]  /*0320*/  SHF.L.U32 R4, R3, 0x3, RZ ;  /* 0x0000000303047819 */ /* 0x000fe200000006ff */
[----:B------:R-:W-:Y:S01]  /*0330*/  ULDC UR40, c[0x0][0x240] ;  /* 0x0000900000287ab9 */ /* 0x000fe20000000800 */
[----:B------:R-:W-:Y:S01]  /*0340*/  ULDC UR41, c[0x0][0x240] ;  /* 0x0000900000297ab9 */ /* 0x000fe20000000800 */
[----:B------:R-:W-:Y:S01]  /*0350*/  ULDC UR42, c[0x0][0x240] ;  /* 0x00009000002a7ab9 */ /* 0x000fe20000000800 */
[-C--:B------:R-:W-:Y:S01]  /*0360*/  IABS R5, R4.reuse ;  /* 0x0000000400057213 */ /* 0x080fe20000000000 */
[----:B------:R-:W-:Y:S01]  /*0370*/  ULDC UR43, c[0x0][0x240] ;  /* 0x00009000002b7ab9 */ /* 0x000fe20000000800 */
[----:B------:R-:W-:Y:S01]  /*0380*/  IABS R10, R4 ;  /* 0x00000004000a7213 */ /* 0x000fe20000000000 */
[----:B------:R-:W-:Y:S01]  /*0390*/  ULDC UR44, c[0x0][0x240] ;  /* 0x00009000002c7ab9 */ /* 0x000fe20000000800 */
[----:B------:R-:W1:Y:S01]  /*03a0*/  I2F.RP R0, R5 ;  /* 0x0000000500007306 */ /* 0x000e620000209400 */
        /* <DEDUP_REMOVED lines=14> */
[----:B-1----:R-:W1:Y:S02]  /*0490*/  MUFU.RCP R0, R0 ;  /* 0x0000000000007308 */ /* 0x002e640000001000 */
[----:B-1----:R-:W-:-:S02]  /*04a0*/  VIADD R2, R0, 0xffffffe ;  /* 0x0ffffffe00027836 */ /* 0x002fc40000000000 */
[----:B------:R-:W-:-:S04]  /*04b0*/  IMAD.MOV R0, RZ, RZ, -R10 ;  /* 0x000000ffff007224 */ /* 0x000fc800078e0a0a */
[----:B------:R1:W2:Y:S02]  /*04c0*/  F2I.FTZ.U32.TRUNC.NTZ R3, R2 ;  /* 0x0000000200037305 */ /* 0x0002a4000021f000 */
[----:B-1----:R-:W-:Y:S02]  /*04d0*/  MOV R2, RZ ;  /* 0x000000ff00027202 */ /* 0x002fe40000000f00 */
[----:B--2---:R-:W-:-:S05]  /*04e0*/  IADD3 R6, RZ, -R3, RZ ;  /* 0x80000003ff067210 */ /* 0x004fca0007ffe0ff */
[----:B------:R-:W-:Y:S02]  /*04f0*/  IMAD R9, R6, R5, RZ ;  /* 0x0000000506097224 */ /* 0x000fe400078e02ff */
[----:B------:R-:W-:Y:S02]  /*0500*/  IMAD.MOV.U32 R6, RZ, RZ, R8 ;  /* 0x000000ffff067224 */ /* 0x000fe400078e0008 */
[----:B------:R-:W-:-:S06]  /*0510*/  IMAD.HI.U32 R3, R3, R9, R2 ;  /* 0x0000000903037227 */ /* 0x000fcc00078e0002 */
[----:B------:R-:W-:-:S04]  /*0520*/  IMAD.HI.U32 R3, R3, R6, RZ ;  /* 0x0000000603037227 */ /* 0x000fc800078e00ff */
[----:B------:R-:W-:-:S05]  /*0530*/  IMAD R0, R3, R0, R6 ;  /* 0x0000000003007224 */ /* 0x000fca00078e0206 */
[----:B------:R-:W-:-:S13]  /*0540*/  ISETP.GT.U32.AND P1, PT, R5, R0, PT ;  /* 0x000000000500720c */ /* 0x000fda0003f24070 */
[-C--:B------:R-:W-:Y:S01]  /*0550*/  @!P1 IADD3 R0, R0, -R5.reuse, RZ ;  /* 0x8000000500009210 */ /* 0x080fe20007ffe0ff */
[----:B------:R-:W-:Y:S01]  /*0560*/  @!P1 VIADD R3, R3, 0x1 ;  /* 0x0000000103039836 */ /* 0x000fe20000000000 */
[----:B------:R-:W-:Y:S02]  /*0570*/  ISETP.NE.AND P1, PT, R4, RZ, PT ;  /* 0x000000ff0400720c */ /* 0x000fe40003f25270 */
[----:B------:R-:W-:Y:S02]  /*0580*/  ISETP.GE.U32.AND P0, PT, R0, R5, PT ;  /* 0x000000050000720c */ /* 0x000fe40003f06070 */
[----:B------:R-:W-:-:S04]  /*0590*/  LOP3.LUT R0, R7, R4, RZ, 0x3c, !PT ;  /* 0x0000000407007212 */ /* 0x000fc800078e3cff */
[----:B------:R-:W-:Y:S02]  /*05a0*/  ISETP.GE.AND P2, PT, R0, RZ, PT ;  /* 0x000000ff0000720c */ /* 0x000fe40003f46270 */
[----:B------:R-:W-:-:S05]  /*05b0*/  IADD3 R0, R101, 0x1ff, RZ ;  /* 0x000001ff65007810 */ /* 0x000fca0007ffe0ff */
[----:B------:R-:W-:-:S05]  /*05c0*/  @P0 IADD3 R3, R3, 0x1, RZ ;  /* 0x0000000103030810 */ /* 0x000fca0007ffe0ff */
[----:B------:R-:W-:Y:S01]  /*05d0*/  IMAD.MOV.U32 R2, RZ, RZ, R3 ;  /* 0x000000ffff027224 */ /* 0x000fe200078e0003 */
[----:B------:R-:W-:-:S03]  /*05e0*/  SHF.R.S32.HI R3, RZ, 0x1f, R0 ;  /* 0x0000001fff037819 */ /* 0x000fc60000011400 */
[----:B------:R-:W-:Y:S01]  /*05f0*/  @!P2 IMAD.MOV R2, RZ, RZ, -R2 ;  /* 0x000000ffff02a224 */ /* 0x000fe200078e0a02 */
[----:B------:R-:W-:Y:S02]  /*0600*/  @!P1 LOP3.LUT R2, RZ, R4, RZ, 0x33, !PT ;  /* 0x00000004ff029212 */ /* 0x000fe400078e33ff */
[----:B------:R-:W-:Y:S02]  /*0610*/  LEA.HI R3, R3, R0, RZ, 0x9 ;  /* 0x0000000003037211 */ /* 0x000fe400078f48ff */
[C---:B------:R-:W-:Y:S02]  /*0620*/  SHF.L.U32 R14, R2.reuse, 0x3, RZ ;  /* 0x00000003020e7819 */ /* 0x040fe400000006ff */
[----:B------:R-:W-:Y:S02]  /*0630*/  IADD3 R2, -R2, RZ, RZ ;  /* 0x000000ff02027210 */ /* 0x000fe40007ffe1ff */
[----:B------:R-:W-:-:S03]  /*0640*/  LEA.HI.SX32 R3, R3, -R14, 0x17 ;  /* 0x8000000e03037211 */ /* 0x000fc600078fbaff */
[----:B------:R-:W-:Y:S01]  /*0650*/  IMAD R21, R4, R2, R7 ;  /* 0x0000000204157224 */ /* 0x000fe200078e0207 */
[----:B------:R-:W-:Y:S01]  /*0660*/  VIMNMX R16, R3, 0x8, PT ;  /* 0x0000000803107848 */ /* 0x000fe20003fe0100 */
[----:B------:R-:W-:Y:S01]  /*0670*/  IMAD.MOV.U32 R4, RZ, RZ, RZ ;  /* 0x000000ffff047224 */ /* 0x000fe200078e00ff */
[----:B------:R-:W-:Y:S02]  /*0680*/  IABS R3, R70 ;  /* 0x0000004600037213 */ /* 0x000fe40000000000 */
[----:B------:R-:W-:Y:S02]  /*0690*/  IABS R9, R16 ;  /* 0x0000001000097213 */ /* 0x000fe40000000000 */
[----:B------:R-:W-:Y:S02]  /*06a0*/  MOV R2, R3 ;  /* 0x0000000300027202 */ /* 0x000fe40000000f00 */
[----:B------:R-:W1:Y:S08]  /*06b0*/  I2F.RP R0, R9 ;  /* 0x0000000900007306 */ /* 0x000e700000209400 */
[----:B------:R-:W2:Y:S08]  /*06c0*/  I2F.RP R7, R2 ;  /* 0x0000000200077306 */ /* 0x000eb00000209400 */
[----:B-1----:R-:W1:Y:S08]  /*06d0*/  MUFU.RCP R0, R0 ;  /* 0x0000000000007308 */ /* 0x002e700000001000 */
[----:B--2---:R-:W2:Y:S01]  /*06e0*/  MUFU.RCP R7, R7 ;  /* 0x0000000700077308 */ /* 0x004ea20000001000 */
[----:B-1----:R-:W-:Y:S01]  /*06f0*/  VIADD R5, R0, 0xffffffe ;  /* 0x0ffffffe00057836 */ /* 0x002fe20000000000 */
[----:B------:R-:W-:-:S06]  /*0700*/  IABS R0, R21 ;  /* 0x0000001500007213 */ /* 0x000fcc0000000000 */
[----:B------:R-:W1:Y:S01]  /*0710*/  F2I.FTZ.U32.TRUNC.NTZ R5, R5 ;  /* 0x0000000500057305 */ /* 0x000e62000021f000 */
[----:B--2---:R-:W-:-:S07]  /*0720*/  IADD3 R12, R7, 0xffffffe, RZ ;  /* 0x0ffffffe070c7810 */ /* 0x004fce0007ffe0ff */
[----:B------:R2:W-:Y:S01]  /*0730*/  F2I.FTZ.U32.TRUNC.NTZ R13, R12 ;  /* 0x0000000c000d7305 */ /* 0x0005e2000021f000 */
[----:B-1----:R-:W-:Y:S02]  /*0740*/  IMAD.MOV R6, RZ, RZ, -R5 ;  /* 0x000000ffff067224 */ /* 0x002fe400078e0a05 */
[----:B--2---:R-:W-:Y:S02]  /*0750*/  IMAD.MOV.U32 R12, RZ, RZ, RZ ;  /* 0x000000ffff0c7224 */ /* 0x004fe400078e00ff */
[----:B------:R-:W-:Y:S01]  /*0760*/  IMAD R3, R6, R9, RZ ;  /* 0x0000000906037224 */ /* 0x000fe200078e02ff */
[----:B------:R-:W-:-:S03]  /*0770*/  IABS R6, R16 ;  /* 0x0000001000067213 */ /* 0x000fc60000000000 */
[----:B------:R-:W-:Y:S01]  /*0780*/  IMAD.HI.U32 R4, R5, R3, R4 ;  /* 0x0000000305047227 */ /* 0x000fe200078e0004 */
[----:B------:R-:W-:-:S05]  /*0790*/  IADD3 R5, RZ, -R6, RZ ;  /* 0x80000006ff057210 */ /* 0x000fca0007ffe0ff */
[----:B------:R-:W-:Y:S01]  /*07a0*/  IMAD.HI.U32 R3, R4, R0, RZ ;  /* 0x0000000004037227 */ /* 0x000fe200078e00ff */
[----:B------:R-:W-:-:S03]  /*07b0*/  IABS R4, R101 ;  /* 0x0000006500047213 */ /* 0x000fc60000000000 */
[----:B------:R-:W-:Y:S01]  /*07c0*/  IMAD R0, R3, R5, R0 ;  /* 0x0000000503007224 */ /* 0x000fe200078e0200 */
[----:B------:R-:W1:Y:S01]  /*07d0*/  I2F.RP R6, R4 ;  /* 0x0000000400067306 */ /* 0x000e620000209400 */
[----:B------:R-:W-:-:S03]  /*07e0*/  LOP3.LUT R5, R21, R16, RZ, 0x3c, !PT ;  /* 0x0000001015057212 */ /* 0x000fc600078e3cff */
[----:B------:R-:W-:Y:S02]  /*07f0*/  ISETP.GT.U32.AND P1, PT, R9, R0, PT ;  /* 0x000000000900720c */ /* 0x000fe40003f24070 */
[----:B------:R-:W-:Y:S02]  /*0800*/  ISETP.GE.AND P2, PT, R5, RZ, PT ;  /* 0x000000ff0500720c */ /* 0x000fe40003f46270 */
[----:B-1----:R-:W1:Y:S09]  /*0810*/  MUFU.RCP R6, R6 ;  /* 0x0000000600067308 */ /* 0x002e720000001000 */
[----:B------:R-:W-:-:S02]  /*0820*/  @!P1 IMAD.IADD R0, R0, 0x1, -R9 ;  /* 0x0000000100009824 */ /* 0x000fc400078e0a09 */
[----:B------:R-:W-:Y:S01]  /*0830*/  @!P1 VIADD R3, R3, 0x1 ;  /* 0x0000000103039836 */ /* 0x000fe20000000000 */
[----:B------:R-:W-:Y:S02]  /*0840*/  ISETP.NE.AND P1, PT, R16, RZ, PT ;  /* 0x000000ff1000720c */ /* 0x000fe40003f25270 */
[----:B------:R-:W-:Y:S02]  /*0850*/  ISETP.GE.U32.AND P0, PT, R0, R9, PT ;  /* 0x000000090000720c */ /* 0x000fe40003f06070 */
[----:B------:R-:W2:Y:S01]  /*0860*/  S2R R0, SR_TID.X ;  /* 0x0000000000007919 */ /* 0x000ea20000002100 */
[----:B-1----:R-:W-:-:S10]  /*0870*/  VIADD R6, R6, 0xffffffe ;  /* 0x0ffffffe06067836 */ /* 0x002fd40000000000 */
[----:B------:R-:W-:Y:S01]  /*0880*/  @P0 IADD3 R3, R3, 0x1, RZ ;  /* 0x0000000103030810 */ /* 0x000fe20007ffe0ff */
[----:B------:R1:W3:Y:S04]  /*0890*/  F2I.FTZ.U32.TRUNC.NTZ R11, R6 ;  /* 0x00000006000b7305 */ /* 0x0002e8000021f000 */
[----:B------:R-:W-:Y:S01]  /*08a0*/  IMAD.MOV.U32 R15, RZ, RZ, R3 ;  /* 0x000000ffff0f7224 */ /* 0x000fe200078e0003 */
[----:B------:R-:W-:-:S03]  /*08b0*/  IADD3 R3, RZ, -R13, RZ ;  /* 0x8000000dff037210 */ /* 0x000fc60007ffe0ff */
[----:B------:R-:W-:Y:S01]  /*08c0*/  @!P2 IMAD.MOV R15, RZ, RZ, -R15 ;  /* 0x000000ffff0fa224 */ /* 0x000fe200078e0a0f */
[----:B------:R-:W-:Y:S01]  /*08d0*/  @!P1 LOP3.LUT R15, RZ, R16, RZ, 0x33, !PT ;  /* 0x00000010ff0f9212 */ /* 0x000fe200078e33ff */
[----:B------:R-:W-:-:S03]  /*08e0*/  IMAD R3, R3, R2, RZ ;  /* 0x0000000203037224 */ /* 0x000fc600078e02ff */
[----:B------:R-:W-:Y:S01]  /*08f0*/  SHF.L.U32 R8, R15, 0x6, RZ ;  /* 0x000000060f087819 */ /* 0x000fe200000006ff */
[----:B------:R-:W-:-:S03]  /*0900*/  IMAD.HI.U32 R12, R13, R3, R12 ;  /* 0x000000030d0c7227 */ /* 0x000fc600078e000c */
[C---:B------:R-:W-:Y:S01]  /*0910*/  IADD3 R23, R8.reuse, 0x3f, RZ ;  /* 0x0000003f08177810 */ /* 0x040fe20007ffe0ff */
[----:B------:R-:W-:Y:S01]  /*0920*/  IMAD.MOV R15, RZ, RZ, -R15 ;  /* 0x000000ffff0f7224 */ /* 0x000fe200078e0a0f */
[----:B------:R-:W-:Y:S01]  /*0930*/  IADD3 R18, R8, 0x1, RZ ;  /* 0x0000000108127810 */ /* 0x000fe20007ffe0ff */
[----:B--2---:R-:W-:Y:S01]  /*0940*/  IMAD.SHL.U32 R5, R0, 0x4, RZ ;  /* 0x0000000400057824 */ /* 0x004fe200078e00ff */
[----:B------:R-:W-:Y:S01]  /*0950*/  IABS R17, R23 ;  /* 0x0000001700117213 */ /* 0x000fe20000000000 */
[----:B------:R-:W-:Y:S01]  /*0960*/  IMAD R15, R16, R15, R21 ;  /* 0x0000000f100f7224 */ /* 0x000fe200078e0215 */
[----:B------:R-:W-:Y:S01]  /*0970*/  IABS R9, R18 ;  /* 0x0000001200097213 */ /* 0x000fe20000000000 */
[----:B------:R-:W-:Y:S01]  /*0980*/  VIADD R16, R8, 0x3 ;  /* 0x0000000308107836 */ /* 0x000fe20000000000 */
[----:B------:R-:W-:Y:S01]  /*0990*/  LOP3.LUT R10, R5, 0x7c, RZ, 0xc0, !PT ;  /* 0x0000007c050a7812 */ /* 0x000fe200078ec0ff */
[----:B------:R-:W-:Y:S01]  /*09a0*/  IMAD.HI.U32 R5, R12, R17, RZ ;  /* 0x000000110c057227 */ /* 0x000fe200078e00ff */
[----:B------:R-:W-:-:S02]  /*09b0*/  IADD3 R20, R8, 0x2, RZ ;  /* 0x0000000208147810 */ /* 0x000fc40007ffe0ff */
[----:B------:R-:W-:Y:S01]  /*09c0*/  LOP3.LUT R7, R0, 0x60, RZ, 0xc0, !PT ;  /* 0x0000006000077812 */ /* 0x000fe200078ec0ff */
[----:B------:R-:W-:Y:S01]  /*09d0*/  IMAD.HI.U32 R3, R12, R9, RZ ;  /* 0x000000090c037227 */ /* 0x000fe200078e00ff */
[----:B------:R-:W-:Y:S02]  /*09e0*/  IABS R19, R20 ;  /* 0x0000001400137213 */ /* 0x000fe40000000000 */
[----:B------:R-:W-:Y:S01]  /*09f0*/  IADD3 R5, -R5, RZ, RZ ;  /* 0x000000ff05057210 */ /* 0x000fe20007ffe1ff */
[----:B------:R-:W-:Y:S01]  /*0a00*/  VIADD R22, R8, 0x4 ;  /* 0x0000000408167836 */ /* 0x000fe20000000000 */
[----:B------:R-:W-:Y:S01]  /*0a10*/  IADD3 R13, -R3, RZ, RZ ;  /* 0x000000ff030d7210 */ /* 0x000fe20007ffe1ff */
[----:B------:R-:W-:Y:S01]  /*0a20*/  IMAD.HI.U32 R3, R12, R19, RZ ;  /* 0x000000130c037227 */ /* 0x000fe200078e00ff */
[----:B------:R-:W-:Y:S02]  /*0a30*/  ISETP.GE.AND P5, PT, R20, RZ, PT ;  /* 0x000000ff1400720c */ /* 0x000fe40003fa6270 */
[----:B------:R-:W-:Y:S01]  /*0a40*/  ISETP.GE.AND P0, PT, R18, RZ, PT ;  /* 0x000000ff1200720c */ /* 0x000fe20003f06270 */
[C---:B------:R-:W-:Y:S01]  /*0a50*/  IMAD R17, R2.reuse, R5, R17 ;  /* 0x0000000502117224 */ /* 0x040fe200078e0211 */
[----:B------:R-:W-:Y:S01]  /*0a60*/  IADD3 R3, -R3, RZ, RZ ;  /* 0x000000ff03037210 */ /* 0x000fe20007ffe1ff */
[C---:B-1----:R-:W-:Y:S01]  /*0a70*/  IMAD R6, R2.reuse, R13, R9 ;  /* 0x0000000d02067224 */ /* 0x042fe200078e0209 */
[----:B------:R-:W-:Y:S01]  /*0a80*/  IABS R13, R16 ;  /* 0x00000010000d7213 */ /* 0x000fe20000000000 */
[----:B---3--:R-:W-:Y:S01]  /*0a90*/  IMAD.MOV R9, RZ, RZ, -R11 ;  /* 0x000000ffff097224 */ /* 0x008fe200078e0a0b */
[----:B------:R-:W-:Y:S01]  /*0aa0*/  ISETP.GT.U32.AND P3, PT, R2, R17, PT ;  /* 0x000000110200720c */ /* 0x000fe20003f64070 */
[----:B------:R-:W-:Y:S01]  /*0ab0*/  IMAD R7, R7, 0x100, R10 ;  /* 0x0000010007077824 */ /* 0x000fe200078e020a */
[----:B------:R-:W-:Y:S01]  /*0ac0*/  MOV R10, RZ ;  /* 0x000000ff000a7202 */ /* 0x000fe20000000f00 */
[----:B------:R-:W-:Y:S01]  /*0ad0*/  IMAD.IADD R15, R14, 0x1, R15 ;  /* 0x000000010e0f7824 */ /* 0x000fe200078e020f */
[----:B------:R-:W-:Y:S01]  /*0ae0*/  MOV R5, R9 ;  /* 0x0000000900057202 */ /* 0x000fe20000000f00 */
[----:B------:R-:W-:Y:S01]  /*0af0*/  IMAD R9, R2, R3, R19 ;  /* 0x0000000302097224 */ /* 0x000fe200078e0213 */
[----:B------:R-:W-:Y:S01]  /*0b00*/  IABS R19, R22 ;  /* 0x0000001600137213 */ /* 0x000fe20000000000 */
[----:B------:R-:W-:Y:S01]  /*0b10*/  VIADD R26, R8, 0xc ;  /* 0x0000000c081a7836 */ /* 0x000fe20000000000 */
[C---:B------:R-:W-:Y:S01]  /*0b20*/  ISETP.GT.U32.AND P1, PT, R2.reuse, R6, PT ;  /* 0x000000060200720c */ /* 0x040fe20003f24070 */
[----:B------:R-:W-:Y:S01]  /*0b30*/  IMAD R3, R5, R4, RZ ;  /* 0x0000000405037224 */ /* 0x000fe200078e02ff */
[----:B------:R-:W-:Y:S01]  /*0b40*/  ISETP.GT.U32.AND P2, PT, R2, R9, PT ;  /* 0x000000090200720c */ /* 0x000fe20003f44070 */
[----:B------:R-:W-:Y:S01]  /*0b50*/  IMAD.HI.U32 R5, R12, R13, RZ ;  /* 0x0000000d0c057227 */ /* 0x000fe200078e00ff */
[----:B------:R-:W-:-:S02]  /*0b60*/  IADD3 R18, R8, 0x6, RZ ;  /* 0x0000000608127810 */ /* 0x000fc40007ffe0ff */
[----:B------:R-:W-:Y:S01]  /*0b70*/  @!P3 IADD3 R17, R17, -R2, RZ ;  /* 0x800000021111b210 */ /* 0x000fe20007ffe0ff */
[----:B------:R-:W-:Y:S01]  /*0b80*/  IMAD.HI.U32 R3, R11, R3, R10 ;  /* 0x000000030b037227 */ /* 0x000fe200078e000a */
[----:B------:R-:W-:Y:S02]  /*0b90*/  IABS R21, R18 ;  /* 0x0000001200157213 */ /* 0x000fe40000000000 */
[----:B------:R-:W-:Y:S01]  /*0ba0*/  ISETP.GT.U32.AND P4, PT, R2, R17, PT ;  /* 0x000000110200720c */ /* 0x000fe20003f84070 */
[----:B------:R-:W-:Y:S01]  /*0bb0*/  IMAD.HI.U32 R10, R12, R19, RZ ;  /* 0x000000130c0a7227 */ /* 0x000fe200078e00ff */
[C---:B------:R-:W-:Y:S02]  /*0bc0*/  IADD3 R20, R8.reuse, 0x9, RZ ;  /* 0x0000000908147810 */ /* 0x040fe40007ffe0ff */
[----:B------:R-:W-:Y:S01]  /*0bd0*/  IADD3 R24, R8, 0xb, RZ ;  /* 0x0000000b08187810 */ /* 0x000fe20007ffe0ff */
[----:B------:R-:W-:Y:S01]  /*0be0*/  IMAD.MOV R5, RZ, RZ, -R5 ;  /* 0x000000ffff057224 */ /* 0x000fe200078e0a05 */
[----:B------:R-:W-:Y:S01]  /*0bf0*/  IADD3 R11, -R10, RZ, RZ ;  /* 0x000000ff0a0b7210 */ /* 0x000fe20007ffe1ff */
[--C-:B------:R-:W-:Y:S01]  /*0c00*/  @!P1 IMAD.IADD R6, R6, 0x1, -R2.reuse ;  /* 0x0000000106069824 */ /* 0x100fe200078e0a02 */
[----:B------:R-:W-:Y:S01]  /*0c10*/  @!P2 IADD3 R9, R9, -R2, RZ ;  /* 0x800000020909a210 */ /* 0x000fe20007ffe0ff */
[----:B------:R-:W-:Y:S01]  /*0c20*/  IMAD R10, R2, R5, R13 ;  /* 0x00000005020a7224 */ /* 0x000fe200078e020d */
[----:B------:R-:W-:Y:S01]  /*0c30*/  ISETP.GE.AND P1, PT, R23, RZ, PT ;  /* 0x000000ff1700720c */ /* 0x000fe20003f26270 */
[----:B------:R-:W-:Y:S01]  /*0c40*/  VIADD R5, R8, 0x5 ;  /* 0x0000000508057836 */ /* 0x000fe20000000000 */
[C---:B------:R-:W-:Y:S01]  /*0c50*/  ISETP.GT.U32.AND P6, PT, R2.reuse, R9, PT ;  /* 0x000000090200720c */ /* 0x040fe20003fc4070 */
[C---:B------:R-:W-:Y:S01]  /*0c60*/  IMAD R11, R2.reuse, R11, R19 ;  /* 0x0000000b020b7224 */ /* 0x040fe200078e0213 */
[----:B------:R-:W-:Y:S01]  /*0c70*/  ISETP.GT.U32.AND P2, PT, R2, R10, PT ;  /* 0x0000000a0200720c */ /* 0x000fe20003f44070 */
[----:B------:R-:W-:Y:S01]  /*0c80*/  @!P4 IMAD.IADD R17, R17, 0x1, -R2 ;  /* 0x000000011111c824 */ /* 0x000fe200078e0a02 */
[----:B------:R-:W-:Y:S01]  /*0c90*/  IABS R19, R5 ;  /* 0x0000000500137213 */ /* 0x000fe20000000000 */
[----:B------:R-:W-:Y:S01]  /*0ca0*/  IMAD.HI.U32 R14, R12, R21, RZ ;  /* 0x000000150c0e7227 */ /* 0x000fe200078e00ff */
[----:B------:R-:W-:-:S02]  /*0cb0*/  ISETP.GT.U32.AND P4, PT, R2, R11, PT ;  /* 0x0000000b0200720c */ /* 0x000fc40003f84070 */
[----:B------:R-:W-:Y:S01]  /*0cc0*/  ISETP.GT.U32.AND P3, PT, R2, R6, PT ;  /* 0x000000060200720c */ /* 0x000fe20003f64070 */
[----:B------:R-:W-:Y:S01]  /*0cd0*/  IMAD.HI.U32 R13, R12, R19, RZ ;  /* 0x000000130c0d7227 */ /* 0x000fe200078e00ff */
[----:B------:R-:W-:Y:S02]  /*0ce0*/  IABS R23, R20 ;  /* 0x0000001400177213 */ /* 0x000fe40000000000 */
[----:B------:R-:W-:Y:S01]  /*0cf0*/  IABS R25, R26 ;  /* 0x0000001a00197213 */ /* 0x000fe20000000000 */
[----:B------:R-:W-:Y:S01]  /*0d00*/  @!P6 IMAD.IADD R9, R9, 0x1, -R2 ;  /* 0x000000010909e824 */ /* 0x000fe200078e0a02 */
[----:B------:R-:W-:Y:S01]  /*0d10*/  IADD3 R13, -R13, RZ, RZ ;  /* 0x000000ff0d0d7210 */ /* 0x000fe20007ffe1ff */
[----:B------:R-:W-:Y:S01]  /*0d20*/  IMAD.MOV R14, RZ, RZ, -R14 ;  /* 0x000000ffff0e7224 */ /* 0x000fe200078e0a0e */
[-C--:B------:R-:W-:Y:S01]  /*0d30*/  @!P2 IADD3 R10, R10, -R2.reuse, RZ ;  /* 0x800000020a0aa210 */ /* 0x080fe20007ffe0ff */
[----:B------:R-:W-:Y:S01]  /*0d40*/  @!P5 IMAD.MOV R9, RZ, RZ, -R9 ;  /* 0x000000ffff09d224 */ /* 0x000fe200078e0a09 */
[----:B------:R-:W-:Y:S01]  /*0d50*/  ISETP.GE.AND P2, PT, R5, RZ, PT ;  /* 0x000000ff0500720c */ /* 0x000fe20003f46270 */
[----:B------:R-:W-:Y:S01]  /*0d60*/  IMAD.MOV.U32 R5, RZ, RZ, R17 ;  /* 0x000000ffff057224 */ /* 0x000fe200078e0011 */
[----:B------:R-:W-:Y:S01]  /*0d70*/  IADD3 R17, R8, 0x8, RZ ;  /* 0x0000000808117810 */ /* 0x000fe20007ffe0ff */
[----:B------:R-:W-:Y:S01]  /*0d80*/  IMAD R13, R2, R13, R19 ;  /* 0x0000000d020d7224 */ /* 0x000fe200078e0213 */
[----:B------:R-:W-:Y:S01]  /*0d90*/  @!P3 IADD3 R6, R6, -R2, RZ ;  /* 0x800000020606b210 */ /* 0x000fe20007ffe0ff */
[--C-:B------:R-:W-:Y:S01]  /*0da0*/  @!P4 IMAD.IADD R11, R11, 0x1, -R2.reuse ;  /* 0x000000010b0bc824 */ /* 0x100fe200078e0a02 */
[----:B------:R-:W-:Y:S01]  /*0db0*/  @!P1 IADD3 R5, -R5, RZ, RZ ;  /* 0x000000ff05059210 */ /* 0x000fe20007ffe1ff */
[C---:B------:R-:W-:Y:S01]  /*0dc0*/  IMAD R14, R2.reuse, R14, R21 ;  /* 0x0000000e020e7224 */ /* 0x040fe200078e0215 */
[----:B------:R-:W-:Y:S01]  /*0dd0*/  ISETP.GT.U32.AND P1, PT, R2, R10, PT ;  /* 0x0000000a0200720c */ /* 0x000fe20003f24070 */
[----:B------:R-:W-:Y:S01]  /*0de0*/  VIADD R28, R8, 0xd ;  /* 0x0000000d081c7836 */ /* 0x000fe20000000000 */
[----:B------:R-:W-:Y:S01]  /*0df0*/  ISETP.GT.U32.AND P5, PT, R2, R13, PT ;  /* 0x0000000d0200720c */ /* 0x000fe20003fa4070 */
[----:B------:R-:W-:Y:S01]  /*0e00*/  VIADD R30, R8, 0x11 ;  /* 0x00000011081e7836 */ /* 0x000fe20000000000 */
[----:B------:R-:W-:Y:S01]  /*0e10*/  ISETP.GE.AND P3, PT, R16, RZ, PT ;  /* 0x000000ff1000720c */ /* 0x000fe20003f66270 */
[----:B------:R-:W-:Y:S01]  /*0e20*/  VIADD R16, R8, 0x7 ;  /* 0x0000000708107836 */ /* 0x000fe20000000000 */
[----:B------:R-:W-:Y:S01]  /*0e30*/  ISETP.GT.U32.AND P4, PT, R2, R11, PT ;  /* 0x0000000b0200720c */ /* 0x000fe20003f84070 */
[----:B------:R-:W-:Y:S01]  /*0e40*/  VIADD R32, R8, 0x12 ;  /* 0x0000001208207836 */ /* 0x000fe20000000000 */
[----:B------:R-:W-:Y:S01]  /*0e50*/  ISETP.GE.AND P6, PT, R22, RZ, PT ;  /* 0x000000ff1600720c */ /* 0x000fe20003fc6270 */
[C---:B------:R-:W-:Y:S01]  /*0e60*/  VIADD R36, R8.reuse, 0x14 ;  /* 0x0000001408247836 */ /* 0x040fe20000000000 */
[----:B------:R-:W-:Y:S01]  /*0e70*/  IABS R19, R16 ;  /* 0x0000001000137213 */ /* 0x000fe20000000000 */
[----:B------:R-:W-:Y:S01]  /*0e80*/  VIADD R42, R8, 0x1d ;  /* 0x0000001d082a7836 */ /* 0x000fe20000000000 */
[----:B------:R-:W-:Y:S01]  /*0e90*/  @!P0 IADD3 R6, -R6, RZ, RZ ;  /* 0x000000ff06068210 */ /* 0x000fe20007ffe1ff */
[--C-:B------:R-:W-:Y:S01]  /*0ea0*/  @!P1 IMAD.IADD R10, R10, 0x1, -R2.reuse ;  /* 0x000000010a0a9824 */ /* 0x100fe200078e0a02 */
[----:B------:R-:W-:Y:S01]  /*0eb0*/  ISETP.GE.AND P1, PT, R16, RZ, PT ;  /* 0x000000ff1000720c */ /* 0x000fe20003f26270 */
[----:B------:R-:W-:Y:S01]  /*0ec0*/  @!P5 IMAD.IADD R13, R13, 0x1, -R2 ;  /* 0x000000010d0dd824 */ /* 0x000fe200078e0a02 */
[----:B------:R-:W-:Y:S01]  /*0ed0*/  ISETP.GE.AND P0, PT, R18, RZ, PT ;  /* 0x000000ff1200720c */ /* 0x000fe20003f06270 */
[----:B------:R-:W-:Y:S01]  /*0ee0*/  IMAD.HI.U32 R16, R12, R19, RZ ;  /* 0x000000130c107227 */ /* 0x000fe200078e00ff */
[----:B------:R-:W-:-:S02]  /*0ef0*/  @!P3 IADD3 R10, -R10, RZ, RZ ;  /* 0x000000ff0a0ab210 */ /* 0x000fc40007ffe1ff */
[----:B------:R-:W-:Y:S01]  /*0f00*/  @!P4 IADD3 R11, R11, -R2, RZ ;  /* 0x800000020b0bc210 */ /* 0x000fe20007ffe0ff */
[----:B------:R-:W-:Y:S01]  /*0f10*/  IMAD.HI.U32 R18, R12, R23, RZ ;  /* 0x000000170c127227 */ /* 0x000fe200078e00ff */
[C---:B------:R-:W-:Y:S02]  /*0f20*/  ISETP.GT.U32.AND P4, PT, R2.reuse, R14, PT ;  /* 0x0000000e0200720c */ /* 0x040fe40003f84070 */
[----:B------:R-:W-:Y:S01]  /*0f30*/  ISETP.GT.U32.AND P3, PT, R2, R13, PT ;  /* 0x0000000d0200720c */ /* 0x000fe20003f64070 */
[----:B------:R-:W-:Y:S01]  /*0f40*/  IMAD.MOV R18, RZ, RZ, -R18 ;  /* 0x000000ffff127224 */ /* 0x000fe200078e0a12 */
[----:B------:R-:W-:Y:S01]  /*0f50*/  IADD3 R16, -R16, RZ, RZ ;  /* 0x000000ff10107210 */ /* 0x000fe20007ffe1ff */
[----:B------:R-:W-:Y:S01]  /*0f60*/  VIADD R44, R8, 0x1e ;  /* 0x0000001e082c7836 */ /* 0x000fe20000000000 */
[----:B------:R-:W-:Y:S01]  /*0f70*/  IABS R21, R17 ;  /* 0x0000001100157213 */ /* 0x000fe20000000000 */
[C---:B------:R-:W-:Y:S01]  /*0f80*/  IMAD R18, R2.reuse, R18, R23 ;  /* 0x0000001202127224 */ /* 0x040fe200078e0217 */
[----:B------:R-:W-:Y:S01]  /*0f90*/  ISETP.GE.AND P5, PT, R17, RZ, PT ;  /* 0x000000ff1100720c */ /* 0x000fe20003fa6270 */
[----:B------:R-:W-:Y:S01]  /*0fa0*/  IMAD R16, R2, R16, R19 ;  /* 0x0000001002107224 */ /* 0x000fe200078e0213 */
[----:B------:R-:W-:Y:S01]  /*0fb0*/  @!P6 IADD3 R11, -R11, RZ, RZ ;  /* 0x000000ff0b0be210 */ /* 0x000fe20007ffe1ff */
[----:B------:R-:W-:Y:S01]  /*0fc0*/  IMAD.HI.U32 R17, R12, R21, RZ ;  /* 0x000000150c117227 */ /* 0x000fe200078e00ff */
[----:B------:R-:W-:-:S02]  /*0fd0*/  ISETP.GE.AND P6, PT, R20, RZ, PT ;  /* 0x000000ff1400720c */ /* 0x000fc40003fc6270 */
[----:B------:R-:W-:Y:S01]  /*0fe0*/  IADD3 R20, R8, 0xa, RZ ;  /* 0x0000000a08147810 */ /* 0x000fe20007ffe0ff */
[--C-:B------:R-:W-:Y:S01]  /*0ff0*/  @!P4 IMAD.IADD R14, R14, 0x1, -R2.reuse ;  /* 0x000000010e0ec824 */ /* 0x100fe200078e0a02 */
[----:B------:R-:W-:Y:S01]  /*1000*/  IABS R23, R24 ;  /* 0x0000001800177213 */ /* 0x000fe20000000000 */
[----:B------:R-:W-:Y:S01]  /*1010*/  @!P3 IMAD.IADD R13, R13, 0x1, -R2 ;  /* 0x000000010d0db824 */ /* 0x000fe200078e0a02 */
[C---:B------:R-:W-:Y:S01]  /*1020*/  ISETP.GT.U32.AND P3, PT, R2.reuse, R16, PT ;  /* 0x000000100200720c */ /* 0x040fe20003f64070 */
[----:B------:R-:W-:Y:S01]  /*1030*/  IMAD.MOV R17, RZ, RZ, -R17 ;  /* 0x000000ffff117224 */ /* 0x000fe200078e0a11 */
[C---:B------:R-:W-:Y:S01]  /*1040*/  ISETP.GT.U32.AND P4, PT, R2.reuse, R14, PT ;  /* 0x0000000e0200720c */ /* 0x040fe20003f84070 */
[----:B------:R-:W-:Y:S01]  /*1050*/  @!P2 IMAD.MOV R13, RZ, RZ, -R13 ;  /* 0x000000ffff0da224 */ /* 0x000fe200078e0a0d */
[----:B------:R-:W-:Y:S01]  /*1060*/  IABS R27, R28 ;  /* 0x0000001c001b7213 */ /* 0x000fe20000000000 */
[----:B------:R-:W-:Y:S01]  /*1070*/  IMAD R17, R2, R17, R21 ;  /* 0x0000001102117224 */ /* 0x000fe200078e0215 */
[----:B------:R-:W-:Y:S01]  /*1080*/  IABS R21, R20 ;  /* 0x0000001400157213 */ /* 0x000fe20000000000 */
[----:B------:R-:W-:Y:S01]  /*1090*/  VIADD R52, R8, 0x24 ;  /* 0x0000002408347836 */ /* 0x000fe20000000000 */
[----:B------:R-:W-:Y:S01]  /*10a0*/  IABS R31, R30 ;  /* 0x0000001e001f7213 */ /* 0x000fe20000000000 */
[----:B------:R-:W-:Y:S01]  /*10b0*/  IMAD.HI.U32 R22, R12, R27, RZ ;  /* 0x0000001b0c167227 */ /* 0x000fe200078e00ff */
[----:B------:R-:W-:-:S02]  /*10c0*/  IABS R33, R32 ;  /* 0x0000002000217213 */ /* 0x000fc40000000000 */
[----:B------:R-:W-:Y:S01]  /*10d0*/  IADD3 R34, R8, 0x13, RZ ;  /* 0x0000001308227810 */ /* 0x000fe20007ffe0ff */
[----:B------:R-:W-:Y:S01]  /*10e0*/  IMAD.HI.U32 R19, R12, R21, RZ ;  /* 0x000000150c137227 */ /* 0x000fe200078e00ff */
[----:B------:R-:W-:Y:S02]  /*10f0*/  @!P3 IADD3 R16, R16, -R2, RZ ;  /* 0x800000021010b210 */ /* 0x000fe40007ffe0ff */
[----:B------:R-:W-:Y:S01]  /*1100*/  ISETP.GT.U32.AND P3, PT, R2, R18, PT ;  /* 0x000000120200720c */ /* 0x000fe20003f64070 */
[----:B------:R-:W-:Y:S01]  /*1110*/  IMAD.MOV R19, RZ, RZ, -R19 ;  /* 0x000000ffff137224 */ /* 0x000fe200078e0a13 */
[----:B------:R-:W-:Y:S01]  /*1120*/  @!P4 IADD3 R14, R14, -R2, RZ ;  /* 0x800000020e0ec210 */ /* 0x000fe20007ffe0ff */
[----:B------:R-:W-:Y:S01]  /*1130*/  VIADD R56, R8, 0x2b ;  /* 0x0000002b08387836 */ /* 0x000fe20000000000 */
[C---:B------:R-:W-:Y:S01]  /*1140*/  ISETP.GT.U32.AND P4, PT, R2.reuse, R17, PT ;  /* 0x000000110200720c */ /* 0x040fe20003f84070 */
[C---:B------:R-:W-:Y:S01]  /*1150*/  IMAD R19, R2.reuse, R19, R21 ;  /* 0x0000001302137224 */ /* 0x040fe200078e0215 */
[----:B------:R-:W-:Y:S01]  /*1160*/  ISETP.GT.U32.AND P2, PT, R2, R16, PT ;  /* 0x000000100200720c */ /* 0x000fe20003f44070 */
[----:B------:R-:W-:Y:S01]  /*1170*/  IMAD.HI.U32 R21, R12, R25, RZ ;  /* 0x000000190c157227 */ /* 0x000fe200078e00ff */
[----:B------:R-:W-:-:S02]  /*1180*/  @!P0 IADD3 R14, -R14, RZ, RZ ;  /* 0x000000ff0e0e8210 */ /* 0x000fc40007ffe1ff */
[----:B------:R-:W-:Y:S01]  /*1190*/  ISETP.GE.AND P0, PT, R20, RZ, PT ;  /* 0x000000ff1400720c */ /* 0x000fe20003f06270 */
[----:B------:R-:W-:Y:S01]  /*11a0*/  IMAD.HI.U32 R20, R12, R23, RZ ;  /* 0x000000170c147227 */ /* 0x000fe200078e00ff */
[----:B------:R-:W-:Y:S02]  /*11b0*/  IADD3 R21, -R21, RZ, RZ ;  /* 0x000000ff15157210 */ /* 0x000fe40007ffe1ff */
[-C--:B------:R-:W-:Y:S01]  /*11c0*/  @!P3 IADD3 R18, R18, -R2.reuse, RZ ;  /* 0x800000021212b210 */ /* 0x080fe20007ffe0ff */
[----:B------:R-:W-:Y:S01]  /*11d0*/  IMAD.MOV R20, RZ, RZ, -R20 ;  /* 0x000000ffff147224 */ /* 0x000fe200078e0a14 */
[----:B------:R-:W-:Y:S01]  /*11e0*/  IADD3 R22, -R22, RZ, RZ ;  /* 0x000000ff16167210 */ /* 0x000fe20007ffe1ff */
[----:B------:R-:W-:Y:S01]  /*11f0*/  IMAD R21, R2, R21, R25 ;  /* 0x0000001502157224 */ /* 0x000fe200078e0219 */
[----:B------:R-:W-:Y:S01]  /*1200*/  @!P4 IADD3 R17, R17, -R2, RZ ;  /* 0x800000021111c210 */ /* 0x000fe20007ffe0ff */
[----:B------:R-:W-:Y:S01]  /*1210*/  @!P2 IMAD.IADD R16, R16, 0x1, -R2 ;  /* 0x000000011010a824 */ /* 0x000fe200078e0a02 */
[C---:B------:R-:W-:Y:S01]  /*1220*/  ISETP.GT.U32.AND P3, PT, R2.reuse, R18, PT ;  /* 0x000000120200720c */ /* 0x040fe20003f64070 */
[C---:B------:R-:W-:Y:S01]  /*1230*/  IMAD R20, R2.reuse, R20, R23 ;  /* 0x0000001402147224 */ /* 0x040fe200078e0217 */
[C---:B------:R-:W-:Y:S01]  /*1240*/  ISETP.GT.U32.AND P4, PT, R2.reuse, R17, PT ;  /* 0x000000110200720c */ /* 0x040fe20003f84070 */
[C---:B------:R-:W-:Y:S01]  /*1250*/  IMAD R22, R2.reuse, R22, R27 ;  /* 0x0000001602167224 */ /* 0x040fe200078e021b */
[C---:B------:R-:W-:Y:S01]  /*1260*/  ISETP.GT.U32.AND P2, PT, R2.reuse, R19, PT ;  /* 0x000000130200720c */ /* 0x040fe20003f44070 */
[----:B------:R-:W-:Y:S01]  /*1270*/  @!P1 IMAD.MOV R16, RZ, RZ, -R16 ;  /* 0x000000ffff109224 */ /* 0x000fe200078e0a10 */
[----:B------:R-:W-:Y:S01]  /*1280*/  ISETP.GT.U32.AND P1, PT, R2, R20, PT ;  /* 0x000000140200720c */ /* 0x000fe20003f24070 */
[C---:B------:R-:W-:Y:S01]  /*1290*/  VIADD R62, R8.reuse, 0x39 ;  /* 0x00000039083e7836 */ /* 0x040fe20000000000 */
[C---:B------:R-:W-:Y:S01]  /*12a0*/  IADD3 R37, R8.reuse, 0x15, RZ ;  /* 0x0000001508257810 */ /* 0x040fe20007ffe0ff */
[C---:B------:R-:W-:Y:S01]  /*12b0*/  VIADD R66, R8.reuse, 0x3c ;  /* 0x0000003c08427836 */ /* 0x040fe20000000000 */
[----:B------:R-:W-:-:S02]  /*12c0*/  IADD3 R38, R8, 0x16, RZ ;  /* 0x0000001608267810 */ /* 0x000fc40007ffe0ff */
[----:B------:R-:W-:Y:S02]  /*12d0*/  IABS R35, R37 ;  /* 0x0000002500237213 */ /* 0x000fe40000000000 */
[-C--:B------:R-:W-:Y:S01]  /*12e0*/  @!P3 IADD3 R18, R18, -R2.reuse, RZ ;  /* 0x800000021212b210 */ /* 0x080fe20007ffe0ff */
[----:B------:R-:W-:Y:S01]  /*12f0*/  @!P4 IMAD.IADD R17, R17, 0x1, -R2 ;  /* 0x000000011111c824 */ /* 0x000fe200078e0a02 */
[C---:B------:R-:W-:Y:S02]  /*1300*/  ISETP.GT.U32.AND P3, PT, R2.reuse, R21, PT ;  /* 0x000000150200720c */ /* 0x040fe40003f64070 */
[----:B------:R-:W-:Y:S01]  /*1310*/  @!P2 IADD3 R19, R19, -R2, RZ ;  /* 0x800000021313a210 */ /* 0x000fe20007ffe0ff */
[----:B------:R-:W-:Y:S01]  /*1320*/  @!P6 IMAD.MOV R18, RZ, RZ, -R18 ;  /* 0x000000ffff12e224 */ /* 0x000fe200078e0a12 */
[----:B------:R-:W-:Y:S01]  /*1330*/  ISETP.GT.U32.AND P6, PT, R2, R22, PT ;  /* 0x000000160200720c */ /* 0x000fe20003fc4070 */
[----:B------:R-:W-:Y:S01]  /*1340*/  @!P5 IMAD.MOV R17, RZ, RZ, -R17 ;  /* 0x000000ffff11d224 */ /* 0x000fe200078e0a11 */
[----:B------:R-:W-:Y:S01]  /*1350*/  ISETP.GE.AND P5, PT, R26, RZ, PT ;  /* 0x000000ff1a00720c */ /* 0x000fe20003fa6270 */
[----:B------:R-:W-:Y:S01]  /*1360*/  @!P1 IMAD.IADD R20, R20, 0x1, -R2 ;  /* 0x0000000114149824 */ /* 0x000fe200078e0a02 */
[----:B------:R-:W-:-:S02]  /*1370*/  IADD3 R26, R8, 0xf, RZ ;  /* 0x0000000f081a7810 */ /* 0x000fc40007ffe0ff */
[----:B------:R-:W-:Y:S01]  /*1380*/  ISETP.GE.AND P4, PT, R24, RZ, PT ;  /* 0x000000ff1800720c */ /* 0x000fe20003f86270 */
[----:B------:R-:W-:Y:S01]  /*1390*/  VIADD R24, R8, 0xe ;  /* 0x0000000e08187836 */ /* 0x000fe20000000000 */
[----:B------:R-:W-:Y:S01]  /*13a0*/  ISETP.GT.U32.AND P2, PT, R2, R19, PT ;  /* 0x000000130200720c */ /* 0x000fe20003f44070 */
[----:B------:R-:W-:Y:S01]  /*13b0*/  @!P3 IMAD.IADD R21, R21, 0x1, -R2 ;  /* 0x000000011515b824 */ /* 0x000fe200078e0a02 */
[----:B------:R-:W-:Y:S02]  /*13c0*/  IABS R27, R26 ;  /* 0x0000001a001b7213 */ /* 0x000fe40000000000 */
[----:B------:R-:W-:Y:S02]  /*13d0*/  IABS R25, R24 ;  /* 0x0000001800197213 */ /* 0x000fe40000000000 */
[----:B------:R-:W-:Y:S01]  /*13e0*/  ISETP.GE.AND P1, PT, R24, RZ, PT ;  /* 0x000000ff1800720c */ /* 0x000fe20003f26270 */
[----:B------:R-:W-:Y:S01]  /*13f0*/  IMAD.HI.U32 R24, R12, R27, RZ ;  /* 0x0000001b0c187227 */ /* 0x000fe200078e00ff */
[----:B------:R-:W-:-:S02]  /*1400*/  @!P6 IADD3 R22, R22, -R2, RZ ;  /* 0x800000021616e210 */ /* 0x000fc40007ffe0ff */
[----:B------:R-:W-:Y:S01]  /*1410*/  ISETP.GT.U32.AND P6, PT, R2, R21, PT ;  /* 0x000000150200720c */ /* 0x000fe20003fc4070 */
[----:B------:R-:W-:Y:S01]  /*1420*/  IMAD.HI.U32 R23, R12, R25, RZ ;  /* 0x000000190c177227 */ /* 0x000fe200078e00ff */
[----:B------:R-:W-:Y:S02]  /*1430*/  IADD3 R24, -R24, RZ, RZ ;  /* 0x000000ff18187210 */ /* 0x000fe40007ffe1ff */
[----:B------:R-:W-:Y:S02]  /*1440*/  @!P2 IADD3 R19, R19, -R2, RZ ;  /* 0x800000021313a210 */ /* 0x000fe40007ffe0ff */
[----:B------:R-:W-:Y:S01]  /*1450*/  ISETP.GE.AND P2, PT, R28, RZ, PT ;  /* 0x000000ff1c00720c */ /* 0x000fe20003f46270 */
[----:B------:R-:W-:Y:S01]  /*1460*/  IMAD R24, R2, R24, R27 ;  /* 0x0000001802187224 */ /* 0x000fe200078e021b */
[----:B------:R-:W-:Y:S01]  /*1470*/  IADD3 R28, R8, 0x10, RZ ;  /* 0x00000010081c7810 */ /* 0x000fe20007ffe0ff */
[----:B------:R-:W-:Y:S01]  /*1480*/  @!P0 IMAD.MOV R19, RZ, RZ, -R19 ;  /* 0x000000ffff138224 */ /* 0x000fe200078e0a13 */
[----:B------:R-:W-:Y:S01]  /*1490*/  ISETP.GT.U32.AND P0, PT, R2, R22, PT ;  /* 0x000000160200720c */ /* 0x000fe20003f04070 */
[----:B------:R-:W-:Y:S01]  /*14a0*/  IMAD.HI.U32 R27, R12, R33, RZ ;  /* 0x000000210c1b7227 */ /* 0x000fe200078e00ff */
[----:B------:R-:W-:-:S02]  /*14b0*/  IADD3 R23, -R23, RZ, RZ ;  /* 0x000000ff17177210 */ /* 0x000fc40007ffe1ff */
[----:B------:R-:W-:Y:S01]  /*14c0*/  IABS R29, R28 ;  /* 0x0000001c001d7213 */ /* 0x000fe20000000000 */
[----:B------:R-:W-:Y:S01]  /*14d0*/  @!P6 IMAD.IADD R21, R21, 0x1, -R2 ;  /* 0x000000011515e824 */ /* 0x000fe200078e0a02 */
[C---:B------:R-:W-:Y:S01]  /*14e0*/  ISETP.GT.U32.AND P6, PT, R2.reuse, R24, PT ;  /* 0x000000180200720c */ /* 0x040fe20003fc4070 */
[----:B------:R-:W-:Y:S01]  /*14f0*/  IMAD R23, R2, R23, R25 ;  /* 0x0000001702177224 */ /* 0x000fe200078e0219 */
[----:B------:R-:W-:Y:S01]  /*1500*/  IADD3 R27, -R27, RZ, RZ ;  /* 0x000000ff1b1b7210 */ /* 0x000fe20007ffe1ff */
[----:B------:R-:W-:Y:S01]  /*1510*/  IMAD.HI.U32 R25, R12, R29, RZ ;  /* 0x0000001d0c197227 */ /* 0x000fe200078e00ff */
[----:B------:R-:W-:Y:S02]  /*1520*/  ISETP.GT.U32.AND P3, PT, R2, R20, PT ;  /* 0x000000140200720c */ /* 0x000fe40003f64070 */
[----:B------:R-:W-:Y:S01]  /*1530*/  IADD3 R39, R8, 0x17, RZ ;  /* 0x0000001708277810 */ /* 0x000fe20007ffe0ff */
[----:B------:R-:W-:Y:S01]  /*1540*/  IMAD R27, R2, R27, R33 ;  /* 0x0000001b021b7224 */ /* 0x000fe200078e0221 */
[----:B------:R-:W-:Y:S01]  /*1550*/  @!P0 IADD3 R22, R22, -R2, RZ ;  /* 0x8000000216168210 */ /* 0x000fe20007ffe0ff */
[----:B------:R-:W-:Y:S01]  /*1560*/  @!P5 IMAD.MOV R21, RZ, RZ, -R21 ;  /* 0x000000ffff15d224 */ /* 0x000fe200078e0a15 */
[----:B------:R-:W-:Y:S01]  /*1570*/  ISETP.GE.AND P0, PT, R26, RZ, PT ;  /* 0x000000ff1a00720c */ /* 0x000fe20003f06270 */
[----:B------:R-:W-:Y:S01]  /*1580*/  IMAD.HI.U32 R26, R12, R31, RZ ;  /* 0x0000001f0c1a7227 */ /* 0x000fe200078e00ff */
[----:B------:R-:W-:-:S02]  /*1590*/  IADD3 R25, -R25, RZ, RZ ;  /* 0x000000ff19197210 */ /* 0x000fc40007ffe1ff */
[----:B------:R-:W-:Y:S01]  /*15a0*/  @!P6 IADD3 R24, R24, -R2, RZ ;  /* 0x800000021818e210 */ /* 0x000fe20007ffe0ff */
[----:B------:R-:W-:Y:S01]  /*15b0*/  IMAD.MOV R26, RZ, RZ, -R26 ;  /* 0x000000ffff1a7224 */ /* 0x000fe200078e0a1a */
[----:B------:R-:W-:Y:S01]  /*15c0*/  IABS R33, R36 ;  /* 0x0000002400217213 */ /* 0x000fe20000000000 */
[----:B------:R-:W-:Y:S01]  /*15d0*/  @!P2 IMAD.MOV R22, RZ, RZ, -R22 ;  /* 0x000000ffff16a224 */ /* 0x000fe200078e0a16 */
[C---:B------:R-:W-:Y:S01]  /*15e0*/  ISETP.GT.U32.AND P6, PT, R2.reuse, R24, PT ;  /* 0x000000180200720c */ /* 0x040fe20003fc4070 */
[----:B------:R-:W-:Y:S01]  /*15f0*/  IMAD R26, R2, R26, R31 ;  /* 0x0000001a021a7224 */ /* 0x000fe200078e021f */
[----:B------:R-:W-:Y:S01]  /*1600*/  @!P3 IADD3 R20, R20, -R2, RZ ;  /* 0x800000021414b210 */ /* 0x000fe20007ffe0ff */
[C---:B------:R-:W-:Y:S01]  /*1610*/  IMAD R25, R2.reuse, R25, R29 ;  /* 0x0000001902197224 */ /* 0x040fe200078e021d */
[----:B------:R-:W-:Y:S01]  /*1620*/  ISETP.GT.U32.AND P3, PT, R2, R23, PT ;  /* 0x000000170200720c */ /* 0x000fe20003f64070 */
[----:B------:R-:W-:Y:S01]  /*1630*/  IMAD.HI.U32 R29, R12, R33, RZ ;  /* 0x000000210c1d7227 */ /* 0x000fe200078e00ff */
[----:B------:R-:W-:-:S02]  /*1640*/  ISETP.GT.U32.AND P2, PT, R2, R26, PT ;  /* 0x0000001a0200720c */ /* 0x000fc40003f44070 */
[----:B------:R-:W-:Y:S01]  /*1650*/  ISETP.GT.U32.AND P5, PT, R2, R25, PT ;  /* 0x000000190200720c */ /* 0x000fe20003fa4070 */
[----:B------:R-:W-:Y:S01]  /*1660*/  IMAD.MOV R29, RZ, RZ, -R29 ;  /* 0x000000ffff1d7224 */ /* 0x000fe200078e0a1d */
[----:B------:R-:W-:Y:S01]  /*1670*/  IABS R31, R34 ;  /* 0x00000022001f7213 */ /* 0x000fe20000000000 */
[----:B------:R-:W-:Y:S01]  /*1680*/  @!P4 IMAD.MOV R20, RZ, RZ, -R20 ;  /* 0x000000ffff14c224 */ /* 0x000fe200078e0a14 */
[----:B------:R-:W-:Y:S01]  /*1690*/  IADD3 R40, R8, 0x1c, RZ ;  /* 0x0000001c08287810 */ /* 0x000fe20007ffe0ff */
[----:B------:R-:W-:Y:S01]  /*16a0*/  IMAD R29, R2, R29, R33 ;  /* 0x0000001d021d7224 */ /* 0x000fe200078e0221 */
[----:B------:R-:W-:Y:S02]  /*16b0*/  @!P6 IADD3 R24, R24, -R2, RZ ;  /* 0x800000021818e210 */ /* 0x000fe40007ffe0ff */
[----:B------:R-:W-:Y:S01]  /*16c0*/  ISETP.GT.U32.AND P6, PT, R2, R27, PT ;  /* 0x0000001b0200720c */ /* 0x000fe20003fc4070 */
[--C-:B------:R-:W-:Y:S01]  /*16d0*/  @!P3 IMAD.IADD R23, R23, 0x1, -R2.reuse ;  /* 0x000000011717b824 */ /* 0x100fe200078e0a02 */
[----:B------:R-:W-:Y:S01]  /*16e0*/  ISETP.GE.AND P3, PT, R28, RZ, PT ;  /* 0x000000ff1c00720c */ /* 0x000fe20003f66270 */
[--C-:B------:R-:W-:Y:S01]  /*16f0*/  @!P2 IMAD.IADD R26, R26, 0x1, -R2.reuse ;  /* 0x000000011a1aa824 */ /* 0x100fe200078e0a02 */
[----:B------:R-:W-:Y:S01]  /*1700*/  IABS R33, R38 ;  /* 0x0000002600217213 */ /* 0x000fe20000000000 */
[----:B------:R-:W-:Y:S01]  /*1710*/  @!P5 IMAD.IADD R25, R25, 0x1, -R2 ;  /* 0x000000011919d824 */ /* 0x000fe200078e0a02 */
[----:B------:R-:W-:Y:S01]  /*1720*/  ISETP.GT.U32.AND P4, PT, R2, R23, PT ;  /* 0x000000170200720c */ /* 0x000fe20003f84070 */
[----:B------:R-:W-:Y:S01]  /*1730*/  IMAD.HI.U32 R28, R12, R31, RZ ;  /* 0x0000001f0c1c7227 */ /* 0x000fe200078e00ff */
[----:B------:R-:W-:-:S02]  /*1740*/  @!P0 IADD3 R24, -R24, RZ, RZ ;  /* 0x000000ff18188210 */ /* 0x000fc40007ffe1ff */
[----:B------:R-:W-:Y:S02]  /*1750*/  ISETP.GT.U32.AND P2, PT, R2, R25, PT ;  /* 0x000000190200720c */ /* 0x000fe40003f44070 */
[----:B------:R-:W-:Y:S01]  /*1760*/  IADD3 R28, -R28, RZ, RZ ;  /* 0x000000ff1c1c7210 */ /* 0x000fe20007ffe1ff */
[----:B------:R-:W-:Y:S01]  /*1770*/  @!P6 IMAD.IADD R27, R27, 0x1, -R2 ;  /* 0x000000011b1be824 */ /* 0x000fe200078e0a02 */
[----:B------:R-:W-:Y:S02]  /*1780*/  ISETP.GT.U32.AND P6, PT, R2, R26, PT ;  /* 0x0000001a0200720c */ /* 0x000fe40003fc4070 */
[----:B------:R-:W-:Y:S01]  /*1790*/  ISETP.GE.AND P5, PT, R32, RZ, PT ;  /* 0x000000ff2000720c */ /* 0x000fe20003fa6270 */
[----:B------:R-:W-:Y:S01]  /*17a0*/  IMAD R28, R2, R28, R31 ;  /* 0x0000001c021c7224 */ /* 0x000fe200078e021f */
[----:B------:R-:W-:Y:S01]  /*17b0*/  IABS R32, R39 ;  /* 0x0000002700207213 */ /* 0x000fe20000000000 */
[----:B------:R-:W-:Y:S01]  /*17c0*/  IMAD.HI.U32 R31, R12, R33, RZ ;  /* 0x000000210c1f7227 */ /* 0x000fe200078e00ff */
[----:B------:R-:W-:-:S02]  /*17d0*/  @!P4 IADD3 R23, R23, -R2, RZ ;  /* 0x800000021717c210 */ /* 0x000fc40007ffe0ff */
[----:B------:R-:W-:Y:S01]  /*17e0*/  ISETP.GE.AND P4, PT, R30, RZ, PT ;  /* 0x000000ff1e00720c */ /* 0x000fe20003f86270 */
[--C-:B------:R-:W-:Y:S01]  /*17f0*/  @!P2 IMAD.IADD R25, R25, 0x1, -R2.reuse ;  /* 0x000000011919a824 */ /* 0x100fe200078e0a02 */
[----:B------:R-:W-:Y:S01]  /*1800*/  ISETP.GT.U32.AND P2, PT, R2, R28, PT ;  /* 0x0000001c0200720c */ /* 0x000fe20003f44070 */
[----:B------:R-:W-:Y:S01]  /*1810*/  IMAD.HI.U32 R30, R12, R35, RZ ;  /* 0x000000230c1e7227 */ /* 0x000fe200078e00ff */
[----:B------:R-:W-:Y:S02]  /*1820*/  @!P1 IADD3 R23, -R23, RZ, RZ ;  /* 0x000000ff17179210 */ /* 0x000fe40007ffe1ff */
[----:B------:R-:W-:Y:S01]  /*1830*/  ISETP.GT.U32.AND P1, PT, R2, R27, PT ;  /* 0x0000001b0200720c */ /* 0x000fe20003f24070 */
[----:B------:R-:W-:Y:S01]  /*1840*/  @!P6 IMAD.IADD R26, R26, 0x1, -R2 ;  /* 0x000000011a1ae824 */ /* 0x000fe200078e0a02 */
[----:B------:R-:W-:Y:S01]  /*1850*/  ISETP.GT.U32.AND P6, PT, R2, R29, PT ;  /* 0x0000001d0200720c */ /* 0x000fe20003fc4070 */
[----:B------:R-:W-:Y:S01]  /*1860*/  IMAD.MOV R30, RZ, RZ, -R30 ;  /* 0x000000ffff1e7224 */ /* 0x000fe200078e0a1e */
[----:B------:R-:W-:Y:S01]  /*1870*/  IADD3 R31, -R31, RZ, RZ ;  /* 0x000000ff1f1f7210 */ /* 0x000fe20007ffe1ff */
[----:B------:R-:W-:Y:S01]  /*1880*/  @!P3 IMAD.MOV R25, RZ, RZ, -R25 ;  /* 0x000000ffff19b224 */ /* 0x000fe200078e0a19 */
[----:B------:R-:W-:Y:S01]  /*1890*/  IADD3 R46, R8, 0x1f, RZ ;  /* 0x0000001f082e7810 */ /* 0x000fe20007ffe0ff */
[----:B------:R-:W-:Y:S01]  /*18a0*/  IMAD R30, R2, R30, R35 ;  /* 0x0000001e021e7224 */ /* 0x000fe200078e0223 */
[----:B------:R-:W-:Y:S01]  /*18b0*/  @!P4 IADD3 R26, -R26, RZ, RZ ;  /* 0x000000ff1a1ac210 */ /* 0x000fe20007ffe1ff */
[----:B------:R-:W-:Y:S01]  /*18c0*/  IMAD R31, R2, R31, R33 ;  /* 0x0000001f021f7224 */ /* 0x000fe200078e0221 */
[----:B------:R-:W-:Y:S01]  /*18d0*/  @!P2 IADD3 R28, R28, -R2, RZ ;  /* 0x800000021c1ca210 */ /* 0x000fe20007ffe0ff */
[----:B------:R-:W-:Y:S01]  /*18e0*/  IMAD.MOV.U32 R35, RZ, RZ, R32 ;  /* 0x000000ffff237224 */ /* 0x000fe200078e0020 */
[----:B------:R-:W-:-:S02]  /*18f0*/  ISETP.GT.U32.AND P3, PT, R2, R30, PT ;  /* 0x0000001e0200720c */ /* 0x000fc40003f64070 */
[----:B------:R-:W-:Y:S01]  /*1900*/  ISETP.GT.U32.AND P0, PT, R2, R28, PT ;  /* 0x0000001c0200720c */ /* 0x000fe20003f04070 */
[----:B------:R-:W-:Y:S01]  /*1910*/  @!P6 IMAD.IADD R29, R29, 0x1, -R2 ;  /* 0x000000011d1de824 */ /* 0x000fe200078e0a02 */
[----:B------:R-:W-:Y:S01]  /*1920*/  @!P1 IADD3 R27, R27, -R2, RZ ;  /* 0x800000021b1b9210 */ /* 0x000fe20007ffe0ff */
[----:B------:R-:W-:Y:S01]  /*1930*/  IMAD.HI.U32 R32, R12, R35, RZ ;  /* 0x000000230c207227 */ /* 0x000fe200078e00ff */
[----:B------:R-:W-:Y:S02]  /*1940*/  ISETP.GE.AND P1, PT, R34, RZ, PT ;  /* 0x000000ff2200720c */ /* 0x000fe40003f26270 */
[----:B------:R-:W-:Y:S01]  /*1950*/  ISETP.GT.U32.AND P6, PT, R2, R29, PT ;  /* 0x0000001d0200720c */ /* 0x000fe20003fc4070 */
[----:B------:R-:W-:Y:S01]  /*1960*/  @!P5 IMAD.MOV R27, RZ, RZ, -R27 ;  /* 0x000000ffff1bd224 */ /* 0x000fe200078e0a1b */
[----:B------:R-:W-:Y:S02]  /*1970*/  IADD3 R34, R8, 0x18, RZ ;  /* 0x0000001808227810 */ /* 0x000fe40007ffe0ff */
[----:B------:R-:W-:-:S02]  /*1980*/  ISETP.GE.AND P2, PT, R36, RZ, PT ;  /* 0x000000ff2400720c */ /* 0x000fc40003f46270 */
[----:B------:R-:W-:Y:S01]  /*1990*/  @!P3 IADD3 R30, R30, -R2, RZ ;  /* 0x800000021e1eb210 */ /* 0x000fe20007ffe0ff */
[--C-:B------:R-:W-:Y:S01]  /*19a0*/  @!P0 IMAD.IADD R28, R28, 0x1, -R2.reuse ;  /* 0x000000011c1c8824 */ /* 0x100fe200078e0a02 */
[----:B------:R-:W-:Y:S02]  /*19b0*/  IABS R33, R34 ;  /* 0x0000002200217213 */ /* 0x000fe40000000000 */
[----:B------:R-:W-:Y:S02]  /*19c0*/  ISETP.GT.U32.AND P3, PT, R2, R30, PT ;  /* 0x0000001e0200720c */ /* 0x000fe40003f64070 */
[----:B------:R-:W-:Y:S01]  /*19d0*/  @!P1 IADD3 R28, -R28, RZ, RZ ;  /* 0x000000ff1c1c9210 */ /* 0x000fe20007ffe1ff */
[----:B------:R-:W-:Y:S01]  /*19e0*/  @!P6 IMAD.IADD R29, R29, 0x1, -R2 ;  /* 0x000000011d1de824 */ /* 0x000fe200078e0a02 */
[----:B------:R-:W-:Y:S02]  /*19f0*/  ISETP.GT.U32.AND P6, PT, R2, R31, PT ;  /* 0x0000001f0200720c */ /* 0x000fe40003fc4070 */
[----:B------:R-:W-:Y:S01]  /*1a00*/  ISETP.GE.AND P1, PT, R34, RZ, PT ;  /* 0x000000ff2200720c */ /* 0x000fe20003f26270 */
[----:B------:R-:W-:Y:S01]  /*1a10*/  VIADD R34, R8, 0x19 ;  /* 0x0000001908227836 */ /* 0x000fe20000000000 */
[----:B------:R-:W-:-:S02]  /*1a20*/  IADD3 R32, -R32, RZ, RZ ;  /* 0x000000ff20207210 */ /* 0x000fc40007ffe1ff */
[----:B------:R-:W-:Y:S02]  /*1a30*/  ISETP.GE.AND P4, PT, R37, RZ, PT ;  /* 0x000000ff2500720c */ /* 0x000fe40003f86270 */
[----:B------:R-:W-:Y:S01]  /*1a40*/  IABS R37, R34 ;  /* 0x0000002200257213 */ /* 0x000fe20000000000 */
[----:B------:R-:W-:Y:S01]  /*1a50*/  IMAD R32, R2, R32, R35 ;  /* 0x0000002002207224 */ /* 0x000fe200078e0223 */
[----:B------:R-:W-:Y:S01]  /*1a60*/  @!P3 IADD3 R30, R30, -R2, RZ ;  /* 0x800000021e1eb210 */ /* 0x000fe20007ffe0ff */
[----:B------:R-:W-:Y:S01]  /*1a70*/  IMAD.MOV.U32 R35, RZ, RZ, R33 ;  /* 0x000000ffff237224 */ /* 0x000fe200078e0021 */
[----:B------:R-:W-:Y:S01]  /*1a80*/  ISETP.GE.AND P5, PT, R38, RZ, PT ;  /* 0x000000ff2600720c */ /* 0x000fe20003fa6270 */
[----:B------:R-:W-:Y:S01]  /*1a90*/  @!P6 IMAD.IADD R31, R31, 0x1, -R2 ;  /* 0x000000011f1fe824 */ /* 0x000fe200078e0a02 */
[----:B------:R-:W-:Y:S01]  /*1aa0*/  ISETP.GE.AND P3, PT, R34, RZ, PT ;  /* 0x000000ff2200720c */ /* 0x000fe20003f66270 */
[----:B------:R-:W-:Y:S01]  /*1ab0*/  IMAD.HI.U32 R34, R12, R37, RZ ;  /* 0x000000250c227227 */ /* 0x000fe200078e00ff */
[----:B------:R-:W-:-:S02]  /*1ac0*/  @!P2 IADD3 R29, -R29, RZ, RZ ;  /* 0x000000ff1d1da210 */ /* 0x000fc40007ffe1ff */
[C---:B------:R-:W-:Y:S01]  /*1ad0*/  ISETP.GT.U32.AND P6, PT, R2.reuse, R31, PT ;  /* 0x0000001f0200720c */ /* 0x040fe20003fc4070 */
[----:B------:R-:W-:Y:S01]  /*1ae0*/  IMAD.MOV R34, RZ, RZ, -R34 ;  /* 0x000000ffff227224 */ /* 0x000fe200078e0a22 */
[----:B------:R-:W-:Y:S01]  /*1af0*/  ISETP.GT.U32.AND P2, PT, R2, R32, PT ;  /* 0x000000200200720c */ /* 0x000fe20003f44070 */
[----:B------:R-:W-:Y:S01]  /*1b00*/  IMAD.HI.U32 R33, R12, R35, RZ ;  /* 0x000000230c217227 */ /* 0x000fe200078e00ff */
[----:B------:R-:W-:Y:S02]  /*1b10*/  IADD3 R36, R8, 0x1a, RZ ;  /* 0x0000001a08247810 */ /* 0x000fe40007ffe0ff */
[----:B------:R-:W-:Y:S01]  /*1b20*/  ISETP.GE.AND P0, PT, R39, RZ, PT ;  /* 0x000000ff2700720c */ /* 0x000fe20003f06270 */
[----:B------:R-:W-:Y:S01]  /*1b30*/  IMAD R34, R2, R34, R37 ;  /* 0x0000002202227224 */ /* 0x000fe200078e0225 */
[----:B------:R-:W-:Y:S01]  /*1b40*/  IABS R39, R36 ;  /* 0x0000002400277213 */ /* 0x000fe20000000000 */
[----:B------:R-:W-:Y:S01]  /*1b50*/  IMAD.MOV R33, RZ, RZ, -R33 ;  /* 0x000000ffff217224 */ /* 0x000fe200078e0a21 */
[----:B------:R-:W-:Y:S01]  /*1b60*/  @!P4 IADD3 R30, -R30, RZ, RZ ;  /* 0x000000ff1e1ec210 */ /* 0x000fe20007ffe1ff */
[----:B------:R-:W-:Y:S01]  /*1b70*/  VIADD R38, R8, 0x1b ;  /* 0x0000001b08267836 */ /* 0x000fe20000000000 */
[----:B------:R-:W-:Y:S01]  /*1b80*/  IABS R43, R44 ;  /* 0x0000002c002b7213 */ /* 0x000fe20000000000 */
[----:B------:R-:W-:Y:S01]  /*1b90*/  @!P6 IMAD.IADD R31, R31, 0x1, -R2 ;  /* 0x000000011f1fe824 */ /* 0x000fe200078e0a02 */
[----:B------:R-:W-:Y:S01]  /*1ba0*/  ISETP.GE.AND P6, PT, R36, RZ, PT ;  /* 0x000000ff2400720c */ /* 0x000fe20003fc6270 */
[----:B------:R-:W-:Y:S01]  /*1bb0*/  IMAD R33, R2, R33, R35 ;  /* 0x0000002102217224 */ /* 0x000fe200078e0223 */
[----:B------:R-:W-:Y:S01]  /*1bc0*/  @!P2 IADD3 R32, R32, -R2, RZ ;  /* 0x800000022020a210 */ /* 0x000fe20007ffe0ff */
[----:B------:R-:W-:Y:S01]  /*1bd0*/  IMAD.HI.U32 R35, R12, R39, RZ ;  /* 0x000000270c237227 */ /* 0x000fe200078e00ff */
[----:B------:R-:W-:-:S02]  /*1be0*/  @!P5 IADD3 R31, -R31, RZ, RZ ;  /* 0x000000ff1f1fd210 */ /* 0x000fc40007ffe1ff */
[C---:B------:R-:W-:Y:S01]  /*1bf0*/  ISETP.GT.U32.AND P5, PT, R2.reuse, R34, PT ;  /* 0x000000220200720c */ /* 0x040fe20003fa4070 */
[----:B------:R-:W-:Y:S01]  /*1c00*/  IMAD.MOV R35, RZ, RZ, -R35 ;  /* 0x000000ffff237224 */ /* 0x000fe200078e0a23 */
[C---:B------:R-:W-:Y:S02]  /*1c10*/  ISETP.GT.U32.AND P2, PT, R2.reuse, R32, PT ;  /* 0x000000200200720c */ /* 0x040fe40003f44070 */
[C---:B------:R-:W-:Y:S01]  /*1c20*/  ISETP.GT.U32.AND P4, PT, R2.reuse, R33, PT ;  /* 0x000000210200720c */ /* 0x040fe20003f84070 */
[----:B------:R-:W-:Y:S01]  /*1c30*/  IMAD R35, R2, R35, R39 ;  /* 0x0000002302237224 */ /* 0x000fe200078e0227 */
[----:B------:R-:W-:Y:S02]  /*1c40*/  IABS R39, R40 ;  /* 0x0000002800277213 */ /* 0x000fe40000000000 */
[----:B------:R-:W-:Y:S02]  /*1c50*/  IABS R41, R38 ;  /* 0x0000002600297213 */ /* 0x000fe40000000000 */
[----:B------:R-:W-:Y:S01]  /*1c60*/  IADD3 R48, R8, 0x22, RZ ;  /* 0x0000002208307810 */ /* 0x000fe20007ffe0ff */
[----:B------:R-:W-:Y:S01]  /*1c70*/  IMAD.HI.U32 R37, R12, R39, RZ ;  /* 0x000000270c257227 */ /* 0x000fe200078e00ff */
[----:B------:R-:W-:-:S02]  /*1c80*/  IADD3 R53, R8, 0x25, RZ ;  /* 0x0000002508357810 */ /* 0x000fc40007ffe0ff */
[----:B------:R-:W-:Y:S01]  /*1c90*/  @!P5 IADD3 R34, R34, -R2, RZ ;  /* 0x800000022222d210 */ /* 0x000fe20007ffe0ff */
[----:B------:R-:W-:Y:S01]  /*1ca0*/  IMAD.HI.U32 R36, R12, R41, RZ ;  /* 0x000000290c247227 */ /* 0x000fe200078e00ff */
[----:B------:R-:W-:Y:S02]  /*1cb0*/  IADD3 R37, -R37, RZ, RZ ;  /* 0x000000ff25257210 */ /* 0x000fe40007ffe1ff */
[----:B------:R-:W-:Y:S01]  /*1cc0*/  ISETP.GT.U32.AND P5, PT, R2, R34, PT ;  /* 0x000000220200720c */ /* 0x000fe20003fa4070 */
[----:B------:R-:W-:Y:S01]  /*1cd0*/  @!P2 IMAD.IADD R32, R32, 0x1, -R2 ;  /* 0x000000012020a824 */ /* 0x000fe200078e0a02 */
[----:B------:R-:W-:Y:S01]  /*1ce0*/  @!P4 IADD3 R33, R33, -R2, RZ ;  /* 0x800000022121c210 */ /* 0x000fe20007ffe0ff */
[----:B------:R-:W-:Y:S01]  /*1cf0*/  IMAD R37, R2, R37, R39 ;  /* 0x0000002502257224 */ /* 0x000fe200078e0227 */
[----:B------:R-:W-:Y:S01]  /*1d00*/  IADD3 R36, -R36, RZ, RZ ;  /* 0x000000ff24247210 */ /* 0x000fe20007ffe1ff */
[----:B------:R-:W-:Y:S01]  /*1d10*/  @!P0 IMAD.MOV R32, RZ, RZ, -R32 ;  /* 0x000000ffff208224 */ /* 0x000fe200078e0a20 */
[----:B------:R-:W-:-:S02]  /*1d20*/  ISETP.GT.U32.AND P4, PT, R2, R33, PT ;  /* 0x000000210200720c */ /* 0x000fc40003f84070 */
[C---:B------:R-:W-:Y:S01]  /*1d30*/  ISETP.GT.U32.AND P0, PT, R2.reuse, R35, PT ;  /* 0x000000230200720c */ /* 0x040fe20003f04070 */
[----:B------:R-:W-:Y:S01]  /*1d40*/  IMAD R36, R2, R36, R41 ;  /* 0x0000002402247224 */ /* 0x000fe200078e0229 */
[----:B------:R-:W-:Y:S02]  /*1d50*/  IABS R41, R42 ;  /* 0x0000002a00297213 */ /* 0x000fe40000000000 */
[----:B------:R-:W-:Y:S02]  /*1d60*/  ISETP.GE.AND P2, PT, R38, RZ, PT ;  /* 0x000000ff2600720c */ /* 0x000fe40003f46270 */
[----:B------:R-:W-:Y:S01]  /*1d70*/  @!P5 IADD3 R34, R34, -R2, RZ ;  /* 0x800000022222d210 */ /* 0x000fe20007ffe0ff */
[----:B------:R-:W-:Y:S01]  /*1d80*/  IMAD.HI.U32 R38, R12, R41, RZ ;  /* 0x000000290c267227 */ /* 0x000fe200078e00ff */
[C---:B------:R-:W-:Y:S02]  /*1d90*/  ISETP.GT.U32.AND P5, PT, R2.reuse, R37, PT ;  /* 0x000000250200720c */ /* 0x040fe40003fa4070 */
[----:B------:R-:W-:Y:S01]  /*1da0*/  IABS R39, R46 ;  /* 0x0000002e00277213 */ /* 0x000fe20000000000 */
[--C-:B------:R-:W-:Y:S01]  /*1db0*/  @!P4 IMAD.IADD R33, R33, 0x1, -R2.reuse ;  /* 0x000000012121c824 */ /* 0x100fe200078e0a02 */
[C---:B------:R-:W-:Y:S01]  /*1dc0*/  ISETP.GT.U32.AND P4, PT, R2.reuse, R36, PT ;  /* 0x000000240200720c */ /* 0x040fe20003f84070 */
[----:B------:R-:W-:Y:S01]  /*1dd0*/  @!P0 IMAD.IADD R35, R35, 0x1, -R2 ;  /* 0x0000000123238824 */ /* 0x000fe200078e0a02 */
[----:B------:R-:W-:Y:S01]  /*1de0*/  IABS R47, R48 ;  /* 0x00000030002f7213 */ /* 0x000fe20000000000 */
[----:B------:R-:W-:Y:S01]  /*1df0*/  IMAD.MOV R38, RZ, RZ, -R38 ;  /* 0x000000ffff267224 */ /* 0x000fe200078e0a26 */
[----:B------:R-:W-:Y:S01]  /*1e00*/  IABS R51, R52 ;  /* 0x0000003400337213 */ /* 0x000fe20000000000 */
[----:B------:R-:W-:Y:S01]  /*1e10*/  @!P1 IMAD.MOV R33, RZ, RZ, -R33 ;  /* 0x000000ffff219224 */ /* 0x000fe200078e0a21 */
[C---:B------:R-:W-:Y:S01]  /*1e20*/  ISETP.GT.U32.AND P0, PT, R2.reuse, R35, PT ;  /* 0x000000230200720c */ /* 0x040fe20003f04070 */
[----:B------:R-:W-:Y:S01]  /*1e30*/  IMAD R38, R2, R38, R41 ;  /* 0x0000002602267224 */ /* 0x000fe200078e0229 */
[----:B------:R-:W-:Y:S01]  /*1e40*/  MOV R41, R39 ;  /* 0x0000002700297202 */ /* 0x000fe20000000f00 */
[----:B------:R-:W-:Y:S01]  /*1e50*/  IMAD.HI.U32 R39, R12, R43, RZ ;  /* 0x0000002b0c277227 */ /* 0x000fe200078e00ff */
[----:B------:R-:W-:-:S02]  /*1e60*/  @!P5 IADD3 R37, R37, -R2, RZ ;  /* 0x800000022525d210 */ /* 0x000fc40007ffe0ff */
[----:B------:R-:W-:Y:S01]  /*1e70*/  ISETP.GE.AND P1, PT, R40, RZ, PT ;  /* 0x000000ff2800720c */ /* 0x000fe20003f26270 */
[----:B------:R-:W-:Y:S01]  /*1e80*/  IMAD.HI.U32 R40, R12, R41, RZ ;  /* 0x000000290c287227 */ /* 0x000fe200078e00ff */
[----:B------:R-:W-:Y:S02]  /*1e90*/  ISETP.GT.U32.AND P5, PT, R2, R37, PT ;  /* 0x000000250200720c */ /* 0x000fe40003fa4070 */
[----:B------:R-:W-:Y:S01]  /*1ea0*/  @!P4 IADD3 R36, R36, -R2, RZ ;  /* 0x800000022424c210 */ /* 0x000fe20007ffe0ff */
[----:B------:R-:W-:Y:S01]  /*1eb0*/  IMAD.MOV R40, RZ, RZ, -R40 ;  /* 0x000000ffff287224 */ /* 0x000fe200078e0a28 */
[----:B------:R-:W-:Y:S01]  /*1ec0*/  IADD3 R39, -R39, RZ, RZ ;  /* 0x000000ff27277210 */ /* 0x000fe20007ffe1ff */
[----:B------:R-:W-:Y:S01]  /*1ed0*/  @!P0 IMAD.IADD R35, R35, 0x1, -R2 ;  /* 0x0000000123238824 */ /* 0x000fe200078e0a02 */
[C---:B------:R-:W-:Y:S01]  /*1ee0*/  ISETP.GT.U32.AND P4, PT, R2.reuse, R36, PT ;  /* 0x000000240200720c */ /* 0x040fe20003f84070 */
[C---:B------:R-:W-:Y:S01]  /*1ef0*/  IMAD R41, R2.reuse, R40, R41 ;  /* 0x0000002802297224 */ /* 0x040fe200078e0229 */
[C---:B------:R-:W-:Y:S01]  /*1f00*/  ISETP.GT.U32.AND P0, PT, R2.reuse, R38, PT ;  /* 0x000000260200720c */ /* 0x040fe20003f04070 */
[----:B------:R-:W-:Y:S01]  /*1f10*/  IMAD R39, R2, R39, R43 ;  /* 0x0000002702277224 */ /* 0x000fe200078e022b */
[----:B------:R-:W-:Y:S01]  /*1f20*/  IADD3 R50, R8, 0x23, RZ ;  /* 0x0000002308327810 */ /* 0x000fe20007ffe0ff */
[----:B------:R-:W-:Y:S01]  /*1f30*/  @!P6 IMAD.MOV R35, RZ, RZ, -R35 ;  /* 0x000000ffff23e224 */ /* 0x000fe200078e0a23 */
[----:B------:R-:W-:Y:S01]  /*1f40*/  ISETP.GT.U32.AND P6, PT, R2, R41, PT ;  /* 0x000000290200720c */ /* 0x000fe20003fc4070 */
[----:B------:R-:W-:Y:S01]  /*1f50*/  @!P3 IMAD.MOV R34, RZ, RZ, -R34 ;  /* 0x000000ffff22b224 */ /* 0x000fe200078e0a22 */
[----:B------:R-:W-:-:S02]  /*1f60*/  @!P5 IADD3 R37, R37, -R2, RZ ;  /* 0x800000022525d210 */ /* 0x000fc40007ffe0ff */
[----:B------:R-:W-:Y:S02]  /*1f70*/  ISETP.GT.U32.AND P5, PT, R2, R39, PT ;  /* 0x000000270200720c */ /* 0x000fe40003fa4070 */
[----:B------:R-:W-:Y:S01]  /*1f80*/  ISETP.GE.AND P3, PT, R42, RZ, PT ;  /* 0x000000ff2a00720c */ /* 0x000fe20003f66270 */
[--C-:B------:R-:W-:Y:S01]  /*1f90*/  @!P4 IMAD.IADD R36, R36, 0x1, -R2.reuse ;  /* 0x000000012424c824 */ /* 0x100fe200078e0a02 */
[----:B------:R-:W-:Y:S01]  /*1fa0*/  ISETP.GE.AND P4, PT, R44, RZ, PT ;  /* 0x000000ff2c00720c */ /* 0x000fe20003f86270 */
[----:B------:R-:W-:Y:S01]  /*1fb0*/  @!P1 IMAD.MOV R37, RZ, RZ, -R37 ;  /* 0x000000ffff259224 */ /* 0x000fe200078e0a25 */
[----:B------:R-:W-:Y:S01]  /*1fc0*/  IADD3 R44, R8, 0x21, RZ ;  /* 0x00000021082c7810 */ /* 0x000fe20007ffe0ff */
[----:B------:R-:W-:Y:S01]  /*1fd0*/  @!P0 IMAD.IADD R38, R38, 0x1, -R2 ;  /* 0x0000000126268824 */ /* 0x000fe200078e0a02 */
[----:B------:R-:W-:Y:S02]  /*1fe0*/  IADD3 R42, R8, 0x20, RZ ;  /* 0x00000020082a7810 */ /* 0x000fe40007ffe0ff */
[----:B------:R-:W-:-:S02]  /*1ff0*/  IABS R45, R44 ;  /* 0x0000002c002d7213 */ /* 0x000fc40000000000 */
[----:B------:R-:W-:Y:S01]  /*2000*/  @!P6 IADD3 R41, R41, -R2, RZ ;  /* 0x800000022929e210 */ /* 0x000fe20007ffe0ff */
[----:B------:R-:W-:Y:S01]  /*2010*/  @!P5 IMAD.IADD R39, R39, 0x1, -R2 ;  /* 0x000000012727d824 */ /* 0x000fe200078e0a02 */
[----:B------:R-:W-:Y:S02]  /*2020*/  IABS R43, R42 ;  /* 0x0000002a002b7213 */ /* 0x000fe40000000000 */
[----:B------:R-:W-:Y:S01]  /*2030*/  ISETP.GE.AND P1, PT, R42, RZ, PT ;  /* 0x000000ff2a00720c */ /* 0x000fe20003f26270 */
[----:B------:R-:W-:Y:S01]  /*2040*/  IMAD.HI.U32 R42, R12, R45, RZ ;  /* 0x0000002d0c2a7227 */ /* 0x000fe200078e00ff */
[C---:B------:R-:W-:Y:S02]  /*2050*/  ISETP.GT.U32.AND P6, PT, R2.reuse, R41, PT ;  /* 0x000000290200720c */ /* 0x040fe40003fc4070 */
[----:B------:R-:W-:Y:S01]  /*2060*/  ISETP.GT.U32.AND P5, PT, R2, R39, PT ;  /* 0x000000270200720c */ /* 0x000fe20003fa4070 */
[----:B------:R-:W-:Y:S01]  /*2070*/  IMAD.HI.U32 R40, R12, R43, RZ ;  /* 0x0000002b0c287227 */ /* 0x000fe200078e00ff */
[----:B------:R-:W-:-:S02]  /*2080*/  ISETP.GT.U32.AND P0, PT, R2, R38, PT ;  /* 0x000000260200720c */ /* 0x000fc40003f04070 */
[----:B------:R-:W-:Y:S01]  /*2090*/  @!P2 IADD3 R36, -R36, RZ, RZ ;  /* 0x000000ff2424a210 */ /* 0x000fe20007ffe1ff */
[----:B------:R-:W-:Y:S01]  /*20a0*/  IMAD.MOV R42, RZ, RZ, -R42 ;  /* 0x000000ffff2a7224 */ /* 0x000fe200078e0a2a */
[----:B------:R-:W-:Y:S01]  /*20b0*/  ISETP.GE.AND P2, PT, R46, RZ, PT ;  /* 0x000000ff2e00720c */ /* 0x000fe20003f46270 */
[----:B------:R-:W-:Y:S01]  /*20c0*/  IMAD.MOV R40, RZ, RZ, -R40 ;  /* 0x000000ffff287224 */ /* 0x000fe200078e0a28 */
[----:B------:R-:W-:Y:S01]  /*20d0*/  IABS R49, R50 ;  /* 0x0000003200317213 */ /* 0x000fe20000000000 */
[----:B------:R-:W-:Y:S01]  /*20e0*/  IMAD R42, R2, R42, R45 ;  /* 0x0000002a022a7224 */ /* 0x000fe200078e022d */
[----:B------:R-:W-:Y:S01]  /*20f0*/  IADD3 R54, R8, 0x26, RZ ;  /* 0x0000002608367810 */ /* 0x000fe20007ffe0ff */
[----:B------:R-:W-:Y:S01]  /*2100*/  IMAD R40, R2, R40, R43 ;  /* 0x0000002802287224 */ /* 0x000fe200078e022b */
[----:B------:R-:W-:Y:S01]  /*2110*/  IADD3 R58, R8, 0x2c, RZ ;  /* 0x0000002c083a7810 */ /* 0x000fe20007ffe0ff */
[--C-:B------:R-:W-:Y:S01]  /*2120*/  @!P6 IMAD.IADD R41, R41, 0x1, -R2.reuse ;  /* 0x000000012929e824 */ /* 0x100fe200078e0a02 */
[C---:B------:R-:W-:Y:S01]  /*2130*/  ISETP.GT.U32.AND P6, PT, R2.reuse, R42, PT ;  /* 0x0000002a0200720c */ /* 0x040fe20003fc4070 */
[----:B------:R-:W-:Y:S01]  /*2140*/  @!P5 IMAD.IADD R39, R39, 0x1, -R2 ;  /* 0x000000012727d824 */ /* 0x000fe200078e0a02 */
[----:B------:R-:W-:Y:S01]  /*2150*/  ISETP.GT.U32.AND P5, PT, R2, R40, PT ;  /* 0x000000280200720c */ /* 0x000fe20003fa4070 */
[----:B------:R-:W-:Y:S01]  /*2160*/  IMAD.HI.U32 R43, R12, R47, RZ ;  /* 0x0000002f0c2b7227 */ /* 0x000fe200078e00ff */
[----:B------:R-:W-:-:S02]  /*2170*/  @!P0 IADD3 R38, R38, -R2, RZ ;  /* 0x8000000226268210 */ /* 0x000fc40007ffe0ff */
[----:B------:R-:W-:Y:S01]  /*2180*/  ISETP.GE.AND P0, PT, R44, RZ, PT ;  /* 0x000000ff2c00720c */ /* 0x000fe20003f06270 */
[----:B------:R-:W-:Y:S01]  /*2190*/  IMAD.HI.U32 R45, R12, R51, RZ ;  /* 0x000000330c2d7227 */ /* 0x000fe200078e00ff */
[----:B------:R-:W-:Y:S02]  /*21a0*/  IADD3 R43, -R43, RZ, RZ ;  /* 0x000000ff2b2b7210 */ /* 0x000fe40007ffe1ff */
[----:B------:R-:W-:Y:S01]  /*21b0*/  IABS R44, R53 ;  /* 0x00000035002c7213 */ /* 0x000fe20000000000 */
[----:B------:R-:W-:Y:S01]  /*21c0*/  @!P4 IMAD.MOV R39, RZ, RZ, -R39 ;  /* 0x000000ffff27c224 */ /* 0x000fe200078e0a27 */
[----:B------:R-:W-:Y:S01]  /*21d0*/  IADD3 R46, -R45, RZ, RZ ;  /* 0x000000ff2d2e7210 */ /* 0x000fe20007ffe1ff */
[----:B------:R-:W-:Y:S01]  /*21e0*/  IMAD R43, R2, R43, R47 ;  /* 0x0000002b022b7224 */ /* 0x000fe200078e022f */
[----:B------:R-:W-:Y:S01]  /*21f0*/  @!P3 IADD3 R38, -R38, RZ, RZ ;  /* 0x000000ff2626b210 */ /* 0x000fe20007ffe1ff */
[----:B------:R-:W-:Y:S01]  /*2200*/  IMAD.MOV.U32 R47, RZ, RZ, R44 ;  /* 0x000000ffff2f7224 */ /* 0x000fe200078e002c */
[----:B------:R-:W-:Y:S01]  /*2210*/  @!P5 IADD3 R40, R40, -R2, RZ ;  /* 0x800000022828d210 */ /* 0x000fe20007ffe0ff */
[----:B------:R-:W-:Y:S01]  /*2220*/  @!P6 IMAD.IADD R42, R42, 0x1, -R2 ;  /* 0x000000012a2ae824 */ /* 0x000fe200078e0a02 */
[----:B------:R-:W-:Y:S01]  /*2230*/  ISETP.GT.U32.AND P5, PT, R2, R43, PT ;  /* 0x0000002b0200720c */ /* 0x000fe20003fa4070 */
[----:B------:R-:W-:Y:S01]  /*2240*/  IMAD.HI.U32 R45, R12, R47, RZ ;  /* 0x0000002f0c2d7227 */ /* 0x000fe200078e00ff */
[----:B------:R-:W-:-:S02]  /*2250*/  ISETP.GT.U32.AND P6, PT, R2, R40, PT ;  /* 0x000000280200720c */ /* 0x000fc40003fc4070 */
[----:B------:R-:W-:Y:S01]  /*2260*/  ISETP.GT.U32.AND P4, PT, R2, R42, PT ;  /* 0x0000002a0200720c */ /* 0x000fe20003f84070 */
[----:B------:R-:W-:Y:S01]  /*2270*/  IMAD.HI.U32 R44, R12, R49, RZ ;  /* 0x000000310c2c7227 */ /* 0x000fe200078e00ff */
[----:B------:R-:W-:Y:S02]  /*2280*/  IADD3 R45, -R45, RZ, RZ ;  /* 0x000000ff2d2d7210 */ /* 0x000fe40007ffe1ff */
[----:B------:R-:W-:Y:S01]  /*2290*/  ISETP.GE.AND P3, PT, R48, RZ, PT ;  /* 0x000000ff3000720c */ /* 0x000fe20003f66270 */
[----:B------:R-:W-:Y:S01]  /*22a0*/  IMAD.MOV R44, RZ, RZ, -R44 ;  /* 0x000000ffff2c7224 */ /* 0x000fe200078e0a2c */
[----:B------:R-:W-:Y:S01]  /*22b0*/  IABS R57, R56 ;  /* 0x0000003800397213 */ /* 0x000fe20000000000 */
[C---:B------:R-:W-:Y:S01]  /*22c0*/  IMAD R45, R2.reuse, R45, R47 ;  /* 0x0000002d022d7224 */ /* 0x040fe200078e022f */
[----:B------:R-:W-:Y:S01]  /*22d0*/  IABS R59, R58 ;  /* 0x0000003a003b7213 */ /* 0x000fe20000000000 */
[C---:B------:R-:W-:Y:S01]  /*22e0*/  IMAD R44, R2.reuse, R44, R49 ;  /* 0x0000002c022c7224 */ /* 0x040fe200078e0231 */
[----:B------:R-:W-:Y:S01]  /*22f0*/  IABS R49, R54 ;  /* 0x0000003600317213 */ /* 0x000fe20000000000 */
[----:B------:R-:W-:Y:S01]  /*2300*/  IMAD R46, R2, R46, R51 ;  /* 0x0000002e022e7224 */ /* 0x000fe200078e0233 */
[-C--:B------:R-:W-:Y:S01]  /*2310*/  @!P6 IADD3 R40, R40, -R2.reuse, RZ ;  /* 0x800000022828e210 */ /* 0x080fe20007ffe0ff */
[----:B------:R-:W-:Y:S01]  /*2320*/  @!P5 IMAD.IADD R43, R43, 0x1, -R2 ;  /* 0x000000012b2bd824 */ /* 0x000fe200078e0a02 */
[----:B------:R-:W-:Y:S01]  /*2330*/  @!P4 IADD3 R42, R42, -R2, RZ ;  /* 0x800000022a2ac210 */ /* 0x000fe20007ffe0ff */
[----:B------:R-:W-:Y:S01]  /*2340*/  @!P2 IMAD.MOV R41, RZ, RZ, -R41 ;  /* 0x000000ffff29a224 */ /* 0x000fe200078e0a29 */
[----:B------:R-:W-:Y:S01]  /*2350*/  ISETP.GT.U32.AND P4, PT, R2, R45, PT ;  /* 0x0000002d0200720c */ /* 0x000fe20003f84070 */
[----:B------:R-:W-:Y:S01]  /*2360*/  IMAD.HI.U32 R47, R12, R49, RZ ;  /* 0x000000310c2f7227 */ /* 0x000fe200078e00ff */
[----:B------:R-:W-:-:S02]  /*2370*/  ISETP.GT.U32.AND P6, PT, R2, R44, PT ;  /* 0x0000002c0200720c */ /* 0x000fc40003fc4070 */
[C---:B------:R-:W-:Y:S01]  /*2380*/  ISETP.GT.U32.AND P2, PT, R2.reuse, R46, PT ;  /* 0x0000002e0200720c */ /* 0x040fe20003f44070 */
[----:B------:R-:W-:Y:S01]  /*2390*/  IMAD.MOV R47, RZ, RZ, -R47 ;  /* 0x000000ffff2f7224 */ /* 0x000fe200078e0a2f */
[----:B------:R-:W-:Y:S01]  /*23a0*/  ISETP.GT.U32.AND P5, PT, R2, R43, PT ;  /* 0x0000002b0200720c */ /* 0x000fe20003fa4070 */
[----:B------:R-:W-:Y:S01]  /*23b0*/  @!P0 IMAD.MOV R42, RZ, RZ, -R42 ;  /* 0x000000ffff2a8224 */ /* 0x000fe200078e0a2a */
[----:B------:R-:W-:Y:S01]  /*23c0*/  @!P1 IADD3 R40, -R40, RZ, RZ ;  /* 0x000000ff28289210 */ /* 0x000fe20007ffe1ff */
[----:B------:R-:W-:Y:S01]  /*23d0*/  IMAD R47, R2, R47, R49 ;  /* 0x0000002f022f7224 */ /* 0x000fe200078e0231 */
[----:B------:R-:W-:Y:S02]  /*23e0*/  ISETP.GE.AND P1, PT, R50, RZ, PT ;  /* 0x000000ff3200720c */ /* 0x000fe40003f26270 */
[----:B------:R-:W-:Y:S02]  /*23f0*/  IADD3 R50, R8, 0x27, RZ ;  /* 0x0000002708327810 */ /* 0x000fe40007ffe0ff */
[----:B------:R-:W-:Y:S01]  /*2400*/  @!P4 IADD3 R45, R45, -R2, RZ ;  /* 0x800000022d2dc210 */ /* 0x000fe20007ffe0ff */
[--C-:B------:R-:W-:Y:S01]  /*2410*/  @!P6 IMAD.IADD R44, R44, 0x1, -R2.reuse ;  /* 0x000000012c2ce824 */ /* 0x100fe200078e0a02 */
[----:B------:R-:W-:Y:S01]  /*2420*/  IABS R51, R50 ;  /* 0x0000003200337213 */ /* 0x000fe20000000000 */
[--C-:B------:R-:W-:Y:S01]  /*2430*/  @!P2 IMAD.IADD R46, R46, 0x1, -R2.reuse ;  /* 0x000000012e2ea824 */ /* 0x100fe200078e0a02 */
[C---:B------:R-:W-:Y:S01]  /*2440*/  ISETP.GT.U32.AND P4, PT, R2.reuse, R45, PT ;  /* 0x0000002d0200720c */ /* 0x040fe20003f84070 */
[----:B------:R-:W-:Y:S01]  /*2450*/  @!P5 IMAD.IADD R43, R43, 0x1, -R2 ;  /* 0x000000012b2bd824 */ /* 0x000fe200078e0a02 */
[----:B------:R-:W-:Y:S01]  /*2460*/  ISETP.GT.U32.AND P2, PT, R2, R44, PT ;  /* 0x0000002c0200720c */ /* 0x000fe20003f44070 */
[----:B------:R-:W-:Y:S01]  /*2470*/  IMAD.HI.U32 R48, R12, R51, RZ ;  /* 0x000000330c307227 */ /* 0x000fe200078e00ff */
[----:B------:R-:W-:-:S02]  /*2480*/  ISETP.GE.AND P5, PT, R52, RZ, PT ;  /* 0x000000ff3400720c */ /* 0x000fc40003fa6270 */
[----:B------:R-:W-:Y:S01]  /*2490*/  IADD3 R52, R8, 0x28, RZ ;  /* 0x0000002808347810 */ /* 0x000fe20007ffe0ff */
[----:B------:R-:W-:Y:S01]  /*24a0*/  IMAD.MOV R48, RZ, RZ, -R48 ;  /* 0x000000ffff307224 */ /* 0x000fe200078e0a30 */
[----:B------:R-:W-:Y:S02]  /*24b0*/  ISETP.GE.AND P6, PT, R53, RZ, PT ;  /* 0x000000ff3500720c */ /* 0x000fe40003fc6270 */
[----:B------:R-:W-:Y:S01]  /*24c0*/  @!P3 IADD3 R43, -R43, RZ, RZ ;  /* 0x000000ff2b2bb210 */ /* 0x000fe20007ffe1ff */
[C---:B------:R-:W-:Y:S01]  /*24d0*/  IMAD R48, R2.reuse, R48, R51 ;  /* 0x0000003002307224 */ /* 0x040fe200078e0233 */
[----:B------:R-:W-:Y:S02]  /*24e0*/  IABS R53, R52 ;  /* 0x0000003400357213 */ /* 0x000fe40000000000 */
[C---:B------:R-:W-:Y:S02]  /*24f0*/  ISETP.GT.U32.AND P0, PT, R2.reuse, R46, PT ;  /* 0x0000002e0200720c */ /* 0x040fe40003f04070 */
[----:B------:R-:W-:Y:S01]  /*2500*/  ISETP.GT.U32.AND P3, PT, R2, R47, PT ;  /* 0x0000002f0200720c */ /* 0x000fe20003f64070 */
[----:B------:R-:W-:Y:S01]  /*2510*/  IMAD.HI.U32 R49, R12, R53, RZ ;  /* 0x000000350c317227 */ /* 0x000fe200078e00ff */
[----:B------:R-:W-:-:S02]  /*2520*/  @!P4 IADD3 R45, R45, -R2, RZ ;  /* 0x800000022d2dc210 */ /* 0x000fc40007ffe0ff */
[----:B------:R-:W-:Y:S01]  /*2530*/  ISETP.GT.U32.AND P4, PT, R2, R48, PT ;  /* 0x000000300200720c */ /* 0x000fe20003f84070 */
[----:B------:R-:W-:Y:S01]  /*2540*/  IMAD.MOV R49, RZ, RZ, -R49 ;  /* 0x000000ffff317224 */ /* 0x000fe200078e0a31 */
[-C--:B------:R-:W-:Y:S01]  /*2550*/  @!P2 IADD3 R44, R44, -R2.reuse, RZ ;  /* 0x800000022c2ca210 */ /* 0x080fe20007ffe0ff */
[----:B------:R-:W-:Y:S01]  /*2560*/  @!P6 IMAD.MOV R45, RZ, RZ, -R45 ;  /* 0x000000ffff2de224 */ /* 0x000fe200078e0a2d */
[----:B------:R-:W-:Y:S01]  /*2570*/  ISETP.GE.AND P2, PT, R54, RZ, PT ;  /* 0x000000ff3600720c */ /* 0x000fe20003f46270 */
[C---:B------:R-:W-:Y:S01]  /*2580*/  VIADD R54, R8.reuse, 0x29 ;  /* 0x0000002908367836 */ /* 0x040fe20000000000 */
[----:B------:R-:W-:Y:S01]  /*2590*/  IADD3 R60, R8, 0x31, RZ ;  /* 0x00000031083c7810 */ /* 0x000fe20007ffe0ff */
[----:B------:R-:W-:Y:S01]  /*25a0*/  IMAD R49, R2, R49, R53 ;  /* 0x0000003102317224 */ /* 0x000fe200078e0235 */
[----:B------:R-:W-:Y:S01]  /*25b0*/  @!P0 IADD3 R46, R46, -R2, RZ ;  /* 0x800000022e2e8210 */ /* 0x000fe20007ffe0ff */
[----:B------:R-:W-:Y:S01]  /*25c0*/  @!P3 IMAD.IADD R47, R47, 0x1, -R2 ;  /* 0x000000012f2fb824 */ /* 0x000fe200078e0a02 */
[----:B------:R-:W-:Y:S01]  /*25d0*/  IABS R51, R54 ;  /* 0x0000003600337213 */ /* 0x000fe20000000000 */
[----:B------:R-:W-:Y:S01]  /*25e0*/  @!P1 IMAD.MOV R44, RZ, RZ, -R44 ;  /* 0x000000ffff2c9224 */ /* 0x000fe200078e0a2c */
[----:B------:R-:W-:-:S02]  /*25f0*/  @!P5 IADD3 R46, -R46, RZ, RZ ;  /* 0x000000ff2e2ed210 */ /* 0x000fc40007ffe1ff */
[----:B------:R-:W-:Y:S01]  /*2600*/  ISETP.GE.AND P0, PT, R50, RZ, PT ;  /* 0x000000ff3200720c */ /* 0x000fe20003f06270 */
[----:B------:R-:W-:Y:S01]  /*2610*/  IMAD.HI.U32 R50, R12, R51, RZ ;  /* 0x000000330c327227 */ /* 0x000fe200078e00ff */
[C---:B------:R-:W-:Y:S02]  /*2620*/  ISETP.GT.U32.AND P1, PT, R2.reuse, R47, PT ;  /* 0x0000002f0200720c */ /* 0x040fe40003f24070 */
[----:B------:R-:W-:Y:S01]  /*2630*/  ISETP.GT.U32.AND P5, PT, R2, R49, PT ;  /* 0x000000310200720c */ /* 0x000fe20003fa4070 */
[----:B------:R-:W-:Y:S01]  /*2640*/  IMAD.MOV R50, RZ, RZ, -R50 ;  /* 0x000000ffff327224 */ /* 0x000fe200078e0a32 */
[----:B------:R-:W-:Y:S02]  /*2650*/  @!P4 IADD3 R48, R48, -R2, RZ ;  /* 0x800000023030c210 */ /* 0x000fe40007ffe0ff */
[----:B------:R-:W-:Y:S01]  /*2660*/  IADD3 R53, R8, 0x2a, RZ ;  /* 0x0000002a08357810 */ /* 0x000fe20007ffe0ff */
[C---:B------:R-:W-:Y:S01]  /*2670*/  IMAD R50, R2.reuse, R50, R51 ;  /* 0x0000003202327224 */ /* 0x040fe200078e0233 */
[----:B------:R-:W-:-:S02]  /*2680*/  ISETP.GT.U32.AND P4, PT, R2, R48, PT ;  /* 0x000000300200720c */ /* 0x000fc40003f84070 */
[----:B------:R-:W-:Y:S02]  /*2690*/  IABS R55, R53 ;  /* 0x0000003500377213 */ /* 0x000fe40000000000 */
[----:B------:R-:W-:Y:S01]  /*26a0*/  ISETP.GE.AND P3, PT, R52, RZ, PT ;  /* 0x000000ff3400720c */ /* 0x000fe20003f66270 */
[C---:B------:R-:W-:Y:S01]  /*26b0*/  IMAD.HI.U32 R52, R12.reuse, R57, RZ ;  /* 0x000000390c347227 */ /* 0x040fe200078e00ff */
[-C--:B------:R-:W-:Y:S02]  /*26c0*/  @!P1 IADD3 R47, R47, -R2.reuse, RZ ;  /* 0x800000022f2f9210 */ /* 0x080fe40007ffe0ff */
[----:B------:R-:W-:Y:S01]  /*26d0*/  @!P5 IADD3 R49, R49, -R2, RZ ;  /* 0x800000023131d210 */ /* 0x000fe20007ffe0ff */
[----:B------:R-:W-:Y:S01]  /*26e0*/  IMAD.HI.U32 R51, R12, R55, RZ ;  /* 0x000000370c337227 */ /* 0x000fe200078e00ff */
[C---:B------:R-:W-:Y:S02]  /*26f0*/  ISETP.GT.U32.AND P1, PT, R2.reuse, R50, PT ;  /* 0x000000320200720c */ /* 0x040fe40003f24070 */
[----:B------:R-:W-:Y:S01]  /*2700*/  ISETP.GT.U32.AND P5, PT, R2, R49, PT ;  /* 0x000000310200720c */ /* 0x000fe20003fa4070 */
[----:B------:R-:W-:Y:S01]  /*2710*/  @!P4 IMAD.IADD R48, R48, 0x1, -R2 ;  /* 0x000000013030c824 */ /* 0x000fe200078e0a02 */
[----:B------:R-:W-:Y:S01]  /*2720*/  ISETP.GE.AND P4, PT, R53, RZ, PT ;  /* 0x000000ff3500720c */ /* 0x000fe20003f86270 */
[----:B------:R-:W-:Y:S01]  /*2730*/  IMAD.MOV R51, RZ, RZ, -R51 ;  /* 0x000000ffff337224 */ /* 0x000fe200078e0a33 */
[----:B------:R-:W-:Y:S01]  /*2740*/  IADD3 R52, -R52, RZ, RZ ;  /* 0x000000ff34347210 */ /* 0x000fe20007ffe1ff */
[----:B------:R-:W-:Y:S01]  /*2750*/  IMAD.HI.U32 R53, R12, R59, RZ ;  /* 0x0000003b0c357227 */ /* 0x000fe200078e00ff */
[----:B------:R-:W-:-:S02]  /*2760*/  @!P2 IADD3 R47, -R47, RZ, RZ ;  /* 0x000000ff2f2fa210 */ /* 0x000fc40007ffe1ff */
[----:B------:R-:W-:Y:S01]  /*2770*/  ISETP.GE.AND P6, PT, R54, RZ, PT ;  /* 0x000000ff3600720c */ /* 0x000fe20003fc6270 */
[C---:B------:R-:W-:Y:S01]  /*2780*/  IMAD R51, R2.reuse, R51, R55 ;  /* 0x0000003302337224 */ /* 0x040fe200078e0237 */
[----:B------:R-:W-:Y:S01]  /*2790*/  IADD3 R55, -R53, RZ, RZ ;  /* 0x000000ff35377210 */ /* 0x000fe20007ffe1ff */
[----:B------:R-:W-:Y:S01]  /*27a0*/  IMAD R53, R2, R52, R57 ;  /* 0x0000003402357224 */ /* 0x000fe200078e0239 */
[----:B------:R-:W-:Y:S01]  /*27b0*/  @!P0 IADD3 R48, -R48, RZ, RZ ;  /* 0x000000ff30308210 */ /* 0x000fe20007ffe1ff */
[--C-:B------:R-:W-:Y:S01]  /*27c0*/  @!P1 IMAD.IADD R50, R50, 0x1, -R2.reuse ;  /* 0x0000000132329824 */ /* 0x100fe200078e0a02 */
[----:B------:R-:W-:Y:S01]  /*27d0*/  ISETP.GT.U32.AND P2, PT, R2, R51, PT ;  /* 0x000000330200720c */ /* 0x000fe20003f44070 */
[----:B------:R-:W-:Y:S01]  /*27e0*/  VIADD R54, R8, 0x2d ;  /* 0x0000002d08367836 */ /* 0x000fe20000000000 */
[----:B------:R-:W-:Y:S01]  /*27f0*/  ISETP.GE.AND P0, PT, R56, RZ, PT ;  /* 0x000000ff3800720c */ /* 0x000fe20003f06270 */
[----:B------:R-:W-:Y:S01]  /*2800*/  @!P5 IMAD.IADD R49, R49, 0x1, -R2 ;  /* 0x000000013131d824 */ /* 0x000fe200078e0a02 */
[----:B------:R-:W-:Y:S01]  /*2810*/  ISETP.GT.U32.AND P5, PT, R2, R53, PT ;  /* 0x000000350200720c */ /* 0x000fe20003fa4070 */
[----:B------:R-:W-:Y:S01]  /*2820*/  VIADD R56, R8, 0x2e ;  /* 0x0000002e08387836 */ /* 0x000fe20000000000 */
[C---:B------:R-:W-:Y:S01]  /*2830*/  ISETP.GT.U32.AND P1, PT, R2.reuse, R50, PT ;  /* 0x000000320200720c */ /* 0x040fe20003f24070 */
[----:B------:R-:W-:Y:S01]  /*2840*/  IMAD R55, R2, R55, R59 ;  /* 0x0000003702377224 */ /* 0x000fe200078e023b */
[----:B------:R-:W-:Y:S01]  /*2850*/  IABS R57, R54 ;  /* 0x0000003600397213 */ /* 0x000fe20000000000 */
[----:B------:R-:W-:Y:S01]  /*2860*/  @!P3 IMAD.MOV R49, RZ, RZ, -R49 ;  /* 0x000000ffff31b224 */ /* 0x000fe200078e0a31 */
[----:B------:R-:W-:-:S02]  /*2870*/  IABS R67, R56 ;  /* 0x0000003800437213 */ /* 0x000fc40000000000 */
[----:B------:R-:W-:Y:S01]  /*2880*/  ISETP.GT.U32.AND P3, PT, R2, R55, PT ;  /* 0x000000370200720c */ /* 0x000fe20003f64070 */
[----:B------:R-:W-:Y:S01]  /*2890*/  IMAD.HI.U32 R52, R12, R57, RZ ;  /* 0x000000390c347227 */ /* 0x000fe200078e00ff */
[----:B------:R-:W-:Y:S02]  /*28a0*/  IABS R69, R60 ;  /* 0x0000003c00457213 */ /* 0x000fe40000000000 */
[----:B------:R-:W-:Y:S01]  /*28b0*/  IABS R89, R62 ;  /* 0x0000003e00597213 */ /* 0x000fe20000000000 */
[----:B------:R-:W-:Y:S01]  /*28c0*/  @!P2 IMAD.IADD R51, R51, 0x1, -R2 ;  /* 0x000000013333a824 */ /* 0x000fe200078e0a02 */
[-C--:B------:R-:W-:Y:S02]  /*28d0*/  @!P5 IADD3 R53, R53, -R2.reuse, RZ ;  /* 0x800000023535d210 */ /* 0x080fe40007ffe0ff */
[----:B------:R-:W-:Y:S02]  /*28e0*/  IADD3 R52, -R52, RZ, RZ ;  /* 0x000000ff34347210 */ /* 0x000fe40007ffe1ff */
[----:B------:R-:W-:-:S02]  /*28f0*/  @!P1 IADD3 R50, R50, -R2, RZ ;  /* 0x8000000232329210 */ /* 0x000fc40007ffe0ff */
[C---:B------:R-:W-:Y:S01]  /*2900*/  ISETP.GT.U32.AND P5, PT, R2.reuse, R51, PT ;  /* 0x000000330200720c */ /* 0x040fe20003fa4070 */
[----:B------:R-:W-:Y:S01]  /*2910*/  IMAD R57, R2, R52, R57 ;  /* 0x0000003402397224 */ /* 0x000fe200078e0239 */
[----:B------:R-:W-:Y:S01]  /*2920*/  ISETP.GE.AND P2, PT, R54, RZ, PT ;  /* 0x000000ff3600720c */ /* 0x000fe20003f46270 */
[----:B------:R-:W-:Y:S01]  /*2930*/  VIADD R54, R8, 0x2f ;  /* 0x0000002f08367836 */ /* 0x000fe20000000000 */
[----:B------:R-:W-:Y:S01]  /*2940*/  @!P3 IADD3 R55, R55, -R2, RZ ;  /* 0x800000023737b210 */ /* 0x000fe20007ffe0ff */
[----:B------:R-:W-:Y:S01]  /*2950*/  @!P6 IMAD.MOV R50, RZ, RZ, -R50 ;  /* 0x000000ffff32e224 */ /* 0x000fe200078e0a32 */
[----:B------:R-:W-:Y:S01]  /*2960*/  ISETP.GT.U32.AND P6, PT, R2, R53, PT ;  /* 0x000000350200720c */ /* 0x000fe20003fc4070 */
[----:B------:R-:W-:Y:S01]  /*2970*/  IMAD.HI.U32 R52, R12, R67, RZ ;  /* 0x000000430c347227 */ /* 0x000fe200078e00ff */
[----:B------:R-:W-:Y:S02]  /*2980*/  IABS R61, R54 ;  /* 0x00000036003d7213 */ /* 0x000fe40000000000 */
[----:B------:R-:W-:Y:S01]  /*2990*/  ISETP.GE.AND P1, PT, R58, RZ, PT ;  /* 0x000000ff3a00720c */ /* 0x000fe20003f26270 */
[----:B------:R-:W-:Y:S01]  /*29a0*/  IMAD.MOV R52, RZ, RZ, -R52 ;  /* 0x000000ffff347224 */ /* 0x000fe200078e0a34 */
[----:B------:R-:W-:Y:S01]  /*29b0*/  IADD3 R58, R8, 0x30, RZ ;  /* 0x00000030083a7810 */ /* 0x000fe20007ffe0ff */
[----:B------:R-:W-:Y:S01]  /*29c0*/  @!P5 IMAD.IADD R51, R51, 0x1, -R2 ;  /* 0x000000013333d824 */ /* 0x000fe200078e0a02 */
[C---:B------:R-:W-:Y:S01]  /*29d0*/  ISETP.GT.U32.AND P5, PT, R2.reuse, R57, PT ;  /* 0x000000390200720c */ /* 0x040fe20003fa4070 */
[C---:B------:R-:W-:Y:S01]  /*29e0*/  IMAD R67, R2.reuse, R52, R67 ;  /* 0x0000003402437224 */ /* 0x040fe200078e0243 */
[----:B------:R-:W-:Y:S01]  /*29f0*/  ISETP.GT.U32.AND P3, PT, R2, R55, PT ;  /* 0x000000370200720c */ /* 0x000fe20003f64070 */
[----:B------:R-:W-:Y:S01]  /*2a00*/  IMAD.HI.U32 R52, R12, R61, RZ ;  /* 0x0000003d0c347227 */ /* 0x000fe200078e00ff */
[----:B------:R-:W-:-:S02]  /*2a10*/  MOV R59, R51 ;  /* 0x00000033003b7202 */ /* 0x000fc40000000f00 */
[----:B------:R-:W-:Y:S01]  /*2a20*/  @!P6 IADD3 R53, R53, -R2, RZ ;  /* 0x800000023535e210 */ /* 0x000fe20007ffe0ff */
[----:B------:R-:W-:Y:S01]  /*2a30*/  IMAD.MOV R51, RZ, RZ, -R52 ;  /* 0x000000ffff337224 */ /* 0x000fe200078e0a34 */
[----:B------:R-:W-:Y:S01]  /*2a40*/  IABS R65, R58 ;  /* 0x0000003a00417213 */ /* 0x000fe20000000000 */
[----:B------:R-:W-:Y:S01]  /*2a50*/  @!P4 IMAD.MOV R59, RZ, RZ, -R59 ;  /* 0x000000ffff3bc224 */ /* 0x000fe200078e0a3b */
[C---:B------:R-:W-:Y:S01]  /*2a60*/  ISETP.GT.U32.AND P6, PT, R2.reuse, R67, PT ;  /* 0x000000430200720c */ /* 0x040fe20003fc4070 */
[----:B------:R-:W-:Y:S01]  /*2a70*/  IMAD R51, R2, R51, R61 ;  /* 0x0000003302337224 */ /* 0x000fe200078e023d */
[----:B------:R-:W-:Y:S01]  /*2a80*/  ISETP.GE.AND P4, PT, R54, RZ, PT ;  /* 0x000000ff3600720c */ /* 0x000fe20003f86270 */
[----:B------:R-:W-:Y:S01]  /*2a90*/  IMAD.MOV.U32 R61, RZ, RZ, R53 ;  /* 0x000000ffff3d7224 */ /* 0x000fe200078e0035 */
[----:B------:R-:W-:Y:S01]  /*2aa0*/  @!P5 IADD3 R57, R57, -R2, RZ ;  /* 0x800000023939d210 */ /* 0x000fe20007ffe0ff */
[----:B------:R-:W-:Y:S01]  /*2ab0*/  IMAD.HI.U32 R52, R12, R65, RZ ;  /* 0x000000410c347227 */ /* 0x000fe200078e00ff */
[----:B------:R-:W-:-:S02]  /*2ac0*/  IADD3 R64, R8, 0x3b, RZ ;  /* 0x0000003b08407810 */ /* 0x000fc40007ffe0ff */
[----:B------:R-:W-:Y:S01]  /*2ad0*/  @!P0 IADD3 R61, -R61, RZ, RZ ;  /* 0x000000ff3d3d8210 */ /* 0x000fe20007ffe1ff */
[----:B------:R-:W-:Y:S01]  /*2ae0*/  IMAD.HI.U32 R54, R12, R69, RZ ;  /* 0x000000450c367227 */ /* 0x000fe200078e00ff */
[C---:B------:R-:W-:Y:S02]  /*2af0*/  ISETP.GT.U32.AND P0, PT, R2.reuse, R51, PT ;  /* 0x000000330200720c */ /* 0x040fe40003f04070 */
[----:B------:R-:W-:Y:S01]  /*2b00*/  ISETP.GT.U32.AND P5, PT, R2, R57, PT ;  /* 0x000000390200720c */ /* 0x000fe20003fa4070 */
[--C-:B------:R-:W-:Y:S01]  /*2b10*/  @!P3 IMAD.IADD R55, R55, 0x1, -R2.reuse ;  /* 0x000000013737b824 */ /* 0x100fe200078e0a02 */
[----:B------:R-:W-:Y:S02]  /*2b20*/  IADD3 R52, -R52, RZ, RZ ;  /* 0x000000ff34347210 */ /* 0x000fe40007ffe1ff */
[----:B------:R-:W-:Y:S01]  /*2b30*/  IADD3 R54, -R54, RZ, RZ ;  /* 0x000000ff36367210 */ /* 0x000fe20007ffe1ff */
[----:B------:R-:W-:Y:S01]  /*2b40*/  IMAD.MOV.U32 R63, RZ, RZ, R55 ;  /* 0x000000ffff3f7224 */ /* 0x000fe200078e0037 */
[----:B------:R-:W-:Y:S01]  /*2b50*/  ISETP.GE.AND P3, PT, R56, RZ, PT ;  /* 0x000000ff3800720c */ /* 0x000fe20003f66270 */
[----:B------:R-:W-:Y:S01]  /*2b60*/  IMAD R53, R2, R52, R65 ;  /* 0x0000003402357224 */ /* 0x000fe200078e0241 */
[----:B------:R-:W-:Y:S01]  /*2b70*/  IADD3 R56, R8, 0x32, RZ ;  /* 0x0000003208387810 */ /* 0x000fe20007ffe0ff */
[----:B------:R-:W-:Y:S01]  /*2b80*/  IMAD R55, R2, R54, R69 ;  /* 0x0000003602377224 */ /* 0x000fe200078e0245 */
[-C--:B------:R-:W-:Y:S01]  /*2b90*/  @!P6 IADD3 R67, R67, -R2.reuse, RZ ;  /* 0x800000024343e210 */ /* 0x080fe20007ffe0ff */
[----:B------:R-:W-:Y:S01]  /*2ba0*/  VIADD R54, R8, 0x33 ;  /* 0x0000003308367836 */ /* 0x000fe20000000000 */
[----:B------:R-:W-:Y:S01]  /*2bb0*/  @!P0 IADD3 R51, R51, -R2, RZ ;  /* 0x8000000233338210 */ /* 0x000fe20007ffe0ff */
[----:B------:R-:W-:Y:S01]  /*2bc0*/  @!P5 IMAD.IADD R57, R57, 0x1, -R2 ;  /* 0x000000013939d824 */ /* 0x000fe200078e0a02 */
[----:B------:R-:W-:Y:S01]  /*2bd0*/  IABS R69, R56 ;  /* 0x0000003800457213 */ /* 0x000fe20000000000 */
[----:B------:R-:W-:Y:S01]  /*2be0*/  @!P1 IMAD.MOV R63, RZ, RZ, -R63 ;  /* 0x000000ffff3f9224 */ /* 0x000fe200078e0a3f */
[C---:B------:R-:W-:Y:S01]  /*2bf0*/  ISETP.GT.U32.AND P0, PT, R2.reuse, R51, PT ;  /* 0x000000330200720c */ /* 0x040fe20003f04070 */
[----:B------:R-:W-:Y:S01]  /*2c00*/  IMAD.MOV.U32 R65, RZ, RZ, R57 ;  /* 0x000000ffff417224 */ /* 0x000fe200078e0039 */
[----:B------:R-:W-:Y:S01]  /*2c10*/  ISETP.GT.U32.AND P6, PT, R2, R67, PT ;  /* 0x000000430200720c */ /* 0x000fe20003fc4070 */
[----:B------:R-:W-:Y:S01]  /*2c20*/  IMAD.HI.U32 R52, R12, R69, RZ ;  /* 0x000000450c347227 */ /* 0x000fe200078e00ff */
[----:B------:R-:W-:-:S02]  /*2c30*/  ISETP.GE.AND P1, PT, R58, RZ, PT ;  /* 0x000000ff3a00720c */ /* 0x000fc40003f26270 */
[----:B------:R-:W-:Y:S01]  /*2c40*/  @!P2 IADD3 R65, -R65, RZ, RZ ;  /* 0x000000ff4141a210 */ /* 0x000fe20007ffe1ff */
[----:B------:R-:W-:Y:S01]  /*2c50*/  IMAD.MOV R57, RZ, RZ, -R52 ;  /* 0x000000ffff397224 */ /* 0x000fe200078e0a34 */
[----:B------:R-:W-:Y:S02]  /*2c60*/  ISETP.GT.U32.AND P2, PT, R2, R55, PT ;  /* 0x000000370200720c */ /* 0x000fe40003f44070 */
[----:B------:R-:W-:Y:S01]  /*2c70*/  IADD3 R58, R8, 0x34, RZ ;  /* 0x00000034083a7810 */ /* 0x000fe20007ffe0ff */
[C---:B------:R-:W-:Y:S01]  /*2c80*/  IMAD R57, R2.reuse, R57, R69 ;  /* 0x0000003902397224 */ /* 0x040fe200078e0245 */
[----:B------:R-:W-:Y:S02]  /*2c90*/  IABS R71, R54 ;  /* 0x0000003600477213 */ /* 0x000fe40000000000 */
[----:B------:R-:W-:Y:S01]  /*2ca0*/  @!P0 IADD3 R51, R51, -R2, RZ ;  /* 0x8000000233338210 */ /* 0x000fe20007ffe0ff */
[----:B------:R-:W-:Y:S01]  /*2cb0*/  @!P6 IMAD.IADD R67, R67, 0x1, -R2 ;  /* 0x000000014343e824 */ /* 0x000fe200078e0a02 */
[----:B------:R-:W-:Y:S01]  /*2cc0*/  ISETP.GT.U32.AND P6, PT, R2, R53, PT ;  /* 0x000000350200720c */ /* 0x000fe20003fc4070 */
[----:B------:R-:W-:Y:S01]  /*2cd0*/  IMAD.HI.U32 R52, R12, R71, RZ ;  /* 0x000000470c347227 */ /* 0x000fe200078e00ff */
[----:B------:R-:W-:-:S02]  /*2ce0*/  MOV R69, R51 ;  /* 0x0000003300457202 */ /* 0x000fc40000000f00 */
[----:B------:R-:W-:Y:S01]  /*2cf0*/  IABS R79, R58 ;  /* 0x0000003a004f7213 */ /* 0x000fe20000000000 */
[----:B------:R-:W-:Y:S01]  /*2d00*/  @!P2 IMAD.IADD R55, R55, 0x1, -R2 ;  /* 0x000000013737a824 */ /* 0x000fe200078e0a02 */
[----:B------:R-:W-:Y:S01]  /*2d10*/  ISETP.GE.AND P5, PT, R60, RZ, PT ;  /* 0x000000ff3c00720c */ /* 0x000fe20003fa6270 */
[----:B------:R-:W-:Y:S01]  /*2d20*/  @!P4 IMAD.MOV R69, RZ, RZ, -R69 ;  /* 0x000000ffff45c224 */ /* 0x000fe200078e0a45 */
[C---:B------:R-:W-:Y:S01]  /*2d30*/  ISETP.GT.U32.AND P4, PT, R2.reuse, R57, PT ;  /* 0x000000390200720c */ /* 0x040fe20003f84070 */
[----:B------:R-:W-:Y:S01]  /*2d40*/  IMAD.MOV R52, RZ, RZ, -R52 ;  /* 0x000000ffff347224 */ /* 0x000fe200078e0a34 */
[----:B------:R-:W-:Y:S01]  /*2d50*/  ISETP.GT.U32.AND P2, PT, R2, R55, PT ;  /* 0x000000370200720c */ /* 0x000fe20003f44070 */
[----:B------:R-:W-:Y:S01]  /*2d60*/  @!P3 IMAD.MOV R67, RZ, RZ, -R67 ;  /* 0x000000ffff43b224 */ /* 0x000fe200078e0a43 */
[----:B------:R-:W-:Y:S01]  /*2d70*/  ISETP.GE.AND P0, PT, R54, RZ, PT ;  /* 0x000000ff3600720c */ /* 0x000fe20003f06270 */
[----:B------:R-:W-:Y:S01]  /*2d80*/  IMAD.HI.U32 R54, R12, R79, RZ ;  /* 0x0000004f0c367227 */ /* 0x000fe200078e00ff */
[----:B------:R-:W-:-:S02]  /*2d90*/  @!P6 IADD3 R53, R53, -R2, RZ ;  /* 0x800000023535e210 */ /* 0x000fc40007ffe0ff */
[----:B------:R-:W-:Y:S01]  /*2da0*/  ISETP.GE.AND P3, PT, R56, RZ, PT ;  /* 0x000000ff3800720c */ /* 0x000fe20003f66270 */
[C---:B------:R-:W-:Y:S01]  /*2db0*/  IMAD R51, R2.reuse, R52, R71 ;  /* 0x0000003402337224 */ /* 0x040fe200078e0247 */
[----:B------:R-:W-:Y:S01]  /*2dc0*/  ISETP.GT.U32.AND P6, PT, R2, R53, PT ;  /* 0x000000350200720c */ /* 0x000fe20003fc4070 */
[----:B------:R-:W-:Y:S01]  /*2dd0*/  VIADD R52, R8, 0x35 ;  /* 0x0000003508347836 */ /* 0x000fe20000000000 */
[----:B------:R-:W-:Y:S01]  /*2de0*/  IADD3 R54, -R54, RZ, RZ ;  /* 0x000000ff36367210 */ /* 0x000fe20007ffe1ff */
[----:B------:R-:W-:Y:S01]  /*2df0*/  IMAD.HI.U32 R56, R12, R89, RZ ;  /* 0x000000590c387227 */ /* 0x000fe200078e00ff */
[-C--:B------:R-:W-:Y:S02]  /*2e00*/  @!P4 IADD3 R57, R57, -R2.reuse, RZ ;  /* 0x800000023939c210 */ /* 0x080fe40007ffe0ff */
[----:B------:R-:W-:Y:S01]  /*2e10*/  @!P2 IADD3 R55, R55, -R2, RZ ;  /* 0x800000023737a210 */ /* 0x000fe20007ffe0ff */
[C---:B------:R-:W-:Y:S01]  /*2e20*/  IMAD R79, R2.reuse, R54, R79 ;  /* 0x00000036024f7224 */ /* 0x040fe200078e024f */
[----:B------:R-:W-:Y:S01]  /*2e30*/  ISETP.GT.U32.AND P4, PT, R2, R57, PT ;  /* 0x000000390200720c */ /* 0x000fe20003f84070 */
[----:B------:R-:W-:Y:S01]  /*2e40*/  IMAD.MOV R56, RZ, RZ, -R56 ;  /* 0x000000ffff387224 */ /* 0x000fe200078e0a38 */
[----:B------:R-:W-:-:S02]  /*2e50*/  MOV R73, R55 ;  /* 0x0000003700497202 */ /* 0x000fc40000000f00 */
[----:B------:R-:W-:Y:S01]  /*2e60*/  IADD3 R54, R8, 0x36, RZ ;  /* 0x0000003608367810 */ /* 0x000fe20007ffe0ff */
[C---:B------:R-:W-:Y:S01]  /*2e70*/  IMAD R89, R2.reuse, R56, R89 ;  /* 0x0000003802597224 */ /* 0x040fe200078e0259 */
[----:B------:R-:W-:Y:S01]  /*2e80*/  @!P6 IADD3 R53, R53, -R2, RZ ;  /* 0x800000023535e210 */ /* 0x000fe20007ffe0ff */
[----:B------:R-:W-:Y:S01]  /*2e90*/  @!P5 IMAD.MOV R73, RZ, RZ, -R73 ;  /* 0x000000ffff49d224 */ /* 0x000fe200078e0a49 */
[----:B------:R-:W-:Y:S01]  /*2ea0*/  ISETP.GT.U32.AND P5, PT, R2, R51, PT ;  /* 0x000000330200720c */ /* 0x000fe20003fa4070 */
[----:B------:R-:W-:Y:S01]  /*2eb0*/  VIADD R56, R8, 0x3a ;  /* 0x0000003a08387836 */ /* 0x000fe20000000000 */
[----:B------:R-:W-:Y:S01]  /*2ec0*/  ISETP.GE.AND P2, PT, R52, RZ, PT ;  /* 0x000000ff3400720c */ /* 0x000fe20003f46270 */
[----:B------:R-:W-:Y:S01]  /*2ed0*/  IMAD.MOV.U32 R71, RZ, RZ, R53 ;  /* 0x000000ffff477224 */ /* 0x000fe200078e0035 */
[----:B------:R-:W-:Y:S01]  /*2ee0*/  IABS R53, R52 ;  /* 0x0000003400357213 */ /* 0x000fe20000000000 */
[----:B------:R-:W-:Y:S01]  /*2ef0*/  @!P4 IMAD.IADD R57, R57, 0x1, -R2 ;  /* 0x000000013939c824 */ /* 0x000fe200078e0a02 */
[----:B------:R-:W-:Y:S01]  /*2f00*/  ISETP.GT.U32.AND P4, PT, R2, R79, PT ;  /* 0x0000004f0200720c */ /* 0x000fe20003f84070 */
[----:B------:R-:W-:Y:S01]  /*2f10*/  @!P1 IMAD.MOV R71, RZ, RZ, -R71 ;  /* 0x000000ffff479224 */ /* 0x000fe200078e0a47 */
[----:B------:R-:W-:Y:S01]  /*2f20*/  ISETP.GE.AND P6, PT, R58, RZ, PT ;  /* 0x000000ff3a00720c */ /* 0x000fe20003fc6270 */
[----:B------:R-:W-:Y:S01]  /*2f30*/  IMAD.HI.U32 R52, R12, R53, RZ ;  /* 0x000000350c347227 */ /* 0x000fe200078e00ff */
[----:B------:R-:W-:-:S02]  /*2f40*/  IADD3 R60, R8, 0x38, RZ ;  /* 0x00000038083c7810 */ /* 0x000fc40007ffe0ff */
[----:B------:R-:W-:Y:S01]  /*2f50*/  IABS R77, R54 ;  /* 0x00000036004d7213 */ /* 0x000fe20000000000 */
[----:B------:R-:W-:Y:S01]  /*2f60*/  VIADD R58, R8, 0x37 ;  /* 0x00000037083a7836 */ /* 0x000fe20000000000 */
[----:B------:R-:W-:Y:S01]  /*2f70*/  ISETP.GE.AND P1, PT, R54, RZ, PT ;  /* 0x000000ff3600720c */ /* 0x000fe20003f26270 */
[----:B------:R-:W-:Y:S01]  /*2f80*/  @!P5 IMAD.IADD R51, R51, 0x1, -R2 ;  /* 0x000000013333d824 */ /* 0x000fe200078e0a02 */
[----:B------:R-:W-:Y:S01]  /*2f90*/  IADD3 R54, -R52, RZ, RZ ;  /* 0x000000ff34367210 */ /* 0x000fe20007ffe1ff */
[----:B------:R-:W-:Y:S01]  /*2fa0*/  IMAD.HI.U32 R52, R12, R77, RZ ;  /* 0x0000004d0c347227 */ /* 0x000fe200078e00ff */
[----:B------:R-:W-:Y:S02]  /*2fb0*/  IABS R85, R58 ;  /* 0x0000003a00557213 */ /* 0x000fe40000000000 */
[----:B------:R-:W-:Y:S01]  /*2fc0*/  IABS R87, R60 ;  /* 0x0000003c00577213 */ /* 0x000fe20000000000 */
[----:B------:R-:W-:Y:S01]  /*2fd0*/  IMAD.MOV.U32 R75, RZ, RZ, R57 ;  /* 0x000000ffff4b7224 */ /* 0x000fe200078e0039 */
[----:B------:R-:W-:Y:S01]  /*2fe0*/  @!P4 IADD3 R79, R79, -R2, RZ ;  /* 0x800000024f4fc210 */ /* 0x000fe20007ffe0ff */
[C---:B------:R-:W-:Y:S01]  /*2ff0*/  IMAD R53, R2.reuse, R54, R53 ;  /* 0x0000003602357224 */ /* 0x040fe200078e0235 */
[----:B------:R-:W-:Y:S01]  /*3000*/  ISETP.GT.U32.AND P4, PT, R2, R51, PT ;  /* 0x000000330200720c */ /* 0x000fe20003f84070 */
[----:B------:R-:W-:Y:S01]  /*3010*/  IMAD.HI.U32 R54, R12, R85, RZ ;  /* 0x000000550c367227 */ /* 0x000fe200078e00ff */
[----:B------:R-:W-:-:S02]  /*3020*/  IADD3 R52, -R52, RZ, RZ ;  /* 0x000000ff34347210 */ /* 0x000fc40007ffe1ff */
[----:B------:R-:W-:Y:S01]  /*3030*/  IABS R91, R56 ;  /* 0x00000038005b7213 */ /* 0x000fe20000000000 */
[----:B------:R-:W-:Y:S01]  /*3040*/  IMAD.HI.U32 R55, R12, R87, RZ ;  /* 0x000000570c377227 */ /* 0x000fe200078e00ff */
[----:B------:R-:W-:Y:S02]  /*3050*/  IADD3 R54, -R54, RZ, RZ ;  /* 0x000000ff36367210 */ /* 0x000fe40007ffe1ff */
[----:B------:R-:W-:Y:S01]  /*3060*/  IABS R93, R64 ;  /* 0x00000040005d7213 */ /* 0x000fe20000000000 */
[----:B------:R-:W-:Y:S01]  /*3070*/  @!P3 IMAD.MOV R75, RZ, RZ, -R75 ;  /* 0x000000ffff4bb224 */ /* 0x000fe200078e0a4b */
[C---:B------:R-:W-:Y:S01]  /*3080*/  ISETP.GT.U32.AND P3, PT, R2.reuse, R79, PT ;  /* 0x0000004f0200720c */ /* 0x040fe20003f64070 */
[C---:B------:R-:W-:Y:S01]  /*3090*/  IMAD R85, R2.reuse, R54, R85 ;  /* 0x0000003602557224 */ /* 0x040fe200078e0255 */
[----:B------:R-:W-:Y:S01]  /*30a0*/  IADD3 R57, -R55, RZ, RZ ;  /* 0x000000ff37397210 */ /* 0x000fe20007ffe1ff */
[----:B------:R-:W-:Y:S01]  /*30b0*/  IMAD R55, R2, R52, R77 ;  /* 0x0000003402377224 */ /* 0x000fe200078e024d */
[----:B------:R-:W-:Y:S01]  /*30c0*/  @!P4 IADD3 R51, R51, -R2, RZ ;  /* 0x800000023333c210 */ /* 0x000fe20007ffe0ff */
[----:B------:R-:W-:Y:S01]  /*30d0*/  IMAD.HI.U32 R52, R12, R91, RZ ;  /* 0x0000005b0c347227 */ /* 0x000fe200078e00ff */
[----:B------:R-:W-:-:S02]  /*30e0*/  IABS R95, R66 ;  /* 0x00000042005f7213 */ /* 0x000fc40000000000 */
[----:B------:R-:W-:Y:S01]  /*30f0*/  ISETP.GT.U32.AND P4, PT, R2, R55, PT ;  /* 0x000000370200720c */ /* 0x000fe20003f84070 */
[----:B------:R-:W-:Y:S01]  /*3100*/  IMAD.MOV.U32 R77, RZ, RZ, R51 ;  /* 0x000000ffff4d7224 */ /* 0x000fe200078e0033 */
[----:B------:R-:W-:Y:S01]  /*3110*/  IADD3 R52, -R52, RZ, RZ ;  /* 0x000000ff34347210 */ /* 0x000fe20007ffe1ff */
[----:B------:R-:W-:Y:S01]  /*3120*/  IMAD.HI.U32 R54, R12, R93, RZ ;  /* 0x0000005d0c367227 */ /* 0x000fe200078e00ff */
[----:B------:R-:W-:Y:S02]  /*3130*/  IADD3 R68, R8, 0x3d, RZ ;  /* 0x0000003d08447810 */ /* 0x000fe40007ffe0ff */
[C---:B------:R-:W-:Y:S01]  /*3140*/  ISETP.GT.U32.AND P5, PT, R2.reuse, R53, PT ;  /* 0x000000350200720c */ /* 0x040fe20003fa4070 */
[--C-:B------:R-:W-:Y:S01]  /*3150*/  @!P3 IMAD.IADD R79, R79, 0x1, -R2.reuse ;  /* 0x000000014f4fb824 */ /* 0x100fe200078e0a02 */
[----:B------:R-:W-:Y:S01]  /*3160*/  ISETP.GT.U32.AND P3, PT, R2, R85, PT ;  /* 0x000000550200720c */ /* 0x000fe20003f64070 */
[----:B------:R-:W-:Y:S01]  /*3170*/  @!P0 IMAD.MOV R77, RZ, RZ, -R77 ;  /* 0x000000ffff4d8224 */ /* 0x000fe200078e0a4d */
[----:B------:R-:W-:Y:S01]  /*3180*/  IADD3 R54, -R54, RZ, RZ ;  /* 0x000000ff36367210 */ /* 0x000fe20007ffe1ff */
[C---:B------:R-:W-:Y:S01]  /*3190*/  IMAD R91, R2.reuse, R52, R91 ;  /* 0x00000034025b7224 */ /* 0x040fe200078e025b */
[----:B------:R-:W-:Y:S01]  /*31a0*/  IABS R97, R68 ;  /* 0x0000004400617213 */ /* 0x000fe20000000000 */
[----:B------:R-:W-:Y:S01]  /*31b0*/  @!P4 IMAD.IADD R55, R55, 0x1, -R2 ;  /* 0x000000013737c824 */ /* 0x000fe200078e0a02 */
[----:B------:R-:W-:Y:S01]  /*31c0*/  ISETP.GT.U32.AND P4, PT, R2, R89, PT ;  /* 0x000000590200720c */ /* 0x000fe20003f84070 */
[----:B------:R-:W-:Y:S01]  /*31d0*/  IMAD.HI.U32 R52, R12, R95, RZ ;  /* 0x0000005f0c347227 */ /* 0x000fe200078e00ff */
[----:B------:R-:W-:-:S02]  /*31e0*/  LOP3.LUT R252, R0, 0x7f, RZ, 0xc0, !PT ;  /* 0x0000007f00fc7812 */ /* 0x000fc400078ec0ff */
[----:B------:R-:W-:Y:S01]  /*31f0*/  @!P6 IADD3 R79, -R79, RZ, RZ ;  /* 0x000000ff4f4fe210 */ /* 0x000fe20007ffe1ff */
[----:B------:R-:W-:Y:S01]  /*3200*/  IMAD R93, R2, R54, R93 ;  /* 0x00000036025d7224 */ /* 0x000fe200078e025d */
[----:B------:R-:W-:Y:S01]  /*3210*/  IADD3 R52, -R52, RZ, RZ ;  /* 0x000000ff34347210 */ /* 0x000fe20007ffe1ff */
[----:B------:R-:W-:Y:S01]  /*3220*/  @!P3 IMAD.IADD R85, R85, 0x1, -R2 ;  /* 0x000000015555b824 */ /* 0x000fe200078e0a02 */
[----:B------:R-:W-:Y:S01]  /*3230*/  @!P5 IADD3 R53, R53, -R2, RZ ;  /* 0x800000023535d210 */ /* 0x000fe20007ffe0ff */
[----:B------:R-:W-:Y:S01]  /*3240*/  IMAD.HI.U32 R51, R12, R97, RZ ;  /* 0x000000610c337227 */ /* 0x000fe200078e00ff */
[----:B------:R-:W-:Y:S02]  /*3250*/  ISETP.GE.AND P3, PT, R58, RZ, PT ;  /* 0x000000ff3a00720c */ /* 0x000fe40003f66270 */
[C---:B------:R-:W-:Y:S01]  /*3260*/  ISETP.GT.U32.AND P0, PT, R2.reuse, R85, PT ;  /* 0x000000550200720c */ /* 0x040fe20003f04070 */
[C---:B------:R-:W-:Y:S01]  /*3270*/  IMAD R95, R2.reuse, R52, R95 ;  /* 0x00000034025f7224 */ /* 0x040fe200078e025f */
[----:B------:R-:W-:Y:S01]  /*3280*/  @!P4 IADD3 R89, R89, -R2, RZ ;  /* 0x800000025959c210 */ /* 0x000fe20007ffe0ff */
[----:B------:R-:W-:Y:S01]  /*3290*/  IMAD.MOV R51, RZ, RZ, -R51 ;  /* 0x000000ffff337224 */ /* 0x000fe200078e0a33 */
[C---:B------:R-:W-:Y:S01]  /*32a0*/  ISETP.GT.U32.AND P5, PT, R2.reuse, R53, PT ;  /* 0x000000350200720c */ /* 0x040fe20003fa4070 */
[C---:B------:R-:W-:Y:S01]  /*32b0*/  IMAD R87, R2.reuse, R57, R87 ;  /* 0x0000003902577224 */ /* 0x040fe200078e0257 */
[C---:B------:R-:W-:Y:S01]  /*32c0*/  ISETP.GT.U32.AND P4, PT, R2.reuse, R89, PT ;  /* 0x000000590200720c */ /* 0x040fe20003f84070 */
[----:B------:R-:W-:Y:S01]  /*32d0*/  IMAD R97, R2, R51, R97 ;  /* 0x0000003302617224 */ /* 0x000fe200078e0261 */
[----:B------:R-:W-:Y:S01]  /*32e0*/  IABS R57, R8 ;  /* 0x0000000800397213 */ /* 0x000fe20000000000 */
[----:B------:R-:W-:Y:S01]  /*32f0*/  IMAD R109, R15, 0x200, R252 ;  /* 0x000002000f6d7824 */ /* 0x000fe200078e02fc */
[----:B------:R-:W-:-:S03]  /*3300*/  IADD3 R58, R8, 0x3e, RZ ;  /* 0x0000003e083a7810 */ /* 0x000fc60007ffe0ff */
[----:B------:R-:W-:Y:S01]  /*3310*/  @!P0 IADD3 R85, R85, -R2, RZ ;  /* 0x8000000255558210 */ /* 0x000fe20007ffe0ff */
[----:B------:R-:W-:Y:S01]  /*3320*/  IMAD.HI.U32 R51, R12, R57, RZ ;  /* 0x000000390c337227 */ /* 0x000fe200078e00ff */
[C---:B------:R-:W-:Y:S01]  /*3330*/  ISETP.GT.U32.AND P0, PT, R2.reuse, R93, PT ;  /* 0x0000005d0200720c */ /* 0x040fe20003f04070 */
[----:B------:R-:W-:Y:S01]  /*3340*/  STL [R1+0x1234], R109 ;  /* 0x0012346d01007387 */ /* 0x000fe20000100800 */
[----:B------:R-:W-:Y:S01]  /*3350*/  IABS R99, R58 ;  /* 0x0000003a00637213 */ /* 0x000fe20000000000 */
[--C-:B------:R-:W-:Y:S01]  /*3360*/  @!P5 IMAD.IADD R53, R53, 0x1, -R2.reuse ;  /* 0x000000013535d824 */ /* 0x100fe200078e0a02 */
[C---:B------:R-:W-:Y:S01]  /*3370*/  ISETP.GT.U32.AND P5, PT, R2.reuse, R87, PT ;  /* 0x000000570200720c */ /* 0x040fe20003fa4070 */
[----:B------:R-:W-:Y:S01]  /*3380*/  @!P4 IMAD.IADD R89, R89, 0x1, -R2 ;  /* 0x000000015959c824 */ /* 0x000fe200078e0a02 */
[----:B------:R-:W-:Y:S01]  /*3390*/  ISETP.GT.U32.AND P4, PT, R2, R95, PT ;  /* 0x0000005f0200720c */ /* 0x000fe20003f84070 */
[----:B------:R-:W-:Y:S01]  /*33a0*/  IMAD.HI.U32 R12, R12, R99, RZ ;  /* 0x000000630c0c7227 */ /* 0x000fe200078e00ff */
[----:B------:R-:W-:-:S02]  /*33b0*/  IADD3 R51, -R51, RZ, RZ ;  /* 0x000000ff33337210 */ /* 0x000fc40007ffe1ff */
[----:B------:R-:W-:Y:S01]  /*33c0*/  IADD3 R107, R109, 0x80, RZ ;  /* 0x000000806d6b7810 */ /* 0x000fe20007ffe0ff */
[----:B------:R-:W-:Y:S01]  /*33d0*/  IMAD.MOV.U32 R81, RZ, RZ, R53 ;  /* 0x000000ffff517224 */ /* 0x000fe200078e0035 */
[----:B------:R-:W-:Y:S01]  /*33e0*/  IADD3 R12, -R12, RZ, RZ ;  /* 0x000000ff0c0c7210 */ /* 0x000fe20007ffe1ff */
[--C-:B------:R-:W-:Y:S01]  /*33f0*/  @!P0 IMAD.IADD R93, R93, 0x1, -R2.reuse ;  /* 0x000000015d5d8824 */ /* 0x100fe200078e0a02 */
[C---:B------:R-:W-:Y:S01]  /*3400*/  ISETP.GT.U32.AND P0, PT, R2.reuse, R97, PT ;  /* 0x000000610200720c */ /* 0x040fe20003f04070 */
[C---:B------:R-:W-:Y:S01]  /*3410*/  IMAD R57, R2.reuse, R51, R57 ;  /* 0x0000003302397224 */ /* 0x040fe200078e0239 */
[----:B------:R-:W-:Y:S01]  /*3420*/  IABS R51, R109 ;  /* 0x0000006d00337213 */ /* 0x000fe20000000000 */
[----:B------:R-:W-:Y:S01]  /*3430*/  @!P2 IMAD.MOV R81, RZ, RZ, -R81 ;  /* 0x000000ffff51a224 */ /* 0x000fe200078e0a51 */
[C---:B------:R-:W-:Y:S01]  /*3440*/  ISETP.GT.U32.AND P2, PT, R2.reuse, R91, PT ;  /* 0x0000005b0200720c */ /* 0x040fe20003f44070 */
[C---:B------:R-:W-:Y:S01]  /*3450*/  IMAD R99, R2.reuse, R12, R99 ;  /* 0x0000000c02637224 */ /* 0x040fe200078e0263 */
[-C--:B------:R-:W-:Y:S01]  /*3460*/  @!P4 IADD3 R95, R95, -R2.reuse, RZ ;  /* 0x800000025f5fc210 */ /* 0x080fe20007ffe0ff */
[----:B------:R-:W-:Y:S01]  /*3470*/  VIADD R105, R109, 0x100 ;  /* 0x000001006d697836 */ /* 0x000fe20000000000 */
[C---:B------:R-:W-:Y:S01]  /*3480*/  ISETP.GT.U32.AND P4, PT, R2.reuse, R93, PT ;  /* 0x0000005d0200720c */ /* 0x040fe20003f84070 */
[----:B------:R-:W-:Y:S01]  /*3490*/  IMAD.HI.U32 R12, R3, R51, RZ ;  /* 0x00000033030c7227 */ /* 0x000fe200078e00ff */
[----:B------:R-:W-:Y:S01]  /*34a0*/  @!P5 IADD3 R87, R87, -R2, RZ ;  /* 0x800000025757d210 */ /* 0x000fe20007ffe0ff */
[----:B------:R-:W-:Y:S01]  /*34b0*/  STL [R1+0x1240], R107 ;  /* 0x0012406b01007387 */ /* 0x000fe20000100800 */
[C---:B------:R-:W-:Y:S01]  /*34c0*/  ISETP.GT.U32.AND P5, PT, R2.reuse, R55, PT ;  /* 0x000000370200720c */ /* 0x040fe20003fa4070 */
[----:B------:R-:W-:Y:S01]  /*34d0*/  @!P0 IMAD.IADD R97, R97, 0x1, -R2 ;  /* 0x0000000161618824 */ /* 0x000fe200078e0a02 */
[----:B------:R-:W-:Y:S01]  /*34e0*/  IABS R52, R107 ;  /* 0x0000006b00347213 */ /* 0x000fe20000000000 */
[----:B------:R-:W-:Y:S01]  /*34f0*/  IMAD.MOV R12, RZ, RZ, -R12 ;  /* 0x000000ffff0c7224 */ /* 0x000fe200078e0a0c */
[----:B------:R-:W-:Y:S01]  /*3500*/  IADD3 R103, R109, 0x180, RZ ;  /* 0x000001806d677810 */ /* 0x000fe20007ffe0ff */
[----:B------:R-:W-:Y:S01]  /*3510*/  STL [R1+0x123c], R105 ;  /* 0x00123c6901007387 */ /* 0x000fe20000100800 */
[C---:B------:R-:W-:Y:S01]  /*3520*/  ISETP.GT.U32.AND P0, PT, R2.reuse, R97, PT ;  /* 0x000000610200720c */ /* 0x040fe20003f04070 */
[----:B------:R-:W-:Y:S01]  /*3530*/  IMAD.HI.U32 R15, R3, R52, RZ ;  /* 0x00000034030f7227 */ /* 0x000fe200078e00ff */
[----:B------:R-:W-:Y:S01]  /*3540*/  @!P2 IADD3 R91, R91, -R2, RZ ;  /* 0x800000025b5ba210 */ /* 0x000fe20007ffe0ff */
[----:B------:R-:W-:Y:S01]  /*3550*/  STL [R1+0x1238], R103 ;  /* 0x0012386701007387 */ /* 0x000fe20000100800 */
[----:B------:R-:W-:Y:S01]  /*3560*/  IABS R54, R105 ;  /* 0x0000006900367213 */ /* 0x000fe20000000000 */
[----:B------:R-:W-:Y:S01]  /*3570*/  @!P4 IMAD.IADD R93, R93, 0x1, -R2 ;  /* 0x000000015d5dc824 */ /* 0x000fe200078e0a02 */
[----:B------:R-:W-:-:S02]  /*3580*/  ISETP.GT.U32.AND P4, PT, R2, R57, PT ;  /* 0x000000390200720c */ /* 0x000fc40003f84070 */
[----:B------:R-:W-:Y:S02]  /*3590*/  @!P5 IADD3 R55, R55, -R2, RZ ;  /* 0x800000023737d210 */ /* 0x000fe40007ffe0ff */
[C---:B------:R-:W-:Y:S02]  /*35a0*/  ISETP.GT.U32.AND P2, PT, R2.reuse, R91, PT ;  /* 0x0000005b0200720c */ /* 0x040fe40003f44070 */
[----:B------:R-:W-:Y:S01]  /*35b0*/  MOV R83, R55 ;  /* 0x0000003700537202 */ /* 0x000fe20000000f00 */
[----:B------:R-:W-:Y:S01]  /*35c0*/  @!P0 IMAD.IADD R97, R97, 0x1, -R2 ;  /* 0x0000000161618824 */ /* 0x000fe200078e0a02 */
[C---:B------:R-:W-:Y:S02]  /*35d0*/  ISETP.GT.U32.AND P0, PT, R2.reuse, R99, PT ;  /* 0x000000630200720c */ /* 0x040fe40003f04070 */
[----:B------:R-:W-:Y:S01]  /*35e0*/  IABS R55, R103 ;  /* 0x0000006700377213 */ /* 0x000fe20000000000 */
[----:B------:R-:W-:Y:S01]  /*35f0*/  @!P1 IMAD.MOV R83, RZ, RZ, -R83 ;  /* 0x000000ffff539224 */ /* 0x000fe200078e0a53 */
[----:B------:R-:W-:-:S02]  /*3600*/  ISETP.GT.U32.AND P6, PT, R2, R87, PT ;  /* 0x000000570200720c */ /* 0x000fc40003fc4070 */
[----:B------:R-:W-:Y:S02]  /*3610*/  @!P4 IADD3 R57, R57, -R2, RZ ;  /* 0x800000023939c210 */ /* 0x000fe40007ffe0ff */
[----:B------:R-:W-:Y:S01]  /*3620*/  IADD3 R53, -R15, RZ, RZ ;  /* 0x000000ff0f357210 */ /* 0x000fe20007ffe1ff */
[----:B------:R-:W-:Y:S01]  /*3630*/  IMAD R15, R4, R12, R51 ;  /* 0x0000000c040f7224 */ /* 0x000fe200078e0233 */
[----:B------:R-:W-:Y:S01]  /*3640*/  ISETP.GT.U32.AND P4, PT, R2, R57, PT ;  /* 0x000000390200720c */ /* 0x000fe20003f84070 */
[----:B------:R-:W-:Y:S01]  /*3650*/  IMAD.HI.U32 R12, R3, R54, RZ ;  /* 0x00000036030c7227 */ /* 0x000fe200078e00ff */
[----:B------:R-:W-:Y:S02]  /*3660*/  @!P3 IADD3 R85, -R85, RZ, RZ ;  /* 0x000000ff5555b210 */ /* 0x000fe40007ffe1ff */
[----:B------:R-:W-:Y:S01]  /*3670*/  ISETP.GE.AND P5, PT, R60, RZ, PT ;  /* 0x000000ff3c00720c */ /* 0x000fe20003fa6270 */
[----:B------:R-:W-:Y:S01]  /*3680*/  @!P0 IMAD.IADD R99, R99, 0x1, -R2 ;  /* 0x0000000163638824 */ /* 0x000fe200078e0a02 */
[----:B------:R-:W-:Y:S01]  /*3690*/  ISETP.GE.AND P0, PT, R8, RZ, PT ;  /* 0x000000ff0800720c */ /* 0x000fe20003f06270 */
[----:B------:R-:W-:Y:S01]  /*36a0*/  IMAD.HI.U32 R3, R3, R55, RZ ;  /* 0x0000003703037227 */ /* 0x000fe200078e00ff */
[----:B------:R-:W-:-:S02]  /*36b0*/  ISETP.GT.U32.AND P1, PT, R2, R95, PT ;  /* 0x0000005f0200720c */ /* 0x000fc40003f24070 */
[----:B------:R-:W-:Y:S01]  /*36c0*/  ISETP.GT.U32.AND P3, PT, R2, R99, PT ;  /* 0x000000630200720c */ /* 0x000fe20003f64070 */
[--C-:B------:R-:W-:Y:S01]  /*36d0*/  @!P2 IMAD.IADD R91, R91, 0x1, -R2.reuse ;  /* 0x000000015b5ba824 */ /* 0x100fe200078e0a02 */
[----:B------:R-:W-:Y:S01]  /*36e0*/  ISETP.GE.AND P2, PT, R56, RZ, PT ;  /* 0x000000ff3800720c */ /* 0x000fe20003f46270 */
[----:B------:R-:W-:Y:S01]  /*36f0*/  @!P4 IMAD.IADD R57, R57, 0x1, -R2 ;  /* 0x000000013939c824 */ /* 0x000fe200078e0a02 */
[C---:B------:R-:W-:Y:S01]  /*3700*/  ISETP.GT.U32.AND P4, PT, R4.reuse, R15, PT ;  /* 0x0000000f0400720c */ /* 0x040fe20003f84070 */
[C---:B------:R-:W-:Y:S01]  /*3710*/  IMAD R51, R4.reuse, R53, R52 ;  /* 0x0000003504337224 */ /* 0x040fe200078e0234 */
[----:B------:R-:W-:Y:S01]  /*3720*/  IADD3 R3, -R3, RZ, RZ ;  /* 0x000000ff03037210 */ /* 0x000fe20007ffe1ff */
[----:B------:R-:W-:Y:S01]  /*3730*/  IMAD.MOV R53, RZ, RZ, -R12 ;  /* 0x000000ffff357224 */ /* 0x000fe200078e0a0c */
[----:B------:R-:W-:Y:S01]  /*3740*/  LOP3.LUT R12, RZ, R70, RZ, 0x33, !PT ;  /* 0x00000046ff0c7212 */ /* 0x000fe200078e33ff */
[----:B------:R-:W-:Y:S01]  /*3750*/  @!P6 IMAD.IADD R87, R87, 0x1, -R2 ;  /* 0x000000015757e824 */ /* 0x000fe200078e0a02 */
[----:B------:R-:W-:Y:S01]  /*3760*/  @!P0 IADD3 R57, -R57, RZ, RZ ;  /* 0x000000ff39398210 */ /* 0x000fe20007ffe1ff */
[C---:B------:R-:W-:Y:S01]  /*3770*/  IMAD R53, R4.reuse, R53, R54 ;  /* 0x0000003504357224 */ /* 0x040fe200078e0236 */
[----:B------:R-:W-:Y:S01]  /*3780*/  @!P1 IADD3 R95, R95, -R2, RZ ;  /* 0x800000025f5f9210 */ /* 0x000fe20007ffe0ff */
[C---:B------:R-:W-:Y:S01]  /*3790*/  IMAD R55, R4.reuse, R3, R55 ;  /* 0x0000000304377224 */ /* 0x040fe200078e0237 */
[----:B------:R-:W-:Y:S01]  /*37a0*/  @!P5 IADD3 R87, -R87, RZ, RZ ;  /* 0x000000ff5757d210 */ /* 0x000fe20007ffe1ff */
[----:B------:R-:W-:Y:S01]  /*37b0*/  @!P3 IMAD.IADD R99, R99, 0x1, -R2 ;  /* 0x000000016363b824 */ /* 0x000fe200078e0a02 */
[C---:B------:R-:W-:Y:S01]  /*37c0*/  ISETP.GT.U32.AND P3, PT, R4.reuse, R53, PT ;  /* 0x000000350400720c */ /* 0x040fe20003f64070 */
[----:B------:R-:W-:Y:S01]  /*37d0*/  @!P4 IMAD.IADD R15, R15, 0x1, -R4 ;  /* 0x000000010f0fc824 */ /* 0x000fe200078e0a04 */
[C---:B------:R-:W-:Y:S01]  /*37e0*/  ISETP.GT.U32.AND P5, PT, R4.reuse, R51, PT ;  /* 0x000000330400720c */ /* 0x040fe20003fa4070 */
[----:B------:R-:W1:Y:S01]  /*37f0*/  LDC.64 R2, c[0x0][0x238] ;  /* 0x00008e00ff027b82 */ /* 0x000e620000000a00 */
[----:B------:R-:W-:-:S02]  /*3800*/  ISETP.GT.U32.AND P0, PT, R4, R55, PT ;  /* 0x000000370400720c */ /* 0x000fc40003f04070 */
[----:B------:R-:W-:Y:S02]  /*3810*/  @!P2 IADD3 R91, -R91, RZ, RZ ;  /* 0x000000ff5b5ba210 */ /* 0x000fe40007ffe1ff */
[----:B------:R-:W-:Y:S02]  /*3820*/  ISETP.GE.AND P6, PT, R62, RZ, PT ;  /* 0x000000ff3e00720c */ /* 0x000fe40003fc6270 */
[----:B------:R-:W-:Y:S02]  /*3830*/  ISETP.GE.AND P1, PT, R64, RZ, PT ;  /* 0x000000ff4000720c */ /* 0x000fe40003f26270 */
[----:B------:R-:W-:Y:S01]  /*3840*/  ISETP.GE.AND P2, PT, R68, RZ, PT ;  /* 0x000000ff4400720c */ /* 0x000fe20003f46270 */
[----:B------:R-:W-:Y:S01]  /*3850*/  @!P3 IMAD.IADD R53, R53, 0x1, -R4 ;  /* 0x000000013535b824 */ /* 0x000fe200078e0a04 */
[----:B------:R-:W-:Y:S02]  /*3860*/  ISETP.GE.AND P4, PT, R58, RZ, PT ;  /* 0x000000ff3a00720c */ /* 0x000fe40003f86270 */
[----:B------:R-:W-:-:S02]  /*3870*/  @!P5 IADD3 R51, R51, -R4, RZ ;  /* 0x800000043333d210 */ /* 0x000fc40007ffe0ff */
[----:B------:R-:W-:Y:S02]  /*3880*/  ISETP.GT.U32.AND P3, PT, R4, R15, PT ;  /* 0x0000000f0400720c */ /* 0x000fe40003f64070 */
[-C--:B------:R-:W-:Y:S01]  /*3890*/  @!P0 IADD3 R55, R55, -R4.reuse, RZ ;  /* 0x8000000437378210 */ /* 0x080fe20007ffe0ff */
[----:B------:R-:W-:Y:S01]  /*38a0*/  @!P6 IMAD.MOV R89, RZ, RZ, -R89 ;  /* 0x000000ffff59e224 */ /* 0x000fe200078e0a59 */
[----:B------:R-:W-:Y:S01]  /*38b0*/  ISETP.GE.AND P6, PT, R66, RZ, PT ;  /* 0x000000ff4200720c */ /* 0x000fe20003fc6270 */
[----:B------:R-:W-:Y:S01]  /*38c0*/  @!P1 IMAD.MOV R93, RZ, RZ, -R93 ;  /* 0x000000ffff5d9224 */ /* 0x000fe200078e0a5d */
[C---:B------:R-:W-:Y:S01]  /*38d0*/  ISETP.GT.U32.AND P0, PT, R4.reuse, R51, PT ;  /* 0x000000330400720c */ /* 0x040fe20003f04070 */
[----:B------:R-:W-:Y:S01]  /*38e0*/  @!P2 IMAD.MOV R97, RZ, RZ, -R97 ;  /* 0x000000ffff61a224 */ /* 0x000fe200078e0a61 */
[----:B------:R-:W-:Y:S01]  /*38f0*/  ISETP.GT.U32.AND P2, PT, R4, R53, PT ;  /* 0x000000350400720c */ /* 0x000fe20003f44070 */
[C---:B-1----:R-:W-:Y:S01]  /*3900*/  IMAD R250, R2.reuse, 0x48, RZ ;  /* 0x0000004802fa7824 */ /* 0x042fe200078e02ff */
[----:B------:R-:W-:Y:S01]  /*3910*/  @!P4 IADD3 R99, -R99, RZ, RZ ;  /* 0x000000ff6363c210 */ /* 0x000fe20007ffe1ff */
[----:B------:R-:W-:Y:S01]  /*3920*/  IMAD R242, R2, 0x49, RZ ;  /* 0x0000004902f27824 */ /* 0x000fe200078e02ff */
[----:B------:R-:W-:Y:S01]  /*3930*/  ISETP.GT.U32.AND P1, PT, R4, R55, PT ;  /* 0x000000370400720c */ /* 0x000fe20003f24070 */
[--C-:B------:R-:W-:Y:S01]  /*3940*/  @!P3 IMAD.IADD R15, R15, 0x1, -R4.reuse ;  /* 0x000000010f0fb824 */ /* 0x100fe200078e0a04 */
[----:B------:R-:W-:Y:S01]  /*3950*/  ISETP.GE.AND P4, PT, R109, RZ, PT ;  /* 0x000000ff6d00720c */ /* 0x000fe20003f86270 */
[----:B------:R-:W-:Y:S01]  /*3960*/  IMAD R234, R2, 0x4a, RZ ;  /* 0x0000004a02ea7824 */ /* 0x000fe200078e02ff */
[----:B------:R-:W-:Y:S01]  /*3970*/  ISETP.NE.AND P5, PT, R70, RZ, PT ;  /* 0x000000ff4600720c */ /* 0x000fe20003fa5270 */
[C---:B------:R-:W-:Y:S01]  /*3980*/  IMAD R154, R2.reuse, 0x4e, RZ ;  /* 0x0000004e029a7824 */ /* 0x040fe200078e02ff */
[----:B------:R-:W-:Y:S01]  /*3990*/  @!P6 IADD3 R95, -R95, RZ, RZ ;  /* 0x000000ff5f5fe210 */ /* 0x000fe20007ffe1ff */
[C---:B------:R-:W-:Y:S01]  /*39a0*/  IMAD R162, R2.reuse, 0x4f, RZ ;  /* 0x0000004f02a27824 */ /* 0x040fe200078e02ff */
[----:B------:R-:W-:Y:S01]  /*39b0*/  @!P0 IADD3 R51, R51, -R4, RZ ;  /* 0x8000000433338210 */ /* 0x000fe20007ffe0ff */
[----:B------:R-:W-:Y:S01]  /*39c0*/  @!P2 IMAD.IADD R53, R53, 0x1, -R4 ;  /* 0x000000013535a824 */ /* 0x000fe200078e0a04 */
[----:B------:R-:W-:Y:S01]  /*39d0*/  ISETP.NE.AND P0, PT, R101, RZ, PT ;  /* 0x000000ff6500720c */ /* 0x000fe20003f05270 */
[----:B------:R-:W-:Y:S01]  /*39e0*/  IMAD R170, R2, 0x6c, RZ ;  /* 0x0000006c02aa7824 */ /* 0x000fe200078e02ff */
[----:B------:R-:W-:Y:S01]  /*39f0*/  SEL R60, R12, R16, !P5 ;  /* 0x000000100c3c7207 */ /* 0x000fe20006800000 */
[C---:B------:R-:W-:Y:S01]  /*3a00*/  IMAD R178, R2.reuse, 0x6d, RZ ;  /* 0x0000006d02b27824 */ /* 0x040fe200078e02ff */
[----:B------:R-:W-:Y:S01]  /*3a10*/  @!P1 IADD3 R55, R55, -R4, RZ ;  /* 0x8000000437379210 */ /* 0x000fe20007ffe0ff */
[----:B------:R-:W-:Y:S01]  /*3a20*/  @!P4 IMAD.MOV R15, RZ, RZ, -R15 ;  /* 0x000000ffff0fc224 */ /* 0x000fe200078e0a0f */
[----:B------:R-:W-:Y:S01]  /*3a30*/  LOP3.LUT R4, RZ, R101, RZ, 0x33, !PT ;  /* 0x00000065ff047212 */ /* 0x000fe200078e33ff */
[----:B------:R-:W-:Y:S01]  /*3a40*/  IMAD R186, R2, 0x6e, RZ ;  /* 0x0000006e02ba7824 */ /* 0x000fe200078e02ff */
[----:B------:R-:W-:Y:S01]  /*3a50*/  SEL R57, R12, R57, !P5 ;  /* 0x000000390c397207 */ /* 0x000fe20006800000 */
[----:B------:R-:W-:Y:S01]  /*3a60*/  IMAD R194, R2, 0x6f, RZ ;  /* 0x0000006f02c27824 */ /* 0x000fe200078e02ff */
[----:B------:R-:W-:-:S02]  /*3a70*/  SEL R52, R12, R6, !P5 ;  /* 0x000000060c347207 */ /* 0x000fc40006800000 */
[C---:B------:R-:W-:Y:S02]  /*3a80*/  SEL R54, R12.reuse, R9, !P5 ;  /* 0x000000090c367207 */ /* 0x040fe40006800000 */
[C---:B------:R-:W-:Y:S02]  /*3a90*/  SEL R10, R12.reuse, R10, !P5 ;  /* 0x0000000a0c0a7207 */ /* 0x040fe40006800000 */
[----:B------:R-:W-:Y:S01]  /*3aa0*/  SEL R56, R12, R11, !P5 ;  /* 0x0000000b0c387207 */ /* 0x000fe20006800000 */
[----:B------:R-:W-:Y:S01]  /*3ab0*/  IMAD R11, R252, R3, RZ ;  /* 0x00000003fc0b7224 */ /* 0x000fe200078e02ff */
[C---:B------:R-:W-:Y:S02]  /*3ac0*/  SEL R13, R12.reuse, R13, !P5 ;  /* 0x0000000d0c0d7207 */ /* 0x040fe40006800000 */
[C---:B------:R-:W-:Y:S02]  /*3ad0*/  SEL R58, R12.reuse, R14, !P5 ;  /* 0x0000000e0c3a7207 */ /* 0x040fe40006800000 */
[C---:B------:R-:W-:Y:S01]  /*3ae0*/  SEL R17, R12.reuse, R17, !P5 ;  /* 0x000000110c117207 */ /* 0x040fe20006800000 */
[----:B------:R-:W1:Y:S01]  /*3af0*/  LDC R14, c[0x0][0x230] ;  /* 0x00008c00ff0e7b82 */ /* 0x000e620000000800 */
[C---:B------:R-:W-:Y:S01]  /*3b00*/  SEL R62, R12.reuse, R18, !P5 ;  /* 0x000000120c3e7207 */ /* 0x040fe20006800000 */
[----:B------:R-:W-:Y:S01]  /*3b10*/  IMAD R18, R57, UR59, RZ ;  /* 0x0000003b39127c24 */ /* 0x000fe2000f8e02ff */
[C---:B------:R-:W-:Y:S01]  /*3b20*/  SEL R19, R12.reuse, R19, !P5 ;  /* 0x000000130c137207 */ /* 0x040fe20006800000 */
[----:B------:R-:W-:Y:S01]  /*3b30*/  ULDC UR59, c[0x0][0x240] ;  /* 0x00009000003b7ab9 */ /* 0x000fe20000000800 */
[----:B------:R-:W-:Y:S01]  /*3b40*/  SEL R64, R12, R20, !P5 ;  /* 0x000000140c407207 */ /* 0x000fe20006800000 */
[----:B------:R-:W-:Y:S01]  /*3b50*/  IMAD R20, R52, UR60, RZ ;  /* 0x0000003c34147c24 */ /* 0x000fe2000f8e02ff */
[C---:B------:R-:W-:Y:S01]  /*3b60*/  SEL R21, R12.reuse, R21, !P5 ;  /* 0x000000150c157207 */ /* 0x040fe20006800000 */
[----:B------:R-:W-:Y:S01]  /*3b70*/  ULDC UR60, c[0x0][0x240] ;  /* 0x00009000003c7ab9 */ /* 0x000fe20000000800 */
[----:B------:R-:W-:Y:S01]  /*3b80*/  SEL R66, R12, R22, !P5 ;  /* 0x000000160c427207 */ /* 0x000fe20006800000 */
[----:B------:R-:W-:Y:S01]  /*3b90*/  IMAD R22, R54, UR61, RZ ;  /* 0x0000003d36167c24 */ /* 0x000fe2000f8e02ff */
[C---:B------:R-:W-:Y:S01]  /*3ba0*/  SEL R23, R12.reuse, R23, !P5 ;  /* 0x000000170c177207 */ /* 0x040fe20006800000 */
[----:B------:R-:W-:Y:S01]  /*3bb0*/  ULDC UR61, c[0x0][0x240] ;  /* 0x00009000003d7ab9 */ /* 0x000fe20000000800 */
[----:B------:R-:W-:-:S02]  /*3bc0*/  SEL R68, R12, R24, !P5 ;  /* 0x000000180c447207 */ /* 0x000fc40006800000 */
[C---:B------:R-:W-:Y:S02]  /*3bd0*/  SEL R25, R12.reuse, R25, !P5 ;  /* 0x000000190c197207 */ /* 0x040fe40006800000 */
[C---:B------:R-:W-:Y:S02]  /*3be0*/  SEL R70, R12.reuse, R26, !P5 ;  /* 0x0000001a0c467207 */ /* 0x040fe40006800000 */
[C---:B------:R-:W-:Y:S02]  /*3bf0*/  SEL R27, R12.reuse, R27, !P5 ;  /* 0x0000001b0c1b7207 */ /* 0x040fe40006800000 */
[C---:B------:R-:W-:Y:S01]  /*3c00*/  SEL R72, R12.reuse, R28, !P5 ;  /* 0x0000001c0c487207 */ /* 0x040fe20006800000 */
[----:B------:R-:W-:Y:S01]  /*3c10*/  IMAD R28, R13, UR6, RZ ;  /* 0x000000060d1c7c24 */ /* 0x000fe2000f8e02ff */
[----:B------:R-:W-:Y:S01]  /*3c20*/  SEL R29, R12, R29, !P5 ;  /* 0x0000001d0c1d7207 */ /* 0x000fe20006800000 */
[----:B-1----:R-:W-:Y:S01]  /*3c30*/  VIADD R13, R14, 0xffffffff ;  /* 0xffffffff0e0d7836 */ /* 0x002fe20000000000 */
[----:B------:R-:W-:Y:S01]  /*3c40*/  SEL R74, R12, R30, !P5 ;  /* 0x0000001e0c4a7207 */ /* 0x000fe20006800000 */
[----:B------:R-:W-:Y:S01]  /*3c50*/  IMAD R52, R70, UR18, RZ ;  /* 0x0000001246347c24 */ /* 0x000fe2000f8e02ff */
[C---:B------:R-:W-:Y:S01]  /*3c60*/  SEL R31, R12.reuse, R31, !P5 ;  /* 0x0000001f0c1f7207 */ /* 0x040fe20006800000 */
[----:B------:R-:W1:Y:S01]  /*3c70*/  LDC R30, c[0x0][0x230] ;  /* 0x00008c00ff1e7b82 */ /* 0x000e620000000800 */
[----:B------:R-:W-:Y:S01]  /*3c80*/  SEL R76, R12, R32, !P5 ;  /* 0x000000200c4c7207 */ /* 0x000fe20006800000 */
[----:B------:R-:W-:Y:S01]  /*3c90*/  IMAD R32, R60, UR8, RZ ;  /* 0x000000083c207c24 */ /* 0x000fe2000f8e02ff */
[C---:B------:R-:W-:Y:S01]  /*3ca0*/  SEL R33, R12.reuse, R33, !P5 ;  /* 0x000000210c217207 */ /* 0x040fe20006800000 */
[----:B------:R-:W-:Y:S01]  /*3cb0*/  IMAD R54, R27, UR19, RZ ;  /* 0x000000131b367c24 */ /* 0x000fe2000f8e02ff */
[C---:B------:R-:W-:Y:S01]  /*3cc0*/  SEL R78, R12.reuse, R34, !P5 ;  /* 0x000000220c4e7207 */ /* 0x040fe20006800000 */
[----:B------:R-:W-:Y:S01]  /*3cd0*/  IMAD R34, R17, UR9, RZ ;  /* 0x0000000911227c24 */ /* 0x000fe2000f8e02ff */
[----:B------:R-:W-:Y:S01]  /*3ce0*/  SEL R35, R12, R35, !P5 ;  /* 0x000000230c237207 */ /* 0x000fe20006800000 */
[----:B------:R-:W-:Y:S01]  /*3cf0*/  IMAD R60, R74, UR22, RZ ;  /* 0x000000164a3c7c24 */ /* 0x000fe2000f8e02ff */
[----:B------:R-:W-:Y:S01]  /*3d00*/  SEL R80, R12, R36, !P5 ;  /* 0x000000240c507207 */ /* 0x000fe20006800000 */
[----:B------:R-:W-:Y:S01]  /*3d10*/  IMAD R36, R62, UR10, RZ ;  /* 0x0000000a3e247c24 */ /* 0x000fe2000f8e02ff */
[C---:B------:R-:W-:Y:S01]  /*3d20*/  SEL R37, R12.reuse, R37, !P5 ;  /* 0x000000250c257207 */ /* 0x040fe20006800000 */
[----:B------:R-:W-:Y:S01]  /*3d30*/  IMAD R62, R31, UR23, RZ ;  /* 0x000000171f3e7c24 */ /* 0x000fe2000f8e02ff */
[C---:B------:R-:W-:Y:S01]  /*3d40*/  SEL R82, R12.reuse, R38, !P5 ;  /* 0x000000260c527207 */ /* 0x040fe20006800000 */
[----:B------:R-:W-:Y:S01]  /*3d50*/  IMAD R38, R19, UR11, RZ ;  /* 0x0000000b13267c24 */ /* 0x000fe2000f8e02ff */
[C---:B------:R-:W-:Y:S01]  /*3d60*/  SEL R39, R12.reuse, R39, !P5 ;  /* 0x000000270c277207 */ /* 0x040fe20006800000 */
[----:B------:R-:W-:Y:S01]  /*3d70*/  IMAD R70, R35, UR27, RZ ;  /* 0x0000001b23467c24 */ /* 0x000fe2000f8e02ff */
[C---:B------:R-:W-:Y:S01]  /*3d80*/  SEL R41, R12.reuse, R41, !P5 ;  /* 0x000000290c297207 */ /* 0x040fe20006800000 */
[----:B------:R-:W-:Y:S01]  /*3d90*/  IMAD R74, R37, UR29, RZ ;  /* 0x0000001d254a7c24 */ /* 0x000fe2000f8e02ff */
[----:B------:R-:W-:Y:S01]  /*3da0*/  SEL R84, R12, R40, !P5 ;  /* 0x000000280c547207 */ /* 0x000fe20006800000 */
        /* <DEDUP_REMOVED lines=63> */
[----:B------:R-:W-:Y:S01]  /*41a0*/  ISETP.GE.AND P6, PT, R105, RZ, PT ;  /* 0x000000ff6900720c */ /* 0x000fe20003fc6270 */
[----:B------:R-:W-:Y:S01]  /*41b0*/  IMAD R124, R124, UR54, RZ ;  /* 0x000000367c7c7c24 */ /* 0x000fe2000f8e02ff */
[----:B------:R-:W-:Y:S01]  /*41c0*/  ISETP.GE.AND P5, PT, R107, RZ, PT ;  /* 0x000000ff6b00720c */ /* 0x000fe20003fa6270 */
[----:B------:R-:W-:Y:S01]  /*41d0*/  IMAD R126, R126, UR55, RZ ;  /* 0x000000377e7e7c24 */ /* 0x000fe2000f8e02ff */
[----:B------:R-:W-:Y:S01]  /*41e0*/  SEL R9, R4, R15, !P0 ;  /* 0x0000000f04097207 */ /* 0x000fe20004000000 */
[----:B------:R-:W-:Y:S01]  /*41f0*/  IMAD R128, R128, UR56, RZ ;  /* 0x0000003880807c24 */ /* 0x000fe2000f8e02ff */
[----:B------:R-:W-:Y:S01]  /*4200*/  ISETP.GE.AND P3, PT, R103, RZ, PT ;  /* 0x000000ff6700720c */ /* 0x000fe20003f66270 */
[----:B------:R-:W2:Y:S01]  /*4210*/  LDC R15, c[0x0][0x230] ;  /* 0x00008c00ff0f7b82 */ /* 0x000ea20000000800 */
[C---:B------:R-:W-:Y:S01]  /*4220*/  LEA R3, P1, R11.reuse, UR4, 0x2 ;  /* 0x000000040b037c11 */ /* 0x040fe2000f8210ff */
[----:B------:R-:W-:Y:S01]  /*4230*/  ULDC UR4, c[0x0][0x240] ;  /* 0x0000900000047ab9 */ /* 0x000fe20000000800 */
[----:B------:R-:W-:Y:S01]  /*4240*/  IMAD R130, R130, UR57, RZ ;  /* 0x0000003982827c24 */ /* 0x000fe2000f8e02ff */
[----:B------:R-:W-:Y:S01]  /*4250*/  ULDC UR6, c[0x0][0x240] ;  /* 0x0000900000067ab9 */ /* 0x000fe20000000800 */
[----:B------:R-:W-:Y:S01]  /*4260*/  LEA.HI.X.SX32 R11, R11, UR5, 0x2, P1 ;  /* 0x000000050b0b7c11 */ /* 0x000fe200088f16ff */
[----:B------:R-:W-:Y:S01]  /*4270*/  @!P6 IMAD.MOV R53, RZ, RZ, -R53 ;  /* 0x000000ffff35e224 */ /* 0x000fe200078e0a35 */
[----:B------:R-:W-:Y:S01]  /*4280*/  ULDC UR5, c[0x0][0x240] ;  /* 0x0000900000057ab9 */ /* 0x000fe20000000800 */
[----:B------:R-:W-:Y:S01]  /*4290*/  @!P5 IADD3 R51, -R51, RZ, RZ ;  /* 0x000000ff3333d210 */ /* 0x000fe20007ffe1ff */
[----:B------:R-:W-:Y:S01]  /*42a0*/  IMAD R24, R10, UR4, RZ ;  /* 0x000000040a187c24 */ /* 0x000fe2000f8e02ff */
[----:B------:R-:W-:Y:S01]  /*42b0*/  LEA R204, P1, R22, R3, 0x2 ;  /* 0x0000000316cc7211 */ /* 0x000fe200078210ff */
[----:B------:R-:W-:Y:S01]  /*42c0*/  IMAD R26, R56, UR5, RZ ;  /* 0x00000005381a7c24 */ /* 0x000fe2000f8e02ff */
[----:B------:R-:W-:Y:S01]  /*42d0*/  @!P3 IADD3 R55, -R55, RZ, RZ ;  /* 0x000000ff3737b210 */ /* 0x000fe20007ffe1ff */
[----:B------:R-:W-:Y:S01]  /*42e0*/  IMAD R56, R72, UR20, RZ ;  /* 0x0000001448387c24 */ /* 0x000fe2000f8e02ff */
[----:B------:R-:W-:Y:S01]  /*42f0*/  SEL R5, R4, R51, !P0 ;  /* 0x0000003304057207 */ /* 0x000fe20004000000 */
[----:B------:R-:W-:Y:S01]  /*4300*/  IMAD R72, R80, UR28, RZ ;  /* 0x0000001c50487c24 */ /* 0x000fe2000f8e02ff */
[C---:B------:R-:W-:Y:S01]  /*4310*/  SEL R6, R4.reuse, R53, !P0 ;  /* 0x0000003504067207 */ /* 0x040fe20004000000 */
[----:B------:R-:W-:Y:S01]  /*4320*/  IMAD R80, R41, UR32, RZ ;  /* 0x0000002029507c24 */ /* 0x000fe2000f8e02ff */
[----:B------:R-:W-:Y:S01]  /*4330*/  SEL R4, R4, R55, !P0 ;  /* 0x0000003704047207 */ /* 0x000fe20004000000 */
[----:B------:R-:W-:Y:S01]  /*4340*/  IMAD R134, R134, UR59, RZ ;  /* 0x0000003b86867c24 */ /* 0x000fe2000f8e02ff */
[-C--:B------:R-:W-:Y:S01]  /*4350*/  LEA R214, P0, R18, R3.reuse, 0x2 ;  /* 0x0000000312d67211 */ /* 0x080fe200078010ff */
[----:B------:R-:W-:Y:S01]  /*4360*/  IMAD R132, R132, UR58, RZ ;  /* 0x0000003a84847c24 */ /* 0x000fe2000f8e02ff */
[----:B------:R-:W-:Y:S01]  /*4370*/  LEA R152, P2, R24, R3, 0x2 ;  /* 0x0000000318987211 */ /* 0x000fe200078410ff */
[----:B------:R-:W-:Y:S01]  /*4380*/  IMAD R136, R136, UR60, RZ ;  /* 0x0000003c88887c24 */ /* 0x000fe2000f8e02ff */
[----:B------:R-:W-:Y:S01]  /*4390*/  LEA.HI.X.SX32 R215, R18, R11, 0x2, P0 ;  /* 0x0000000b12d77211 */ /* 0x000fe200000f16ff */
[----:B------:R-:W-:Y:S01]  /*43a0*/  IMAD R138, R138, UR61, RZ ;  /* 0x0000003d8a8a7c24 */ /* 0x000fe2000f8e02ff */
[-C--:B------:R-:W-:Y:S01]  /*43b0*/  LEA R206, P0, R20, R3.reuse, 0x2 ;  /* 0x0000000314ce7211 */ /* 0x080fe200078010ff */
[----:B------:R-:W-:Y:S01]  /*43c0*/  ULDC UR4, c[0x0][0x240] ;  /* 0x0000900000047ab9 */ /* 0x000fe20000000800 */
[----:B--2---:R-:W-:Y:S01]  /*43d0*/  IADD3 R14, R15, -0x2, RZ ;  /* 0xfffffffe0f0e7810 */ /* 0x004fe20007ffe0ff */
[----:B-1----:R-:W-:Y:S01]  /*43e0*/  VIADD R15, R30, 0xfffffffd ;  /* 0xfffffffd1e0f7836 */ /* 0x002fe20000000000 */
[----:B------:R-:W-:Y:S01]  /*43f0*/  LEA R144, P3, R26, R3, 0x2 ;  /* 0x000000031a907211 */ /* 0x000fe200078610ff */
[----:B------:R-:W-:Y:S01]  /*4400*/  IMAD R30, R58, UR7, RZ ;  /* 0x000000073a1e7c24 */ /* 0x000fe2000f8e02ff */
[-C--:B------:R-:W-:Y:S01]  /*4410*/  LEA.HI.X.SX32 R207, R20, R11.reuse, 0x2, P0 ;  /* 0x0000000b14cf7211 */ /* 0x080fe200000f16ff */
[----:B------:R-:W-:Y:S01]  /*4420*/  STL.64 [R1+0x830], R214 ;  /* 0x000830d601007387 */ /* 0x000fe20000100a00 */
[-C--:B------:R-:W-:Y:S01]  /*4430*/  LEA.HI.X.SX32 R205, R22, R11.reuse, 0x2, P1 ;  /* 0x0000000b16cd7211 */ /* 0x080fe200008f16ff */
[----:B------:R-:W-:Y:S01]  /*4440*/  IMAD R58, R29, UR21, RZ ;  /* 0x000000151d3a7c24 */ /* 0x000fe2000f8e02ff */
[----:B------:R-:W-:Y:S01]  /*4450*/  LEA.HI.X.SX32 R153, R24, R11, 0x2, P2 ;  /* 0x0000000b18997211 */ /* 0x000fe200010f16ff */
[----:B------:R-:W-:Y:S01]  /*4460*/  STL.64 [R1+0x828], R206 ;  /* 0x000828ce01007387 */ /* 0x000fe20000100a00 */
[----:B------:R-:W-:Y:S01]  /*4470*/  LEA R150, P4, R28, R3, 0x2 ;  /* 0x000000031c967211 */ /* 0x000fe200078810ff */
[----:B------:R-:W-:Y:S01]  /*4480*/  ULDC UR5, c[0x0][0x240] ;  /* 0x0000900000057ab9 */ /* 0x000fe20000000800 */
[----:B------:R-:W-:Y:S01]  /*4490*/  LEA.HI.X.SX32 R145, R26, R11, 0x2, P3 ;  /* 0x0000000b1a917211 */ /* 0x000fe200018f16ff */
[----:B------:R-:W-:Y:S01]  /*44a0*/  STL.64 [R1+0x820], R204 ;  /* 0x000820cc01007387 */ /* 0x000fe20000100a00 */
[-C--:B------:R-:W-:Y:S01]  /*44b0*/  LEA R148, P5, R30, R3.reuse, 0x2 ;  /* 0x000000031e947211 */ /* 0x080fe200078a10ff */
[----:B------:R-:W-:Y:S01]  /*44c0*/  IMAD R140, R140, UR4, RZ ;  /* 0x000000048c8c7c24 */ /* 0x000fe2000f8e02ff */
[-C--:B------:R-:W-:Y:S01]  /*44d0*/  LEA R146, P6, R32, R3.reuse, 0x2 ;  /* 0x0000000320927211 */ /* 0x080fe200078c10ff */
[----:B------:R-:W-:Y:S01]  /*44e0*/  STL.64 [R1+0x818], R152 ;  /* 0x0008189801007387 */ /* 0x000fe20000100a00 */
[-C--:B------:R-:W-:Y:S01]  /*44f0*/  LEA R202, P0, R34, R3.reuse, 0x2 ;  /* 0x0000000322ca7211 */ /* 0x080fe200078010ff */
[----:B------:R-:W-:Y:S01]  /*4500*/  IMAD R142, R142, UR5, RZ ;  /* 0x000000058e8e7c24 */ /* 0x000fe2000f8e02ff */
[----:B------:R-:W-:Y:S01]  /*4510*/  LEA R230, P1, R36, R3, 0x2 ;  /* 0x0000000324e67211 */ /* 0x000fe200078210ff */
[----:B------:R1:W-:Y:S01]  /*4520*/  STL.64 [R1+0x810], R144 ;  /* 0x0008109001007387 */ /* 0x0003e20000100a00 */
[----:B------:R-:W-:Y:S01]  /*4530*/  LEA.HI.X.SX32 R151, R28, R11, 0x2, P4 ;  /* 0x0000000b1c977211 */ /* 0x000fe200020f16ff */
[----:B------:R-:W-:Y:S01]  /*4540*/  IMAD R16, R16, UR6, RZ ;  /* 0x0000000610107c24 */ /* 0x000fe2000f8e02ff */
[----:B------:R-:W-:Y:S01]  /*4550*/  LEA R216, P2, R38, R3, 0x2 ;  /* 0x0000000326d87211 */ /* 0x000fe200078410ff */
[----:B------:R-:W-:Y:S01]  /*4560*/  ULDC UR5, c[0x0][0x234] ;  /* 0x00008d0000057ab9 */ /* 0x000fe20000000800 */
[-C--:B------:R-:W-:Y:S01]  /*4570*/  LEA.HI.X.SX32 R149, R30, R11.reuse, 0x2, P5 ;  /* 0x0000000b1e957211 */ /* 0x080fe200028f16ff */
[----:B------:R-:W-:Y:S01]  /*4580*/  STL.64 [R1+0x808], R150 ;  /* 0x0008089601007387 */ /* 0x000fe20000100a00 */
[----:B------:R-:W-:Y:S01]  /*4590*/  LEA.HI.X.SX32 R147, R32, R11, 0x2, P6 ;  /* 0x0000000b20937211 */ /* 0x000fe200030f16ff */
[----:B------:R-:W2:Y:S01]  /*45a0*/  S2UR UR4, SR_CgaCtaId ;  /* 0x00000000000479c3 */ /* 0x000ea20000008800 */
[----:B------:R-:W-:Y:S01]  /*45b0*/  LEA R24, P4, R42, R3, 0x2 ;  /* 0x000000032a187211 */ /* 0x000fe200078810ff */
[----:B------:R-:W-:Y:S01]  /*45c0*/  STL.64 [R1+0x800], R148 ;  /* 0x0008009401007387 */ /* 0x000fe20000100a00 */
[----:B------:R-:W-:Y:S01]  /*45d0*/  LEA.HI.X.SX32 R203, R34, R11, 0x2, P0 ;  /* 0x0000000b22cb7211 */ /* 0x000fe200000f16ff */
[----:B------:R-:W-:Y:S01]  /*45e0*/  IMAD R4, R4, UR5, RZ ;  /* 0x0000000504047c24 */ /* 0x000fe2000f8e02ff */
[----:B-1----:R-:W-:Y:S01]  /*45f0*/  LEA R144, P3, R40, R3, 0x2 ;  /* 0x0000000328907211 */ /* 0x002fe200078610ff */
[----:B------:R1:W-:Y:S01]  /*4600*/  STL.64 [R1+0x7f8], R146 ;  /* 0x0007f89201007387 */ /* 0x0003e20000100a00 */
[----:B------:R-:W-:Y:S01]  /*4610*/  LEA.HI.X.SX32 R231, R36, R11, 0x2, P1 ;  /* 0x0000000b24e77211 */ /* 0x000fe200008f16ff */
[----:B------:R-:W-:Y:S01]  /*4620*/  ULDC.64 UR6, c[0x0][0x210] ;  /* 0x0000840000067ab9 */ /* 0x000fe20000000a00 */
[----:B------:R-:W-:Y:S01]  /*4630*/  LEA R22, P5, R44, R3, 0x2 ;  /* 0x000000032c167211 */ /* 0x000fe200078a10ff */
[----:B------:R-:W-:Y:S01]  /*4640*/  STL.64 [R1+0x7f0], R202 ;  /* 0x0007f0ca01007387 */ /* 0x000fe20000100a00 */
[----:B------:R-:W-:Y:S01]  /*4650*/  LEA.HI.X.SX32 R217, R38, R11, 0x2, P2 ;  /* 0x0000000b26d97211 */ /* 0x000fe200010f16ff */
[----:B------:R-:W3:Y:S01]  /*4660*/  LDC R10, c[0x0][0x230] ;  /* 0x00008c00ff0a7b82 */ /* 0x000ee20000000800 */
[----:B------:R-:W-:Y:S01]  /*4670*/  LEA R20, P6, R46, R3, 0x2 ;  /* 0x000000032e147211 */ /* 0x000fe200078c10ff */
[----:B------:R-:W-:Y:S01]  /*4680*/  STL.64 [R1+0x7e8], R230 ;  /* 0x0007e8e601007387 */ /* 0x000fe20000100a00 */
[----:B------:R-:W-:Y:S01]  /*4690*/  LEA.HI.X.SX32 R145, R40, R11, 0x2, P3 ;  /* 0x0000000b28917211 */ /* 0x000fe200018f16ff */
[----:B------:R-:W-:Y:S01]  /*46a0*/  IMAD R5, R5, UR5, RZ ;  /* 0x0000000505057c24 */ /* 0x000fe2000f8e02ff */
[----:B------:R-:W-:Y:S01]  /*46b0*/  LEA R18, P0, R48, R3, 0x2 ;  /* 0x0000000330127211 */ /* 0x000fe200078010ff */
[----:B------:R-:W-:Y:S01]  /*46c0*/  STL.64 [R1+0x7e0], R216 ;  /* 0x0007e0d801007387 */ /* 0x000fe20000100a00 */
[----:B------:R-:W-:Y:S01]  /*46d0*/  LEA.HI.X.SX32 R25, R42, R11, 0x2, P4 ;  /* 0x0000000b2a197211 */ /* 0x000fe200020f16ff */
[----:B------:R-:W-:Y:S01]  /*46e0*/  IMAD R6, R6, UR5, RZ ;  /* 0x0000000506067c24 */ /* 0x000fe2000f8e02ff */
[----:B------:R-:W-:Y:S01]  /*46f0*/  LEA R222, P1, R50, R3, 0x2 ;  /* 0x0000000332de7211 */ /* 0x000fe200078210ff */
[----:B------:R-:W-:Y:S01]  /*4700*/  STL.64 [R1+0x7d8], R144 ;  /* 0x0007d89001007387 */ /* 0x000fe20000100a00 */
[----:B------:R-:W-:Y:S01]  /*4710*/  LEA.HI.X.SX32 R23, R44, R11, 0x2, P5 ;  /* 0x0000000b2c177211 */ /* 0x000fe200028f16ff */
[----:B------:R-:W4:Y:S01]  /*4720*/  LDC R12, c[0x0][0x230] ;  /* 0x00008c00ff0c7b82 */ /* 0x000f220000000800 */
[----:B-1----:R-:W-:Y:S01]  /*4730*/  LEA R146, P2, R52, R3, 0x2 ;  /* 0x0000000334927211 */ /* 0x002fe200078410ff */
[----:B------:R1:W-:Y:S01]  /*4740*/  STL.64 [R1+0x7d0], R24 ;  /* 0x0007d01801007387 */ /* 0x0003e20000100a00 */
[----:B------:R-:W-:Y:S01]  /*4750*/  LEA.HI.X.SX32 R21, R46, R11, 0x2, P6 ;  /* 0x0000000b2e157211 */ /* 0x000fe200030f16ff */
[----:B------:R-:W-:Y:S01]  /*4760*/  IMAD R9, R9, UR5, RZ ;  /* 0x0000000509097c24 */ /* 0x000fe2000f8e02ff */
[----:B------:R-:W-:Y:S01]  /*4770*/  LEA R218, P3, R54, R3, 0x2 ;  /* 0x0000000336da7211 */ /* 0x000fe200078610ff */
[----:B------:R3:W-:Y:S01]  /*4780*/  STL.64 [R1+0x7c8], R22 ;  /* 0x0007c81601007387 */ /* 0x0007e20000100a00 */
[----:B------:R-:W-:Y:S01]  /*4790*/  LEA.HI.X.SX32 R19, R48, R11, 0x2, P0 ;  /* 0x0000000b30137211 */ /* 0x000fe200000f16ff */
[----:B------:R-:W-:Y:S01]  /*47a0*/  UMOV UR10, 0x400 ;  /* 0x00000400000a7882 */ /* 0x000fe20000000000 */
[----:B------:R-:W-:Y:S01]  /*47b0*/  LEA R26, P4, R56, R3, 0x2 ;  /* 0x00000003381a7211 */ /* 0x000fe200078810ff */
[----:B------:R3:W-:Y:S01]  /*47c0*/  STL.64 [R1+0x7c0], R20 ;  /* 0x0007c01401007387 */ /* 0x0007e20000100a00 */
[-C--:B------:R-:W-:Y:S01]  /*47d0*/  LEA.HI.X.SX32 R223, R50, R11.reuse, 0x2, P1 ;  /* 0x0000000b32df7211 */ /* 0x080fe200008f16ff */
[----:B--2---:R-:W-:Y:S01]  /*47e0*/  ULEA UR10, UR4, UR10, 0x18 ;  /* 0x0000000a040a7291 */ /* 0x004fe2000f8ec03f */
[----:B------:R-:W-:Y:S01]  /*47f0*/  LEA.HI.X.SX32 R147, R52, R11, 0x2, P2 ;  /* 0x0000000b34937211 */ /* 0x000fe200010f16ff */
[----:B------:R2:W-:Y:S01]  /*4800*/  STL.64 [R1+0x7b8], R18 ;  /* 0x0007b81201007387 */ /* 0x0005e20000100a00 */
[----:B-1----:R-:W-:Y:S01]  /*4810*/  LEA R24, P5, R58, R3, 0x2 ;  /* 0x000000033a187211 */ /* 0x002fe200078a10ff */
[----:B---3--:R-:W-:Y:S01]  /*4820*/  VIADD R10, R10, 0xffffffdf ;  /* 0xffffffdf0a0a7836 */ /* 0x008fe20000000000 */
[----:B------:R-:W-:Y:S01]  /*4830*/  LEA.HI.X.SX32 R219, R54, R11, 0x2, P3 ;  /* 0x0000000b36db7211 */ /* 0x000fe200018f16ff */
[----:B------:R-:W-:Y:S01]  /*4840*/  STL.64 [R1+0x7b0], R222 ;  /* 0x0007b0de01007387 */ /* 0x000fe20000100a00 */
[----:B------:R-:W-:Y:S01]  /*4850*/  LEA R22, P6, R60, R3, 0x2 ;  /* 0x000000033c167211 */ /* 0x000fe200078c10ff */
[----:B------:R-:W-:Y:S01]  /*4860*/  ULDC.64 UR8, c[0x0][0x208] ;  /* 0x0000820000087ab9 */ /* 0x000fe20000000a00 */
[----:B------:R-:W-:Y:S01]  /*4870*/  LEA.HI.X.SX32 R27, R56, R11, 0x2, P4 ;  /* 0x0000000b381b7211 */ /* 0x000fe200020f16ff */
[----:B------:R-:W-:Y:S01]  /*4880*/  STL.64 [R1+0x7a8], R146 ;  /* 0x0007a89201007387 */ /* 0x000fe20000100a00 */
[----:B------:R-:W-:Y:S01]  /*4890*/  LEA R20, P0, R62, R3, 0x2 ;  /* 0x000000033e147211 */ /* 0x000fe200078010ff */
[----:B------:R-:W-:Y:S01]  /*48a0*/  IMAD R38, R2, 0x61, RZ ;  /* 0x0000006102267824 */ /* 0x000fe200078e02ff */
[----:B------:R-:W-:Y:S01]  /*48b0*/  LEA.HI.X.SX32 R25, R58, R11, 0x2, P5 ;  /* 0x0000000b3a197211 */ /* 0x000fe200028f16ff */
[----:B------:R-:W-:Y:S01]  /*48c0*/  STL.64 [R1+0x7a0], R218 ;  /* 0x0007a0da01007387 */ /* 0x000fe20000100a00 */
[-C--:B--2---:R-:W-:Y:S01]  /*48d0*/  LEA R18, P1, R64, R3.reuse, 0x2 ;  /* 0x0000000340127211 */ /* 0x084fe200078210ff */
[----:B------:R-:W-:Y:S01]  /*48e0*/  IMAD R44, R2, 0x62, RZ ;  /* 0x00000062022c7824 */ /* 0x000fe200078e02ff */
[----:B------:R-:W-:Y:S01]  /*48f0*/  LEA R224, P2, R66, R3, 0x2 ;  /* 0x0000000342e07211 */ /* 0x000fe200078410ff */
[----:B------:R1:W-:Y:S01]  /*4900*/  STL.64 [R1+0x798], R26 ;  /* 0x0007981a01007387 */ /* 0x0003e20000100a00 */
[----:B------:R-:W-:Y:S01]  /*4910*/  LEA.HI.X.SX32 R23, R60, R11, 0x2, P6 ;  /* 0x0000000b3c177211 */ /* 0x000fe200030f16ff */
[----:B------:R-:W-:Y:S01]  /*4920*/  IMAD R52, R2, 0x63, RZ ;  /* 0x0000006302347824 */ /* 0x000fe200078e02ff */
[----:B------:R-:W-:Y:S01]  /*4930*/  LEA R208, P3, R68, R3, 0x2 ;  /* 0x0000000344d07211 */ /* 0x000fe200078610ff */
[----:B------:R2:W-:Y:S01]  /*4940*/  STL.64 [R1+0x790], R24 ;  /* 0x0007901801007387 */ /* 0x0005e20000100a00 */
[----:B------:R-:W-:Y:S01]  /*4950*/  LEA.HI.X.SX32 R21, R62, R11, 0x2, P0 ;  /* 0x0000000b3e157211 */ /* 0x000fe200000f16ff */
[----:B------:R-:W-:Y:S01]  /*4960*/  ULDC UR4, c[0x0][0x230] ;  /* 0x00008c0000047ab9 */ /* 0x000fe20000000800 */
[----:B------:R-:W-:Y:S01]  /*4970*/  LEA R220, P4, R70, R3, 0x2 ;  /* 0x0000000346dc7211 */ /* 0x000fe200078810ff */
[----:B------:R3:W-:Y:S01]  /*4980*/  STL.64 [R1+0x788], R22 ;  /* 0x0007881601007387 */ /* 0x0007e20000100a00 */
[-C--:B------:R-:W-:Y:S01]  /*4990*/  LEA.HI.X.SX32 R19, R64, R11.reuse, 0x2, P1 ;  /* 0x0000000b40137211 */ /* 0x080fe200008f16ff */
[----:B------:R-:W-:Y:S01]  /*49a0*/  IMAD R64, R2, 0x64, RZ ;  /* 0x0000006402407824 */ /* 0x000fe200078e02ff */
[----:B------:R-:W-:Y:S01]  /*49b0*/  LEA.HI.X.SX32 R225, R66, R11, 0x2, P2 ;  /* 0x0000000b42e17211 */ /* 0x000fe200010f16ff */
[----:B------:R4:W-:Y:S01]  /*49c0*/  STL.64 [R1+0x780], R20 ;  /* 0x0007801401007387 */ /* 0x0009e20000100a00 */
[----:B-1----:R-:W-:-:S02]  /*49d0*/  LEA R26, P5, R72, R3, 0x2 ;  /* 0x00000003481a7211 */ /* 0x002fc400078a10ff */
[----:B------:R-:W-:Y:S01]  /*49e0*/  LEA.HI.X.SX32 R209, R68, R11, 0x2, P3 ;  /* 0x0000000b44d17211 */ /* 0x000fe200018f16ff */
[----:B------:R1:W-:Y:S01]  /*49f0*/  STL.64 [R1+0x778], R18 ;  /* 0x0007781201007387 */ /* 0x0003e20000100a00 */
[----:B--2---:R-:W-:Y:S02]  /*4a00*/  LEA R24, P6, R74, R3, 0x2 ;  /* 0x000000034a187211 */ /* 0x004fe400078c10ff */
[----:B------:R-:W-:Y:S01]  /*4a10*/  LEA.HI.X.SX32 R221, R70, R11, 0x2, P4 ;  /* 0x0000000b46dd7211 */ /* 0x000fe200020f16ff */
[----:B------:R-:W-:Y:S01]  /*4a20*/  STL.64 [R1+0x770], R224 ;  /* 0x000770e001007387 */ /* 0x000fe20000100a00 */
[----:B---3--:R-:W-:Y:S01]  /*4a30*/  LEA R22, P0, R76, R3, 0x2 ;  /* 0x000000034c167211 */ /* 0x008fe200078010ff */
[----:B------:R-:W-:Y:S01]  /*4a40*/  IMAD R70, R2, 0x65, RZ ;  /* 0x0000006502467824 */ /* 0x000fe200078e02ff */
[----:B------:R-:W-:Y:S01]  /*4a50*/  LEA.HI.X.SX32 R27, R72, R11, 0x2, P5 ;  /* 0x0000000b481b7211 */ /* 0x000fe200028f16ff */
[----:B------:R-:W-:Y:S01]  /*4a60*/  STL.64 [R1+0x768], R208 ;  /* 0x000768d001007387 */ /* 0x000fe20000100a00 */
[----:B----4-:R-:W-:-:S02]  /*4a70*/  LEA R20, P1, R78, R3, 0x2 ;  /* 0x000000034e147211 */ /* 0x010fc400078210ff */
[----:B------:R-:W-:Y:S01]  /*4a80*/  LEA.HI.X.SX32 R25, R74, R11, 0x2, P6 ;  /* 0x0000000b4a197211 */ /* 0x000fe200030f16ff */
[----:B------:R-:W-:Y:S01]  /*4a90*/  STL.64 [R1+0x760], R220 ;  /* 0x000760dc01007387 */ /* 0x000fe20000100a00 */
[-C--:B-1----:R-:W-:Y:S02]  /*4aa0*/  LEA R18, P2, R80, R3.reuse, 0x2 ;  /* 0x0000000350127211 */ /* 0x082fe400078410ff */
[-C--:B------:R-:W-:Y:S01]  /*4ab0*/  LEA R226, P3, R82, R3.reuse, 0x2 ;  /* 0x0000000352e27211 */ /* 0x080fe200078610ff */
[----:B------:R1:W-:Y:S01]  /*4ac0*/  STL.64 [R1+0x758], R26 ;  /* 0x0007581a01007387 */ /* 0x0003e20000100a00 */
[----:B------:R-:W-:Y:S02]  /*4ad0*/  LEA R212, P4, R84, R3, 0x2 ;  /* 0x0000000354d47211 */ /* 0x000fe400078810ff */
[----:B------:R-:W-:Y:S01]  /*4ae0*/  LEA.HI.X.SX32 R23, R76, R11, 0x2, P0 ;  /* 0x0000000b4c177211 */ /* 0x000fe200000f16ff */
[----:B------:R2:W-:Y:S01]  /*4af0*/  STL.64 [R1+0x750], R24 ;  /* 0x0007501801007387 */ /* 0x0005e20000100a00 */
[----:B------:R-:W-:Y:S01]  /*4b00*/  LEA R28, P5, R86, R3, 0x2 ;  /* 0x00000003561c7211 */ /* 0x000fe200078a10ff */
[----:B------:R-:W-:Y:S01]  /*4b10*/  IMAD R76, R2, 0x66, RZ ;  /* 0x00000066024c7824 */ /* 0x000fe200078e02ff */
[-C--:B------:R-:W-:Y:S01]  /*4b20*/  LEA.HI.X.SX32 R21, R78, R11.reuse, 0x2, P1 ;  /* 0x0000000b4e157211 */ /* 0x080fe200008f16ff */
[----:B------:R3:W-:Y:S01]  /*4b30*/  STL.64 [R1+0x748], R22 ;  /* 0x0007481601007387 */ /* 0x0007e20000100a00 */
[----:B------:R-:W-:-:S02]  /*4b40*/  LEA.HI.X.SX32 R19, R80, R11, 0x2, P2 ;  /* 0x0000000b50137211 */ /* 0x000fc400010f16ff */
[----:B------:R-:W-:Y:S01]  /*4b50*/  LEA.HI.X.SX32 R227, R82, R11, 0x2, P3 ;  /* 0x0000000b52e37211 */ /* 0x000fe200018f16ff */
[----:B------:R4:W-:Y:S01]  /*4b60*/  STL.64 [R1+0x740], R20 ;  /* 0x0007401401007387 */ /* 0x0009e20000100a00 */
[----:B-1----:R-:W-:Y:S02]  /*4b70*/  LEA R26, P6, R88, R3, 0x2 ;  /* 0x00000003581a7211 */ /* 0x002fe400078c10ff */
[----:B------:R-:W-:Y:S01]  /*4b80*/  LEA.HI.X.SX32 R213, R84, R11, 0x2, P4 ;  /* 0x0000000b54d57211 */ /* 0x000fe200020f16ff */
[----:B------:R1:W-:Y:S01]  /*4b90*/  STL.64 [R1+0x738], R18 ;  /* 0x0007381201007387 */ /* 0x0003e20000100a00 */
[----:B--2---:R-:W-:Y:S01]  /*4ba0*/  LEA R24, P0, R90, R3, 0x2 ;  /* 0x000000035a187211 */ /* 0x004fe200078010ff */
[----:B------:R-:W-:Y:S01]  /*4bb0*/  IMAD R84, R2, 0x67, RZ ;  /* 0x0000006702547824 */ /* 0x000fe200078e02ff */
[----:B------:R-:W-:Y:S01]  /*4bc0*/  LEA.HI.X.SX32 R29, R86, R11, 0x2, P5 ;  /* 0x0000000b561d7211 */ /* 0x000fe200028f16ff */
[----:B------:R-:W-:Y:S01]  /*4bd0*/  STL.64 [R1+0x730], R226 ;  /* 0x000730e201007387 */ /* 0x000fe20000100a00 */
[----:B---3--:R-:W-:-:S02]  /*4be0*/  LEA R22, P1, R92, R3, 0x2 ;  /* 0x000000035c167211 */ /* 0x008fc400078210ff */
[----:B------:R-:W-:Y:S01]  /*4bf0*/  LEA.HI.X.SX32 R27, R88, R11, 0x2, P6 ;  /* 0x0000000b581b7211 */ /* 0x000fe200030f16ff */
[----:B------:R-:W-:Y:S01]  /*4c00*/  STL.64 [R1+0x728], R212 ;  /* 0x000728d401007387 */ /* 0x000fe20000100a00 */
[----:B----4-:R-:W-:Y:S02]  /*4c10*/  LEA R20, P2, R94, R3, 0x2 ;  /* 0x000000035e147211 */ /* 0x010fe400078410ff */
[----:B------:R-:W-:Y:S01]  /*4c20*/  LEA.HI.X.SX32 R25, R90, R11, 0x2, P0 ;  /* 0x0000000b5a197211 */ /* 0x000fe200000f16ff */
[----:B------:R2:W-:Y:S01]  /*4c30*/  STL.64 [R1+0x720], R28 ;  /* 0x0007201c01007387 */ /* 0x0005e20000100a00 */
[-C--:B-1----:R-:W-:Y:S02]  /*4c40*/  LEA R18, P3, R96, R3.reuse, 0x2 ;  /* 0x0000000360127211 */ /* 0x082fe400078610ff */
[-C--:B------:R-:W-:Y:S01]  /*4c50*/  LEA R228, P4, R98, R3.reuse, 0x2 ;  /* 0x0000000362e47211 */ /* 0x080fe200078810ff */
[----:B------:R1:W-:Y:S01]  /*4c60*/  STL.64 [R1+0x718], R26 ;  /* 0x0007181a01007387 */ /* 0x0003e20000100a00 */
[----:B------:R-:W-:-:S02]  /*4c70*/  LEA R210, P5, R100, R3, 0x2 ;  /* 0x0000000364d27211 */ /* 0x000fc400078a10ff */
[-C--:B------:R-:W-:Y:S01]  /*4c80*/  LEA.HI.X.SX32 R23, R92, R11.reuse, 0x2, P1 ;  /* 0x0000000b5c177211 */ /* 0x080fe200008f16ff */
[----:B------:R3:W-:Y:S01]  /*4c90*/  STL.64 [R1+0x710], R24 ;  /* 0x0007101801007387 */ /* 0x0007e20000100a00 */
[-C--:B------:R-:W-:Y:S02]  /*4ca0*/  LEA.HI.X.SX32 R21, R94, R11.reuse, 0x2, P2 ;  /* 0x0000000b5e157211 */ /* 0x080fe400010f16ff */
[----:B------:R-:W-:Y:S01]  /*4cb0*/  LEA.HI.X.SX32 R19, R96, R11, 0x2, P3 ;  /* 0x0000000b60137211 */ /* 0x000fe200018f16ff */
[----:B------:R4:W-:Y:S01]  /*4cc0*/  STL.64 [R1+0x708], R22 ;  /* 0x0007081601007387 */ /* 0x0009e20000100a00 */
[----:B--2---:R-:W-:Y:S02]  /*4cd0*/  LEA R28, P6, R102, R3, 0x2 ;  /* 0x00000003661c7211 */ /* 0x004fe400078c10ff */
[----:B------:R-:W-:Y:S01]  /*4ce0*/  LEA.HI.X.SX32 R229, R98, R11, 0x2, P4 ;  /* 0x0000000b62e57211 */ /* 0x000fe200020f16ff */
[----:B------:R2:W-:Y:S01]  /*4cf0*/  STL.64 [R1+0x700], R20 ;  /* 0x0007001401007387 */ /* 0x0005e20000100a00 */
[----:B-1----:R-:W-:Y:S01]  /*4d00*/  LEA R26, P0, R104, R3, 0x2 ;  /* 0x00000003681a7211 */ /* 0x002fe200078010ff */
[----:B------:R-:W-:Y:S01]  /*4d10*/  IMAD R98, R2, 0x4b, RZ ;  /* 0x0000004b02627824 */ /* 0x000fe200078e02ff */
[----:B------:R-:W-:Y:S01]  /*4d20*/  LEA.HI.X.SX32 R211, R100, R11, 0x2, P5 ;  /* 0x0000000b64d37211 */ /* 0x000fe200028f16ff */
[----:B------:R1:W-:Y:S01]  /*4d30*/  STL.64 [R1+0x6f8], R18 ;  /* 0x0006f81201007387 */ /* 0x0003e20000100a00 */
[----:B---3--:R-:W-:-:S02]  /*4d40*/  LEA R24, P1, R106, R3, 0x2 ;  /* 0x000000036a187211 */ /* 0x008fc400078210ff */
[----:B------:R-:W-:Y:S01]  /*4d50*/  LEA.HI.X.SX32 R29, R102, R11, 0x2, P6 ;  /* 0x0000000b661d7211 */ /* 0x000fe200030f16ff */
[----:B------:R-:W-:Y:S01]  /*4d60*/  STL.64 [R1+0x6f0], R228 ;  /* 0x0006f0e401007387 */ /* 0x000fe20000100a00 */
[----:B----4-:R-:W-:Y:S02]  /*4d70*/  LEA R22, P2, R108, R3, 0x2 ;  /* 0x000000036c167211 */ /* 0x010fe400078410ff */
[----:B------:R-:W-:Y:S01]  /*4d80*/  LEA.HI.X.SX32 R27, R104, R11, 0x2, P0 ;  /* 0x0000000b681b7211 */ /* 0x000fe200000f16ff */
[----:B------:R-:W-:Y:S01]  /*4d90*/  STL.64 [R1+0x6e8], R210 ;  /* 0x0006e8d201007387 */ /* 0x000fe20000100a00 */
[----:B--2---:R-:W-:Y:S02]  /*4da0*/  LEA R20, P3, R110, R3, 0x2 ;  /* 0x000000036e147211 */ /* 0x004fe400078610ff */
[----:B------:R-:W-:Y:S01]  /*4db0*/  LEA.HI.X.SX32 R25, R106, R11, 0x2, P1 ;  /* 0x0000000b6a197211 */ /* 0x000fe200008f16ff */
[----:B------:R2:W-:Y:S01]  /*4dc0*/  STL.64 [R1+0x6e0], R28 ;  /* 0x0006e01c01007387 */ /* 0x0005e20000100a00 */
[-C--:B-1----:R-:W-:Y:S01]  /*4dd0*/  LEA R18, P4, R112, R3.reuse, 0x2 ;  /* 0x0000000370127211 */ /* 0x082fe200078810ff */
[----:B------:R-:W-:Y:S01]  /*4de0*/  IMAD R106, R2, 0x68, RZ ;  /* 0x00000068026a7824 */ /* 0x000fe200078e02ff */
        /* <DEDUP_REMOVED lines=26> */
[----:B------:R-:W-:Y:S01]  /*4f90*/  LEA R198, P6, R130, R3, 0x2 ;  /* 0x0000000382c67211 */ /* 0x000fe200078c10ff */
[----:B------:R1:W-:Y:S01]  /*4fa0*/  STL.64 [R1+0x698], R26 ;  /* 0x0006981a01007387 */ /* 0x0003e20000100a00 */
[----:B------:R-:W-:-:S02]  /*4fb0*/  LEA.HI.X.SX32 R23, R124, R11, 0x2, P3 ;  /* 0x0000000b7c177211 */ /* 0x000fc400018f16ff */
[----:B------:R-:W-:Y:S01]  /*4fc0*/  LEA R196, P0, R132, R3, 0x2 ;  /* 0x0000000384c47211 */ /* 0x000fe200078010ff */
        /* <DEDUP_REMOVED lines=12> */
[-C--:B------:R-:W-:Y:S01]  /*5090*/  LEA.HI.X.SX32 R197, R132, R11.reuse, 0x2, P0 ;  /* 0x0000000b84c57211 */ /* 0x080fe200000f16ff */
[----:B------:R-:W-:Y:S01]  /*50a0*/  STL.64 [R1+0x670], R198 ;  /* 0x000670c601007387 */ /* 0x000fe20000100a00 */
[-C--:B------:R-:W-:Y:S02]  /*50b0*/  LEA.HI.X.SX32 R27, R136, R11.reuse, 0x2, P2 ;  /* 0x0000000b881b7211 */ /* 0x080fe400010f16ff */
[----:B------:R-:W-:Y:S01]  /*50c0*/  LEA.HI.X.SX32 R25, R138, R11, 0x2, P3 ;  /* 0x0000000b8a197211 */ /* 0x000fe200018f16ff */
[----:B------:R-:W-:Y:S01]  /*50d0*/  STL.64 [R1+0x660], R28 ;  /* 0x0006601c01007387 */ /* 0x000fe20000100a00 */
[-C--:B----4-:R-:W-:Y:S01]  /*50e0*/  LEA R22, P4, R140, R3.reuse, 0x2 ;  /* 0x000000038c167211 */ /* 0x090fe200078810ff */
[----:B------:R-:W-:Y:S01]  /*50f0*/  IMAD R138, R2, 0x4c, RZ ;  /* 0x0000004c028a7824 */ /* 0x000fe200078e02ff */
[-C--:B--2---:R-:W-:Y:S01]  /*5100*/  LEA R20, P5, R142, R3.reuse, 0x2 ;  /* 0x000000038e147211 */ /* 0x084fe200078a10ff */
[----:B------:R-:W-:Y:S01]  /*5110*/  STL.64 [R1+0x668], R196 ;  /* 0x000668c401007387 */ /* 0x000fe20000100a00 */
[----:B-1----:R-:W-:-:S02]  /*5120*/  LEA R18, P6, R16, R3, 0x2 ;  /* 0x0000000310127211 */ /* 0x002fc400078c10ff */
[----:B------:R-:W1:Y:S01]  /*5130*/  LDC R3, c[0x0][0x230] ;  /* 0x00008c00ff037b82 */ /* 0x000e620000000800 */
[----:B------:R2:W-:Y:S01]  /*5140*/  STL.64 [R1+0x658], R26 ;  /* 0x0006581a01007387 */ /* 0x0005e20000100a00 */
[-C--:B------:R-:W-:Y:S02]  /*5150*/  LEA.HI.X.SX32 R23, R140, R11.reuse, 0x2, P4 ;  /* 0x0000000b8c177211 */ /* 0x080fe400020f16ff */
[-C--:B------:R-:W-:Y:S01]  /*5160*/  LEA.HI.X.SX32 R21, R142, R11.reuse, 0x2, P5 ;  /* 0x0000000b8e157211 */ /* 0x080fe200028f16ff */
[----:B------:R3:W-:Y:S01]  /*5170*/  STL.64 [R1+0x650], R24 ;  /* 0x0006501801007387 */ /* 0x0007e20000100a00 */
[----:B------:R-:W-:Y:S02]  /*5180*/  LEA.HI.X.SX32 R19, R16, R11, 0x2, P6 ;  /* 0x0000000b10137211 */ /* 0x000fe400030f16ff */
[----:B------:R-:W-:Y:S01]  /*5190*/  ISETP.GE.U32.AND P1, PT, R13, 0x7fffff80, PT ;  /* 0x7fffff800d00780c */ /* 0x000fe20003f26070 */
[----:B------:R-:W4:Y:S01]  /*51a0*/  LDC R11, c[0x0][0x230] ;  /* 0x00008c00ff0b7b82 */ /* 0x000f220000000800 */
[----:B------:R-:W-:Y:S01]  /*51b0*/  LEA R92, P3, R5, UR6, 0x2 ;  /* 0x00000006055c7c11 */ /* 0x000fe2000f8610ff */
[----:B------:R3:W-:Y:S01]  /*51c0*/  STL.64 [R1+0x648], R22 ;  /* 0x0006481601007387 */ /* 0x0007e20000100a00 */
[----:B------:R-:W-:-:S02]  /*51d0*/  ISETP.GE.U32.AND P2, PT, R14, 0x7fffff7f, PT ;  /* 0x7fffff7f0e00780c */ /* 0x000fc40003f46070 */
[----:B------:R-:W-:Y:S01]  /*51e0*/  LEA.HI.X.SX32 R93, R5, UR7, 0x2, P3 ;  /* 0x00000007055d7c11 */ /* 0x000fe200098f16ff */
[----:B------:R4:W-:Y:S01]  /*51f0*/  STL.64 [R1+0x640], R20 ;  /* 0x0006401401007387 */ /* 0x0009e20000100a00 */
[C---:B--2---:R-:W-:Y:S01]  /*5200*/  LEA R26, P0, R9.reuse, UR6, 0x2 ;  /* 0x00000006091a7c11 */ /* 0x044fe2000f8010ff */
[----:B------:R-:W2:Y:S01]  /*5210*/  LDC R13, c[0x0][0x230] ;  /* 0x00008c00ff0d7b82 */ /* 0x000ea20000000800 */
[----:B---3--:R-:W-:Y:S01]  /*5220*/  LEA R24, P4, R4, UR6, 0x2 ;  /* 0x0000000604187c11 */ /* 0x008fe2000f8810ff */
[--C-:B------:R-:W-:Y:S01]  /*5230*/  IMAD.WIDE R30, R2, 0x4, R92.reuse ;  /* 0x00000004021e7825 */ /* 0x100fe200078e025c */
[----:B------:R-:W-:Y:S01]  /*5240*/  LEA.HI.X.SX32 R27, R9, UR7, 0x2, P0 ;  /* 0x00000007091b7c11 */ /* 0x000fe200080f16ff */
[----:B------:R3:W-:Y:S01]  /*5250*/  STL.64 [R1+0x638], R18 ;  /* 0x0006381201007387 */ /* 0x0007e20000100a00 */
[----:B------:R-:W-:Y:S01]  /*5260*/  LEA.HI.X.SX32 R25, R4, UR7, 0x2, P4 ;  /* 0x0000000704197c11 */ /* 0x000fe2000a0f16ff */
[----:B------:R-:W-:Y:S01]  /*5270*/  IMAD.WIDE R34, R38, 0x4, R92 ;  /* 0x0000000426227825 */ /* 0x000fe200078e025c */
[----:B------:R-:W-:Y:S01]  /*5280*/  SHF.L.U32 R4, R0, 0x4, RZ ;  /* 0x0000000400047819 */ /* 0x000fe200000006ff */
[----:B------:R-:W3:Y:S01]  /*5290*/  LDC R5, c[0x0][0x230] ;  /* 0x00008c00ff057b82 */ /* 0x000ee20000000800 */
[----:B------:R-:W-:Y:S01]  /*52a0*/  LEA R22, P5, R6, UR6, 0x2 ;  /* 0x0000000606167c11 */ /* 0x000fe2000f8a10ff */
[----:B-1----:R-:W-:Y:S01]  /*52b0*/  VIADD R0, R3, 0xffffffde ;  /* 0xffffffde03007836 */ /* 0x002fe20000000000 */
[----:B------:R-:W-:Y:S01]  /*52c0*/  LOP3.LUT R4, R4, 0x70, RZ, 0xc0, !PT ;  /* 0x0000007004047812 */ /* 0x000fe200078ec0ff */
[----:B------:R-:W-:Y:S01]  /*52d0*/  IMAD.WIDE R32, R2, 0x4, R26 ;  /* 0x0000000402207825 */ /* 0x000fe200078e021a */
[----:B------:R-:W-:Y:S01]  /*52e0*/  LEA.HI.X.SX32 R23, R6, UR7, 0x2, P5 ;  /* 0x0000000706177c11 */ /* 0x000fe2000a8f16ff */
[----:B------:R-:W-:Y:S01]  /*52f0*/  ULDC.64 UR6, c[0x0][0x238] ;  /* 0x00008e0000067ab9 */ /* 0x000fe20000000a00 */
[----:B------:R-:W-:Y:S01]  /*5300*/  ISETP.GE.U32.AND P4, PT, R0, 0x7fffff5f, PT ;  /* 0x7fffff5f0000780c */ /* 0x000fe20003f86070 */
[----:B------:R-:W-:Y:S01]  /*5310*/  IMAD R6, R252, 0x80, R4 ;  /* 0x00000080fc067824 */ /* 0x000fe200078e0204 */
[----:B------:R-:W1:Y:S01]  /*5320*/  LDC R9, c[0x0][0x230] ;  /* 0x00008c00ff097b82 */ /* 0x000e620000000800 */
[----:B----4-:R-:W-:Y:S01]  /*5330*/  IADD3 R3, R11, -0x23, RZ ;  /* 0xffffffdd0b037810 */ /* 0x010fe20007ffe0ff */
[----:B------:R-:W-:Y:S01]  /*5340*/  IMAD.WIDE R28, R2, 0x4, R22 ;  /* 0x00000004021c7825 */ /* 0x000fe200078e0216 */
[----:B------:R-:W-:Y:S01]  /*5350*/  ISETP.GE.U32.AND P3, PT, R10, 0x7fffff60, PT ;  /* 0x7fffff600a00780c */ /* 0x000fe20003f66070 */
[----:B------:R4:W-:Y:S01]  /*5360*/  STL.64 [R1+0x5f0], R32 ;  /* 0x0005f02001007387 */ /* 0x0009e20000100a00 */
[----:B------:R-:W-:Y:S01]  /*5370*/  ISETP.GE.U32.AND P6, PT, R15, 0x7fffff7e, PT ;  /* 0x7fffff7e0f00780c */ /* 0x000fe20003fc6070 */
[----:B------:R-:W-:Y:S01]  /*5380*/  VIADD R21, R6, UR10 ;  /* 0x0000000a06157c36 */ /* 0x000fe20008000000 */
[----:B--2---:R-:W-:Y:S01]  /*5390*/  IADD3 R0, R13, -0x24, RZ ;  /* 0xffffffdc0d007810 */ /* 0x004fe20007ffe0ff */
[----:B------:R-:W2:Y:S01]  /*53a0*/  LDC R4, c[0x0][0x230] ;  /* 0x00008c00ff047b82 */ /* 0x000ea20000000800 */
[----:B------:R-:W-:Y:S01]  /*53b0*/  IADD3 R12, R12, -0x4, RZ ;  /* 0xfffffffc0c0c7810 */ /* 0x000fe20007ffe0ff */
[C---:B---3--:R-:W-:Y:S01]  /*53c0*/  IMAD.WIDE R18, R2.reuse, 0x4, R24 ;  /* 0x0000000402127825 */ /* 0x048fe200078e0218 */
[----:B------:R-:W-:Y:S01]  /*53d0*/  @!PT LDS RZ, [RZ] ;  /* 0x00000000fffff984 */ /* 0x000fe20000000800 */
[----:B------:R-:W-:Y:S01]  /*53e0*/  @!PT LDS RZ, [RZ] ;  /* 0x00000000fffff984 */ /* 0x000fe20000000800 */
[----:B------:R-:W-:Y:S01]  /*53f0*/  @!PT LDS RZ, [RZ] ;  /* 0x00000000fffff984 */ /* 0x000fe20000000800 */
[----:B------:R-:W-:Y:S01]  /*5400*/  LDGSTS.E [R21], desc[UR8][R26.64], !P1 ;  /* 0x000000001a157fae */ /* 0x000fe2000c921848 */
[----:B------:R-:W-:Y:S01]  /*5410*/  ISETP.GE.U32.AND P5, PT, R3, 0x7fffff5e, PT ;  /* 0x7fffff5e0300780c */ /* 0x000fe20003fa6070 */
[----:B------:R-:W-:Y:S01]  /*5420*/  USHF.L.U32 UR6, UR6, 0x7, URZ ;  /* 0x0000000706067899 */ /* 0x000fe2000800063f */
[----:B------:R-:W-:Y:S01]  /*5430*/  SHF.L.U32 R3, R2, 0x1, RZ ;  /* 0x0000000102037819 */ /* 0x000fe200000006ff */
[----:B------:R-:W-:Y:S01]  /*5440*/  LDGSTS.E [R21+0x4000], desc[UR8][R92.64], !P1 ;  /* 0x040000005c157fae */ /* 0x000fe2000c921848 */
[----:B------:R-:W3:Y:S01]  /*5450*/  LDC R10, c[0x0][0x230] ;  /* 0x00008c00ff0a7b82 */ /* 0x000ee20000000800 */
[----:B------:R-:W-:Y:S01]  /*5460*/  ISETP.GE.U32.AND P0, PT, R12, 0x7fffff7d, PT ;  /* 0x7fffff7d0c00780c */ /* 0x000fe20003f06070 */
[----:B------:R-:W-:Y:S01]  /*5470*/  IMAD.WIDE R54, R38, 0x4, R26 ;  /* 0x0000000426367825 */ /* 0x000fe200078e021a */
[----:B------:R-:W-:Y:S01]  /*5480*/  LDGSTS.E [R21+0x8000], desc[UR8][R22.64], !P1 ;  /* 0x0800000016157fae */ /* 0x000fe2000c921848 */
[----:B------:R-:W-:-:S02]  /*5490*/  LOP3.LUT R20, R6, 0x10, RZ, 0x3c, !PT ;  /* 0x0000001006147812 */ /* 0x000fc400078e3cff */
[----:B------:R-:W-:Y:S01]  /*54a0*/  IMAD.WIDE R16, R3, 0x4, R92 ;  /* 0x0000000403107825 */ /* 0x000fe200078e025c */
[----:B------:R-:W-:Y:S01]  /*54b0*/  LDGSTS.E [R21+0xc000], desc[UR8][R24.64], !P1 ;  /* 0x0c00000018157fae */ /* 0x000fe2000c921848 */
[----:B------:R-:W-:Y:S01]  /*54c0*/  ISETP.GE.U32.AND P1, PT, R0, 0x7fffff5d, PT ;  /* 0x7fffff5d0000780c */ /* 0x000fe20003f26070 */
[----:B------:R-:W3:Y:S01]  /*54d0*/  LDC R11, c[0x0][0x230] ;  /* 0x00008c00ff0b7b82 */ /* 0x000ee20000000800 */
[----:B------:R-:W-:Y:S01]  /*54e0*/  VIADD R0, R5, 0xffffffbf ;  /* 0xffffffbf05007836 */ /* 0x000fe20000000000 */
[----:B------:R4:W-:Y:S01]  /*54f0*/  LDGSTS.E [R21+0x4], desc[UR8][R32.64], !P2 ;  /* 0x0000400020157fae */ /* 0x0009e2000d121848 */
[----:B------:R-:W-:Y:S02]  /*5500*/  IMAD R5, R2, 0x3, RZ ;  /* 0x0000000302057824 */ /* 0x000fe400078e02ff */
[C---:B------:R-:W-:Y:S01]  /*5510*/  IMAD.WIDE R14, R3.reuse, 0x4, R22 ;  /* 0x00000004030e7825 */ /* 0x040fe200078e0216 */
[----:B------:R1:W-:Y:S03]  /*5520*/  STL.64 [R1+0x5e8], R30 ;  /* 0x0005e81e01007387 */ /* 0x0003e60000100a00 */
[----:B------:R-:W-:Y:S01]  /*5530*/  IMAD.WIDE R12, R3, 0x4, R24 ;  /* 0x00000004030c7825 */ /* 0x000fe200078e0218 */
[----:B------:R1:W-:Y:S03]  /*5540*/  LDGSTS.E [R21+0x4004], desc[UR8][R30.64], !P2 ;  /* 0x040040001e157fae */ /* 0x0003e6000d121848 */
[----:B------:R-:W-:Y:S01]  /*5550*/  IMAD.WIDE R36, R38, 0x4, R22 ;  /* 0x0000000426247825 */ /* 0x000fe200078e0216 */
[----:B------:R2:W-:Y:S03]  /*5560*/  STL.64 [R1+0x5e0], R28 ;  /* 0x0005e01c01007387 */ /* 0x0005e60000100a00 */
[----:B----4-:R-:W-:Y:S01]  /*5570*/  IMAD R33, R2, 0x60, RZ ;  /* 0x0000006002217824 */ /* 0x010fe200078e02ff */
[----:B------:R4:W-:Y:S01]  /*5580*/  LDGSTS.E [R21+0x8004], desc[UR8][R28.64], !P2 ;  /* 0x080040001c157fae */ /* 0x0009e2000d121848 */
[----:B------:R-:W-:-:S03]  /*5590*/  IMAD.WIDE R38, R38, 0x4, R24 ;  /* 0x0000000426267825 */ /* 0x000fc600078e0218 */
[----:B------:R4:W-:Y:S01]  /*55a0*/  STL.64 [R1+0x5d8], R18 ;  /* 0x0005d81201007387 */ /* 0x0009e20000100a00 */
[----:B------:R-:W-:-:S03]  /*55b0*/  IMAD.WIDE R46, R33, 0x4, R26 ;  /* 0x00000004212e7825 */ /* 0x000fc600078e021a */
[----:B------:R4:W-:Y:S01]  /*55c0*/  LDGSTS.E [R21+0xc004], desc[UR8][R18.64], !P2 ;  /* 0x0c00400012157fae */ /* 0x0009e2000d121848 */
[----:B------:R-:W-:Y:S01]  /*55d0*/  ISETP.GE.U32.AND P2, PT, R0, 0x7fffff40, PT ;  /* 0x7fffff400000780c */ /* 0x000fe20003f46070 */
[C---:B-1----:R-:W-:Y:S01]  /*55e0*/  IMAD.WIDE R30, R33.reuse, 0x4, R22 ;  /* 0x00000004211e7825 */ /* 0x042fe200078e0216 */
[----:B--2---:R-:W-:Y:S02]  /*55f0*/  IADD3 R0, R4, -0x42, RZ ;  /* 0xffffffbe04007810 */ /* 0x004fe40007ffe0ff */
[----:B------:R-:W1:Y:S01]  /*5600*/  LDC R4, c[0x0][0x230] ;  /* 0x00008c00ff047b82 */ /* 0x000e620000000800 */
[----:B----4-:R-:W-:-:S04]  /*5610*/  IMAD.WIDE R28, R33, 0x4, R92 ;  /* 0x00000004211c7825 */ /* 0x010fc800078e025c */
[----:B------:R-:W-:-:S04]  /*5620*/  IMAD.WIDE R32, R33, 0x4, R24 ;  /* 0x0000000421207825 */ /* 0x000fc800078e0218 */
[----:B------:R-:W-:-:S04]  /*5630*/  IMAD.WIDE R18, R3, 0x4, R26 ;  /* 0x0000000403127825 */ /* 0x000fc800078e021a */
[----:B------:R-:W-:Y:S01]  /*5640*/  IMAD.SHL.U32 R3, R2, 0x20, RZ ;  /* 0x0000002002037824 */ /* 0x000fe200078e00ff */
[----:B------:R2:W-:Y:S01]  /*5650*/  STL.64 [R1+0x5d0], R18 ;  /* 0x0005d01201007387 */ /* 0x0005e20000100a00 */
[----:B------:R-:W-:-:S03]  /*5660*/  IMAD.WIDE R56, R44, 0x4, R26 ;  /* 0x000000042c387825 */ /* 0x000fc600078e021a */
[----:B------:R2:W-:Y:S01]  /*5670*/  LDGSTS.E [R21+0x8], desc[UR8][R18.64], !P6 ;  /* 0x0000800012157fae */ /* 0x0005e2000f121848 */
[----:B------:R-:W-:-:S03]  /*5680*/  IMAD.WIDE R40, R44, 0x4, R92 ;  /* 0x000000042c287825 */ /* 0x000fc600078e025c */
[----:B------:R4:W-:Y:S01]  /*5690*/  STL.64 [R1+0x5c8], R16 ;  /* 0x0005c81001007387 */ /* 0x0009e20000100a00 */
[----:B------:R-:W-:-:S03]  /*56a0*/  IMAD.WIDE R42, R44, 0x4, R22 ;  /* 0x000000042c2a7825 */ /* 0x000fc600078e0216 */
[----:B------:R4:W-:Y:S01]  /*56b0*/  LDGSTS.E [R21+0x4008], desc[UR8][R16.64], !P6 ;  /* 0x0400800010157fae */ /* 0x0009e2000f121848 */
[----:B------:R-:W-:-:S03]  /*56c0*/  IMAD.WIDE R44, R44, 0x4, R24 ;  /* 0x000000042c2c7825 */ /* 0x000fc600078e0218 */
[----:B------:R3:W-:Y:S01]  /*56d0*/  STL.64 [R1+0x5c0], R14 ;  /* 0x0005c00e01007387 */ /* 0x0007e20000100a00 */
[----:B--2---:R-:W-:-:S03]  /*56e0*/  IMAD.WIDE R18, R5, 0x4, R26 ;  /* 0x0000000405127825 */ /* 0x004fc600078e021a */
[----:B------:R3:W-:Y:S01]  /*56f0*/  LDGSTS.E [R21+0x8008], desc[UR8][R14.64], !P6 ;  /* 0x080080000e157fae */ /* 0x0007e2000f121848 */
[----:B------:R-:W-:-:S03]  /*5700*/  IMAD.WIDE R58, R52, 0x4, R26 ;  /* 0x00000004343a7825 */ /* 0x000fc600078e021a */
[----:B------:R2:W-:Y:S01]  /*5710*/  STL.64 [R1+0x5b8], R12 ;  /* 0x0005b80c01007387 */ /* 0x0005e20000100a00 */
[----:B----4-:R-:W-:-:S03]  /*5720*/  IMAD.WIDE R16, R5, 0x4, R92 ;  /* 0x0000000405107825 */ /* 0x010fc600078e025c */
[----:B------:R2:W-:Y:S01]  /*5730*/  LDGSTS.E [R21+0xc008], desc[UR8][R12.64], !P6 ;  /* 0x0c0080000c157fae */ /* 0x0005e2000f121848 */
[----:B------:R-:W-:Y:S01]  /*5740*/  ISETP.GE.U32.AND P6, PT, R0, 0x7fffff3f, PT ;  /* 0x7fffff3f0000780c */ /* 0x000fe20003fc6070 */
[C---:B------:R-:W-:Y:S01]  /*5750*/  IMAD.WIDE R48, R52.reuse, 0x4, R92 ;  /* 0x0000000434307825 */ /* 0x040fe200078e025c */
[----:B------:R-:W-:Y:S01]  /*5760*/  IADD3 R0, R9, -0x43, RZ ;  /* 0xffffffbd09007810 */ /* 0x000fe20007ffe0ff */
[----:B------:R4:W-:Y:S01]  /*5770*/  LDGSTS.E [R21+0xc], desc[UR8][R18.64], !P0 ;  /* 0x0000c00012157fae */ /* 0x0009e2000c121848 */
[----:B------:R-:W1:Y:S01]  /*5780*/  LDC R9, c[0x0][0x230] ;  /* 0x00008c00ff097b82 */ /* 0x000e620000000800 */
[--C-:B---3--:R-:W-:Y:S02]  /*5790*/  IMAD.WIDE R14, R5, 0x4, R22.reuse ;  /* 0x00000004050e7825 */ /* 0x108fe400078e0216 */
[----:B------:R3:W-:Y:S02]  /*57a0*/  LDGSTS.E [R21+0x400c], desc[UR8][R16.64], !P0 ;  /* 0x0400c00010157fae */ /* 0x0007e4000c121848 */
[----:B------:R-:W-:-:S02]  /*57b0*/  IMAD.WIDE R50, R52, 0x4, R22 ;  /* 0x0000000434327825 */ /* 0x000fc400078e0216 */
[----:B------:R3:W-:Y:S02]  /*57c0*/  LDGSTS.E [R21+0x800c], desc[UR8][R14.64], !P0 ;  /* 0x0800c0000e157fae */ /* 0x0007e4000c121848 */
[----:B--2---:R-:W-:Y:S02]  /*57d0*/  IMAD.WIDE R12, R5, 0x4, R24 ;  /* 0x00000004050c7825 */ /* 0x004fe400078e0218 */
[----:B------:R4:W-:Y:S02]  /*57e0*/  STL.64 [R1+0x5b0], R18 ;  /* 0x0005b01201007387 */ /* 0x0009e40000100a00 */
[----:B------:R-:W-:Y:S02]  /*57f0*/  IMAD R5, R2, 0x21, RZ ;  /* 0x0000002102057824 */ /* 0x000fe400078e02ff */
[----:B------:R2:W-:Y:S01]  /*5800*/  LDGSTS.E [R21+0xc00c], desc[UR8][R12.64], !P0 ;  /* 0x0c00c0000c157fae */ /* 0x0005e2000c121848 */
[----:B------:R-:W-:Y:S01]  /*5810*/  ISETP.GE.U32.AND P0, PT, R0, 0x7fffff3e, PT ;  /* 0x7fffff3e0000780c */ /* 0x000fe20003f06070 */
[----:B------:R-:W-:-:S02]  /*5820*/  VIADD R0, R10, 0xffffffbc ;  /* 0xffffffbc0a007836 */ /* 0x000fc40000000000 */
[----:B------:R3:W-:Y:S01]  /*5830*/  STL.64 [R1+0x5a8], R16 ;  /* 0x0005a81001007387 */ /* 0x0007e20000100a00 */
[----:B------:R-:W1:Y:S01]  /*5840*/  LDC R10, c[0x0][0x230] ;  /* 0x00008c00ff0a7b82 */ /* 0x000e620000000800 */
[----:B------:R-:W-:Y:S02]  /*5850*/  IMAD.WIDE R52, R52, 0x4, R24 ;  /* 0x0000000434347825 */ /* 0x000fe400078e0218 */
[----:B------:R2:W-:Y:S02]  /*5860*/  STL.64 [R1+0x5a0], R14 ;  /* 0x0005a00e01007387 */ /* 0x0005e40000100a00 */
[----:B----4-:R-:W-:Y:S02]  /*5870*/  IMAD.WIDE R18, R3, 0x4, R26 ;  /* 0x0000000403127825 */ /* 0x010fe400078e021a */
[----:B------:R4:W-:Y:S02]  /*5880*/  STL.64 [R1+0x598], R12 ;  /* 0x0005980c01007387 */ /* 0x0009e40000100a00 */
[----:B------:R-:W-:-:S02]  /*5890*/  VIADD R20, R20, UR10 ;  /* 0x0000000a14147c36 */ /* 0x000fc40008000000 */
[C---:B---3--:R-:W-:Y:S01]  /*58a0*/  IMAD.WIDE R16, R3.reuse, 0x4, R92 ;  /* 0x0000000403107825 */ /* 0x048fe200078e025c */
[----:B------:R3:W-:Y:S03]  /*58b0*/  LDGSTS.E [R21+0x10000], desc[UR8][R18.64], !P3 ;  /* 0x1000000012157fae */ /* 0x0007e6000d921848 */
[C---:B--2---:R-:W-:Y:S01]  /*58c0*/  IMAD.WIDE R14, R3.reuse, 0x4, R22 ;  /* 0x00000004030e7825 */ /* 0x044fe200078e0216 */
[----:B------:R3:W-:Y:S03]  /*58d0*/  STL.64 [R1+0x390], R18 ;  /* 0x0003901201007387 */ /* 0x0007e60000100a00 */
[----:B----4-:R-:W-:Y:S01]  /*58e0*/  IMAD.WIDE R12, R3, 0x4, R24 ;  /* 0x00000004030c7825 */ /* 0x010fe200078e0218 */
[----:B------:R2:W-:Y:S03]  /*58f0*/  LDGSTS.E [R21+0x14000], desc[UR8][R16.64], !P3 ;  /* 0x1400000010157fae */ /* 0x0005e6000d921848 */
[----:B------:R-:W-:Y:S01]  /*5900*/  IMAD R3, R2, 0x22, RZ ;  /* 0x0000002202037824 */ /* 0x000fe200078e02ff */
[----:B------:R2:W-:Y:S01]  /*5910*/  STL.64 [R1+0x388], R16 ;  /* 0x0003881001007387 */ /* 0x0005e20000100a00 */
[----:B------:R-:W-:-:S03]  /*5920*/  IMAD.WIDE R78, R64, 0x4, R26 ;  /* 0x00000004404e7825 */ /* 0x000fc600078e021a */
[----:B------:R4:W-:Y:S01]  /*5930*/  LDGSTS.E [R21+0x18000], desc[UR8][R14.64], !P3 ;  /* 0x180000000e157fae */ /* 0x0009e2000d921848 */
[----:B---3--:R-:W-:-:S03]  /*5940*/  IMAD.WIDE R18, R5, 0x4, R26 ;  /* 0x0000000405127825 */ /* 0x008fc600078e021a */
[----:B------:R4:W-:Y:S01]  /*5950*/  STL.64 [R1+0x380], R14 ;  /* 0x0003800e01007387 */ /* 0x0009e20000100a00 */
[----:B------:R-:W-:-:S03]  /*5960*/  IMAD.WIDE R60, R64, 0x4, R92 ;  /* 0x00000004403c7825 */ /* 0x000fc600078e025c */
[----:B------:R3:W-:Y:S01]  /*5970*/  LDGSTS.E [R21+0x1c000], desc[UR8][R12.64], !P3 ;  /* 0x1c0000000c157fae */ /* 0x0007e2000d921848 */
[C---:B--2---:R-:W-:Y:S01]  /*5980*/  IMAD.WIDE R16, R5.reuse, 0x4, R92 ;  /* 0x0000000405107825 */ /* 0x044fe200078e025c */
[----:B------:R-:W-:Y:S02]  /*5990*/  ISETP.GE.U32.AND P3, PT, R0, 0x7fffff3d, PT ;  /* 0x7fffff3d0000780c */ /* 0x000fe40003f66070 */
[----:B------:R3:W-:Y:S01]  /*59a0*/  STL.64 [R1+0x378], R12 ;  /* 0x0003780c01007387 */ /* 0x0007e20000100a00 */
[----:B-1----:R-:W-:Y:S01]  /*59b0*/  IADD3 R0, R4, -0x61, RZ ;  /* 0xffffff9f04007810 */ /* 0x002fe20007ffe0ff */
[--C-:B------:R-:W-:Y:S01]  /*59c0*/  IMAD.WIDE R62, R64, 0x4, R22.reuse ;  /* 0x00000004403e7825 */ /* 0x100fe200078e0216 */
[----:B------:R-:W1:Y:S01]  /*59d0*/  LDC R4, c[0x0][0x230] ;  /* 0x00008c00ff047b82 */ /* 0x000e620000000800 */
[----:B------:R2:W-:Y:S02]  /*59e0*/  STL.64 [R1+0x370], R18 ;  /* 0x0003701201007387 */ /* 0x0005e40000100a00 */
[----:B----4-:R-:W-:-:S02]  /*59f0*/  IMAD.WIDE R14, R5, 0x4, R22 ;  /* 0x00000004050e7825 */ /* 0x010fc400078e0216 */
[----:B------:R2:W-:Y:S02]  /*5a00*/  LDGSTS.E [R21+0x10004], desc[UR8][R18.64], !P4 ;  /* 0x1000400012157fae */ /* 0x0005e4000e121848 */
[--C-:B------:R-:W-:Y:S02]  /*5a10*/  IMAD.WIDE R64, R64, 0x4, R24.reuse ;  /* 0x0000000440407825 */ /* 0x100fe400078e0218 */
[----:B------:R4:W-:Y:S02]  /*5a20*/  STL.64 [R1+0x368], R16 ;  /* 0x0003681001007387 */ /* 0x0009e40000100a00 */
[----:B---3--:R-:W-:Y:S02]  /*5a30*/  IMAD.WIDE R12, R5, 0x4, R24 ;  /* 0x00000004050c7825 */ /* 0x008fe400078e0218 */
[----:B------:R4:W-:Y:S02]  /*5a40*/  LDGSTS.E [R21+0x14004], desc[UR8][R16.64], !P4 ;  /* 0x1400400010157fae */ /* 0x0009e4000e121848 */
[----:B------:R-:W-:-:S02]  /*5a50*/  IMAD R5, R2, 0x23, RZ ;  /* 0x0000002302057824 */ /* 0x000fc400078e02ff */
[C-C-:B--2---:R-:W-:Y:S01]  /*5a60*/  IMAD.WIDE R18, R3.reuse, 0x4, R26.reuse ;  /* 0x0000000403127825 */ /* 0x144fe200078e021a */
[----:B------:R2:W-:Y:S03]  /*5a70*/  STL.64 [R1+0x360], R14 ;  /* 0x0003600e01007387 */ /* 0x0005e60000100a00 */
[C---:B------:R-:W-:Y:S01]  /*5a80*/  IMAD.WIDE R86, R70.reuse, 0x4, R26 ;  /* 0x0000000446567825 */ /* 0x040fe200078e021a */
[----:B------:R2:W-:Y:S03]  /*5a90*/  LDGSTS.E [R21+0x18004], desc[UR8][R14.64], !P4 ;  /* 0x180040000e157fae */ /* 0x0005e6000e121848 */
[--C-:B----4-:R-:W-:Y:S01]  /*5aa0*/  IMAD.WIDE R16, R3, 0x4, R92.reuse ;  /* 0x0000000403107825 */ /* 0x110fe200078e025c */
[----:B------:R3:W-:Y:S03]  /*5ab0*/  STL.64 [R1+0x358], R12 ;  /* 0x0003580c01007387 */ /* 0x0007e60000100a00 */
[----:B------:R-:W-:Y:S01]  /*5ac0*/  IMAD.WIDE R66, R70, 0x4, R92 ;  /* 0x0000000446427825 */ /* 0x000fe200078e025c */
[----:B------:R3:W-:Y:S01]  /*5ad0*/  LDGSTS.E [R21+0x1c004], desc[UR8][R12.64], !P4 ;  /* 0x1c0040000c157fae */ /* 0x0007e2000e121848 */
[----:B------:R-:W-:-:S02]  /*5ae0*/  ISETP.GE.U32.AND P4, PT, R0, 0x7fffff20, PT ;  /* 0x7fffff200000780c */ /* 0x000fc40003f86070 */
[----:B------:R-:W-:Y:S01]  /*5af0*/  VIADD R0, R9, 0xffffff9e ;  /* 0xffffff9e09007836 */ /* 0x000fe20000000000 */
[----:B------:R4:W-:Y:S01]  /*5b00*/  STL.64 [R1+0x350], R18 ;  /* 0x0003501201007387 */ /* 0x0009e20000100a00 */
[--C-:B--2---:R-:W-:Y:S01]  /*5b10*/  IMAD.WIDE R14, R3, 0x4, R22.reuse ;  /* 0x00000004030e7825 */ /* 0x104fe200078e0216 */
[----:B------:R-:W2:Y:S02]  /*5b20*/  LDC R9, c[0x0][0x230] ;  /* 0x00008c00ff097b82 */ /* 0x000ea40000000800 */
[----:B------:R4:W-:Y:S01]  /*5b30*/  LDGSTS.E [R21+0x10008], desc[UR8][R18.64], !P5 ;  /* 0x1000800012157fae */ /* 0x0009e2000e921848 */
[----:B------:R-:W-:-:S03]  /*5b40*/  IMAD.WIDE R68, R70, 0x4, R22 ;  /* 0x0000000446447825 */ /* 0x000fc600078e0216 */
[----:B------:R1:W-:Y:S01]  /*5b50*/  STL.64 [R1+0x348], R16 ;  /* 0x0003481001007387 */ /* 0x0003e20000100a00 */
[--C-:B---3--:R-:W-:Y:S01]  /*5b60*/  IMAD.WIDE R12, R3, 0x4, R24.reuse ;  /* 0x00000004030c7825 */ /* 0x108fe200078e0218 */
[----:B------:R-:W-:Y:S02]  /*5b70*/  SHF.L.U32 R3, R2, 0x6, RZ ;  /* 0x0000000602037819 */ /* 0x000fe400000006ff */
[----:B------:R1:W-:Y:S01]  /*5b80*/  LDGSTS.E [R21+0x14008], desc[UR8][R16.64], !P5 ;  /* 0x1400800010157fae */ /* 0x0003e2000e921848 */
[----:B------:R-:W-:-:S03]  /*5b90*/  IMAD.WIDE R70, R70, 0x4, R24 ;  /* 0x0000000446467825 */ /* 0x000fc600078e0218 */
[----:B------:R3:W-:Y:S01]  /*5ba0*/  STL.64 [R1+0x340], R14 ;  /* 0x0003400e01007387 */ /* 0x0007e20000100a00 */
[----:B----4-:R-:W-:-:S03]  /*5bb0*/  IMAD.WIDE R18, R5, 0x4, R26 ;  /* 0x0000000405127825 */ /* 0x010fc600078e021a */
[----:B------:R3:W-:Y:S01]  /*5bc0*/  LDGSTS.E [R21+0x18008], desc[UR8][R14.64], !P5 ;  /* 0x180080000e157fae */ /* 0x0007e2000e921848 */
[----:B------:R-:W-:-:S03]  /*5bd0*/  IMAD.WIDE R88, R76, 0x4, R26 ;  /* 0x000000044c587825 */ /* 0x000fc600078e021a */
[----:B------:R4:W-:Y:S01]  /*5be0*/  STL.64 [R1+0x338], R12 ;  /* 0x0003380c01007387 */ /* 0x0009e20000100a00 */
[----:B-1----:R-:W-:-:S03]  /*5bf0*/  IMAD.WIDE R16, R5, 0x4, R92 ;  /* 0x0000000405107825 */ /* 0x002fc600078e025c */
[----:B------:R4:W-:Y:S01]  /*5c00*/  LDGSTS.E [R21+0x1c008], desc[UR8][R12.64], !P5 ;  /* 0x1c0080000c157fae */ /* 0x0009e2000e921848 */
[----:B------:R-:W-:Y:S01]  /*5c10*/  ISETP.GE.U32.AND P5, PT, R0, 0x7fffff1f, PT ;  /* 0x7fffff1f0000780c */ /* 0x000fe20003fa6070 */
[----:B------:R-:W-:Y:S02]  /*5c20*/  VIADD R0, R10, 0xffffff9d ;  /* 0xffffff9d0a007836 */ /* 0x000fe40000000000 */
[C---:B---3--:R-:W-:Y:S01]  /*5c30*/  IMAD.WIDE R14, R5.reuse, 0x4, R22 ;  /* 0x00000004050e7825 */ /* 0x048fe200078e0216 */
[----:B------:R1:W-:Y:S01]  /*5c40*/  STL.64 [R1+0x330], R18 ;  /* 0x0003301201007387 */ /* 0x0003e20000100a00 */
[----:B------:R-:W3:Y:S02]  /*5c50*/  LDC R10, c[0x0][0x230] ;  /* 0x00008c00ff0a7b82 */ /* 0x000ee40000000800 */
[----:B------:R-:W-:Y:S01]  /*5c60*/  IMAD.WIDE R72, R76, 0x4, R92 ;  /* 0x000000044c487825 */ /* 0x000fe200078e025c */
[----:B------:R1:W-:Y:S03]  /*5c70*/  LDGSTS.E [R21+0x1000c], desc[UR8][R18.64], !P1 ;  /* 0x1000c00012157fae */ /* 0x0003e6000c921848 */
[----:B----4-:R-:W-:Y:S01]  /*5c80*/  IMAD.WIDE R12, R5, 0x4, R24 ;  /* 0x00000004050c7825 */ /* 0x010fe200078e0218 */
[----:B------:R4:W-:Y:S03]  /*5c90*/  STL.64 [R1+0x328], R16 ;  /* 0x0003281001007387 */ /* 0x0009e60000100a00 */
[----:B------:R-:W-:Y:S01]  /*5ca0*/  IMAD R5, R2, 0x41, RZ ;  /* 0x0000004102057824 */ /* 0x000fe200078e02ff */
[----:B------:R4:W-:Y:S01]  /*5cb0*/  LDGSTS.E [R21+0x1400c], desc[UR8][R16.64], !P1 ;  /* 0x1400c00010157fae */ /* 0x0009e2000c921848 */
[----:B------:R-:W-:-:S03]  /*5cc0*/  IMAD.WIDE R74, R76, 0x4, R22 ;  /* 0x000000044c4a7825 */ /* 0x000fc600078e0216 */
[----:B------:R2:W-:Y:S01]  /*5cd0*/  STL.64 [R1+0x320], R14 ;  /* 0x0003200e01007387 */ /* 0x0005e20000100a00 */
[----:B-1----:R-:W-:-:S03]  /*5ce0*/  IMAD.WIDE R18, R3, 0x4, R26 ;  /* 0x0000000403127825 */ /* 0x002fc600078e021a */
        /* <DEDUP_REMOVED lines=8> */
[----:B------:R4:W-:Y:S02]  /*5d70*/  LDGSTS.E [R21+0x20000], desc[UR8][R18.64], !P2 ;  /* 0x2000000012157fae */ /* 0x0009e4000d121848 */
[----:B--2---:R-:W-:Y:S02]  /*5d80*/  IMAD.WIDE R14, R3, 0x4, R22 ;  /* 0x00000004030e7825 */ /* 0x004fe400078e0216 */
[----:B------:R2:W-:Y:S02]  /*5d90*/  LDGSTS.E [R21+0x24000], desc[UR8][R16.64], !P2 ;  /* 0x2400000010157fae */ /* 0x0005e4000d121848 */
[----:B------:R-:W-:-:S02]  /*5da0*/  IMAD.WIDE R80, R84, 0x4, R92 ;  /* 0x0000000454507825 */ /* 0x000fc400078e025c */
[----:B------:R3:W-:Y:S02]  /*5db0*/  LDGSTS.E [R21+0x28000], desc[UR8][R14.64], !P2 ;  /* 0x280000000e157fae */ /* 0x0007e4000d121848 */
[----:B-1----:R-:W-:Y:S02]  /*5dc0*/  IMAD.WIDE R12, R3, 0x4, R24 ;  /* 0x00000004030c7825 */ /* 0x002fe400078e0218 */
[----:B------:R4:W-:Y:S02]  /*5dd0*/  STL.64 [R1+0x110], R18 ;  /* 0x0001101201007387 */ /* 0x0009e40000100a00 */
[----:B------:R-:W-:Y:S02]  /*5de0*/  IMAD R3, R2, 0x42, RZ ;  /* 0x0000004202037824 */ /* 0x000fe400078e02ff */
[----:B------:R1:W-:Y:S01]  /*5df0*/  LDGSTS.E [R21+0x2c000], desc[UR8][R12.64], !P2 ;  /* 0x2c0000000c157fae */ /* 0x0003e2000d121848 */
[----:B------:R-:W-:Y:S01]  /*5e00*/  ISETP.GE.U32.AND P2, PT, R0, 0x7fffff1d, PT ;  /* 0x7fffff1d0000780c */ /* 0x000fe20003f46070 */
[----:B------:R-:W-:-:S02]  /*5e10*/  VIADD R0, R4, 0xfffffffb ;  /* 0xfffffffb04007836 */ /* 0x000fc40000000000 */
[----:B------:R-:W1:Y:S01]  /*5e20*/  LDC R4, c[0x0][0x230] ;  /* 0x00008c00ff047b82 */ /* 0x000e620000000800 */
[----:B------:R2:W-:Y:S01]  /*5e30*/  STL.64 [R1+0x108], R16 ;  /* 0x0001081001007387 */ /* 0x0005e20000100a00 */
[----:B------:R-:W-:-:S03]  /*5e40*/  IMAD.WIDE R82, R84, 0x4, R22 ;  /* 0x0000000454527825 */ /* 0x000fc600078e0216 */
[----:B------:R3:W-:Y:S01]  /*5e50*/  STL.64 [R1+0x100], R14 ;  /* 0x0001000e01007387 */ /* 0x0007e20000100a00 */
[----:B----4-:R-:W-:-:S03]  /*5e60*/  IMAD.WIDE R18, R5, 0x4, R26 ;  /* 0x0000000405127825 */ /* 0x010fc600078e021a */
[----:B------:R1:W-:Y:S01]  /*5e70*/  STL.64 [R1+0xf8], R12 ;  /* 0x0000f80c01007387 */ /* 0x0003e20000100a00 */
[----:B------:R-:W-:-:S03]  /*5e80*/  IMAD.WIDE R84, R84, 0x4, R24 ;  /* 0x0000000454547825 */ /* 0x000fc600078e0218 */
[----:B------:R4:W-:Y:S01]  /*5e90*/  STL.64 [R1+0xf0], R18 ;  /* 0x0000f01201007387 */ /* 0x0009e20000100a00 */
[----:B--2---:R-:W-:-:S03]  /*5ea0*/  IMAD.WIDE R16, R5, 0x4, R92 ;  /* 0x0000000405107825 */ /* 0x004fc600078e025c */
[----:B------:R4:W-:Y:S01]  /*5eb0*/  LDGSTS.E [R21+0x20004], desc[UR8][R18.64], !P6 ;  /* 0x2000400012157fae */ /* 0x0009e2000f121848 */
[----:B---3--:R-:W-:-:S03]  /*5ec0*/  IMAD.WIDE R14, R5, 0x4, R22 ;  /* 0x00000004050e7825 */ /* 0x008fc600078e0216 */
[----:B------:R2:W-:Y:S01]  /*5ed0*/  STL.64 [R1+0xe8], R16 ;  /* 0x0000e81001007387 */ /* 0x0005e20000100a00 */
[----:B-1----:R-:W-:Y:S01]  /*5ee0*/  IMAD.WIDE R12, R5, 0x4, R24 ;  /* 0x00000004050c7825 */ /* 0x002fe200078e0218 */
[----:B------:R-:W-:Y:S02]  /*5ef0*/  IADD3 R4, R4, -0x8, RZ ;  /* 0xfffffff804047810 */ /* 0x000fe40007ffe0ff */
[----:B------:R2:W-:Y:S01]  /*5f00*/  LDGSTS.E [R21+0x24004], desc[UR8][R16.64], !P6 ;  /* 0x2400400010157fae */ /* 0x0005e2000f121848 */
[----:B------:R-:W-:Y:S02]  /*5f10*/  IMAD R5, R2, 0x43, RZ ;  /* 0x0000004302057824 */ /* 0x000fe400078e02ff */
[C-C-:B------:R-:W-:Y:S01]  /*5f20*/  IMAD.WIDE R248, R242.reuse, 0x4, R26.reuse ;  /* 0x00000004f2f87825 */ /* 0x140fe200078e021a */
[----:B------:R1:W-:Y:S03]  /*5f30*/  STL.64 [R1+0xe0], R14 ;  /* 0x0000e00e01007387 */ /* 0x0003e60000100a00 */
[C---:B----4-:R-:W-:Y:S01]  /*5f40*/  IMAD.WIDE R18, R3.reuse, 0x4, R26 ;  /* 0x0000000403127825 */ /* 0x050fe200078e021a */
[----:B------:R1:W-:Y:S03]  /*5f50*/  LDGSTS.E [R21+0x28004], desc[UR8][R14.64], !P6 ;  /* 0x280040000e157fae */ /* 0x0003e6000f121848 */
[--C-:B------:R-:W-:Y:S01]  /*5f60*/  IMAD.WIDE R246, R242, 0x4, R92.reuse ;  /* 0x00000004f2f67825 */ /* 0x100fe200078e025c */
[----:B------:R3:W-:Y:S03]  /*5f70*/  STL.64 [R1+0xd8], R12 ;  /* 0x0000d80c01007387 */ /* 0x0007e60000100a00 */
[----:B--2---:R-:W-:Y:S01]  /*5f80*/  IMAD.WIDE R16, R3, 0x4, R92 ;  /* 0x0000000403107825 */ /* 0x004fe200078e025c */
[----:B------:R3:W-:Y:S01]  /*5f90*/  LDGSTS.E [R21+0x2c004], desc[UR8][R12.64], !P6 ;  /* 0x2c0040000c157fae */ /* 0x0007e2000f121848 */
[----:B------:R-:W-:-:S02]  /*5fa0*/  ISETP.GE.U32.AND P6, PT, R0, 0x7fffff7c, PT ;  /* 0x7fffff7c0000780c */ /* 0x000fc40003fc6070 */
[----:B------:R-:W-:Y:S01]  /*5fb0*/  IADD3 R0, R9, -0x6, RZ ;  /* 0xfffffffa09007810 */ /* 0x000fe20007ffe0ff */
[C-C-:B-1----:R-:W-:Y:S01]  /*5fc0*/  IMAD.WIDE R14, R3.reuse, 0x4, R22.reuse ;  /* 0x00000004030e7825 */ /* 0x142fe200078e0216 */
[----:B------:R1:W-:Y:S01]  /*5fd0*/  STL.64 [R1+0xd0], R18 ;  /* 0x0000d01201007387 */ /* 0x0003e20000100a00 */
[----:B------:R-:W2:Y:S02]  /*5fe0*/  LDC R9, c[0x0][0x230] ;  /* 0x00008c00ff097b82 */ /* 0x000ea40000000800 */
[----:B------:R-:W-:Y:S01]  /*5ff0*/  IMAD.WIDE R244, R242, 0x4, R22 ;  /* 0x00000004f2f47825 */ /* 0x000fe200078e0216 */
[----:B------:R1:W-:Y:S03]  /*6000*/  LDGSTS.E [R21+0x20008], desc[UR8][R18.64], !P0 ;  /* 0x2000800012157fae */ /* 0x0003e6000c121848 */
[--C-:B---3--:R-:W-:Y:S01]  /*6010*/  IMAD.WIDE R12, R3, 0x4, R24.reuse ;  /* 0x00000004030c7825 */ /* 0x108fe200078e0218 */
[----:B------:R3:W-:Y:S03]  /*6020*/  STL.64 [R1+0xc8], R16 ;  /* 0x0000c81001007387 */ /* 0x0007e60000100a00 */
[----:B------:R-:W-:Y:S01]  /*6030*/  VIADD R3, R10, 0xfffffff9 ;  /* 0xfffffff90a037836 */ /* 0x000fe20000000000 */
[----:B------:R3:W-:Y:S01]  /*6040*/  LDGSTS.E [R21+0x24008], desc[UR8][R16.64], !P0 ;  /* 0x2400800010157fae */ /* 0x0007e2000c121848 */
[----:B------:R-:W-:-:S03]  /*6050*/  IMAD.WIDE R242, R242, 0x4, R24 ;  /* 0x00000004f2f27825 */ /* 0x000fc600078e0218 */
[----:B------:R4:W-:Y:S01]  /*6060*/  STL.64 [R1+0xc0], R14 ;  /* 0x0000c00e01007387 */ /* 0x0009e20000100a00 */
[----:B-1----:R-:W-:-:S03]  /*6070*/  IMAD.WIDE R18, R5, 0x4, R26 ;  /* 0x0000000405127825 */ /* 0x002fc600078e021a */
[----:B------:R4:W-:Y:S01]  /*6080*/  LDGSTS.E [R21+0x28008], desc[UR8][R14.64], !P0 ;  /* 0x280080000e157fae */ /* 0x0009e2000c121848 */
[----:B------:R-:W-:-:S03]  /*6090*/  IMAD.WIDE R240, R234, 0x4, R26 ;  /* 0x00000004eaf07825 */ /* 0x000fc600078e021a */
[----:B------:R1:W-:Y:S01]  /*60a0*/  STL.64 [R1+0xb8], R12 ;  /* 0x0000b80c01007387 */ /* 0x0003e20000100a00 */
[----:B---3--:R-:W-:-:S03]  /*60b0*/  IMAD.WIDE R16, R5, 0x4, R92 ;  /* 0x0000000405107825 */ /* 0x008fc600078e025c */
[----:B------:R1:W-:Y:S01]  /*60c0*/  LDGSTS.E [R21+0x2c008], desc[UR8][R12.64], !P0 ;  /* 0x2c0080000c157fae */ /* 0x0003e2000c121848 */
[----:B------:R-:W-:Y:S01]  /*60d0*/  ISETP.GE.U32.AND P0, PT, R0, 0x7fffff7b, PT ;  /* 0x7fffff7b0000780c */ /* 0x000fe20003f06070 */
[C---:B------:R-:W-:Y:S01]  /*60e0*/  IMAD.WIDE R238, R234.reuse, 0x4, R92 ;  /* 0x00000004eaee7825 */ /* 0x040fe200078e025c */
[----:B------:R-:W3:Y:S01]  /*60f0*/  LDC R0, c[0x0][0x230] ;  /* 0x00008c00ff007b82 */ /* 0x000ee20000000800 */
[----:B------:R3:W-:Y:S02]  /*6100*/  LDGSTS.E [R21+0x2000c], desc[UR8][R18.64], !P3 ;  /* 0x2000c00012157fae */ /* 0x0007e4000d921848 */
[--C-:B----4-:R-:W-:Y:S02]  /*6110*/  IMAD.WIDE R14, R5, 0x4, R22.reuse ;  /* 0x00000004050e7825 */ /* 0x110fe400078e0216 */
[----:B------:R-:W-:Y:S02]  /*6120*/  LDGSTS.E [R21+0x2400c], desc[UR8][R16.64], !P3 ;  /* 0x2400c00010157fae */ /* 0x000fe4000d921848 */
[----:B------:R-:W-:-:S02]  /*6130*/  IMAD.WIDE R236, R234, 0x4, R22 ;  /* 0x00000004eaec7825 */ /* 0x000fc400078e0216 */
[----:B------:R-:W-:Y:S02]  /*6140*/  LDGSTS.E [R21+0x2800c], desc[UR8][R14.64], !P3 ;  /* 0x2800c0000e157fae */ /* 0x000fe4000d921848 */
[--C-:B-1----:R-:W-:Y:S02]  /*6150*/  IMAD.WIDE R12, R5, 0x4, R24.reuse ;  /* 0x00000004050c7825 */ /* 0x102fe400078e0218 */
[----:B------:R-:W1:Y:S01]  /*6160*/  LDC R5, c[0x0][0x230] ;  /* 0x00008c00ff057b82 */ /* 0x000e620000000800 */
[----:B------:R4:W-:Y:S01]  /*6170*/  STL.64 [R1+0xb0], R18 ;  /* 0x0000b01201007387 */ /* 0x0009e20000100a00 */
[----:B------:R-:W-:-:S03]  /*6180*/  IMAD.WIDE R234, R234, 0x4, R24 ;  /* 0x00000004eaea7825 */ /* 0x000fc600078e0218 */
[----:B------:R-:W-:Y:S01]  /*6190*/  LDGSTS.E [R21+0x2c00c], desc[UR8][R12.64], !P3 ;  /* 0x2c00c0000c157fae */ /* 0x000fe2000d921848 */
[----:B------:R-:W-:Y:S01]  /*61a0*/  ISETP.GE.U32.AND P3, PT, R3, 0x7fffff7a, PT ;  /* 0x7fffff7a0300780c */ /* 0x000fe20003f66070 */
[----:B------:R-:W-:Y:S01]  /*61b0*/  IMAD.WIDE R232, R98, 0x4, R26 ;  /* 0x0000000462e87825 */ /* 0x000fe200078e021a */
[----:B------:R-:W2:Y:S01]  /*61c0*/  LDC R3, c[0x0][0x230] ;  /* 0x00008c00ff037b82 */ /* 0x000ea20000000800 */
[----:B------:R1:W-:Y:S02]  /*61d0*/  LDGSTS.E [R21+0x30000], desc[UR8][R46.64], !P4 ;  /* 0x300000002e157fae */ /* 0x0003e4000e121848 */
[----:B---3--:R-:W-:Y:S02]  /*61e0*/  VIADD R0, R0, 0xffffffdb ;  /* 0xffffffdb00007836 */ /* 0x008fe40000000000 */
[----:B------:R-:W-:Y:S01]  /*61f0*/  LDGSTS.E [R21+0x34000], desc[UR8][R28.64], !P4 ;  /* 0x340000001c157fae */ /* 0x000fe2000e121848 */
[----:B----4-:R-:W-:Y:S01]  /*6200*/  LOP3.LUT R19, R6, 0x20, RZ, 0x3c, !PT ;  /* 0x0000002006137812 */ /* 0x010fe200078e3cff */
[----:B------:R-:W-:Y:S01]  /*6210*/  IMAD.WIDE R94, R98, 0x4, R92 ;  /* 0x00000004625e7825 */ /* 0x000fe200078e025c */
[----:B------:R-:W-:Y:S01]  /*6220*/  LOP3.LUT R18, R6, 0x30, RZ, 0x3c, !PT ;  /* 0x0000003006127812 */ /* 0x000fe200078e3cff */
[----:B------:R-:W-:Y:S02]  /*6230*/  LDGSTS.E [R21+0x38000], desc[UR8][R30.64], !P4 ;  /* 0x380000001e157fae */ /* 0x000fe4000e121848 */
[----:B------:R-:W-:Y:S01]  /*6240*/  VIADD R19, R19, UR10 ;  /* 0x0000000a13137c36 */ /* 0x000fe20008000000 */
[----:B------:R-:W-:Y:S01]  /*6250*/  IADD3 R18, R18, UR10, RZ ;  /* 0x0000000a12127c10 */ /* 0x000fe2000fffe0ff */
[----:B------:R-:W-:Y:S01]  /*6260*/  LDGSTS.E [R21+0x3c000], desc[UR8][R32.64], !P4 ;  /* 0x3c00000020157fae */ /* 0x000fe2000e121848 */
[----:B------:R-:W-:Y:S01]  /*6270*/  ISETP.GE.U32.AND P4, PT, R4, 0x7fffff79, PT ;  /* 0x7fffff790400780c */ /* 0x000fe20003f86070 */
[C---:B------:R-:W-:Y:S01]  /*6280*/  IMAD.WIDE R96, R98.reuse, 0x4, R22 ;  /* 0x0000000462607825 */ /* 0x040fe200078e0216 */
[----:B------:R-:W3:Y:S01]  /*6290*/  LDC R4, c[0x0][0x230] ;  /* 0x00008c00ff047b82 */ /* 0x000ee20000000800 */
[----:B------:R4:W-:Y:S02]  /*62a0*/  LDGSTS.E [R21+0x30004], desc[UR8][R54.64], !P5 ;  /* 0x3000400036157fae */ /* 0x0009e4000e921848 */
[----:B------:R-:W-:-:S02]  /*62b0*/  IMAD.WIDE R98, R98, 0x4, R24 ;  /* 0x0000000462627825 */ /* 0x000fc400078e0218 */
[----:B------:R-:W-:Y:S02]  /*62c0*/  STL.64 [R1+0xa8], R16 ;  /* 0x0000a81001007387 */ /* 0x000fe40000100a00 */
[C---:B------:R-:W-:Y:S02]  /*62d0*/  IMAD.WIDE R100, R106.reuse, 0x4, R26 ;  /* 0x000000046a647825 */ /* 0x040fe400078e021a */
[----:B------:R-:W-:Y:S02]  /*62e0*/  LDGSTS.E [R21+0x34004], desc[UR8][R34.64], !P5 ;  /* 0x3400400022157fae */ /* 0x000fe4000e921848 */
[C---:B------:R-:W-:Y:S02]  /*62f0*/  IMAD.WIDE R102, R106.reuse, 0x4, R92 ;  /* 0x000000046a667825 */ /* 0x040fe400078e025c */
[----:B------:R-:W-:Y:S02]  /*6300*/  STL.64 [R1+0xa0], R14 ;  /* 0x0000a00e01007387 */ /* 0x000fe40000100a00 */
[----:B------:R-:W-:-:S02]  /*6310*/  IMAD.WIDE R104, R106, 0x4, R22 ;  /* 0x000000046a687825 */ /* 0x000fc400078e0216 */
[----:B------:R4:W-:Y:S02]  /*6320*/  LDGSTS.E [R21+0x38004], desc[UR8][R36.64], !P5 ;  /* 0x3800400024157fae */ /* 0x0009e4000e921848 */
[----:B------:R-:W-:Y:S02]  /*6330*/  IMAD.WIDE R106, R106, 0x4, R24 ;  /* 0x000000046a6a7825 */ /* 0x000fe400078e0218 */
[----:B------:R-:W-:Y:S02]  /*6340*/  STL.64 [R1+0x98], R12 ;  /* 0x0000980c01007387 */ /* 0x000fe40000100a00 */
[----:B------:R-:W-:Y:S02]  /*6350*/  IMAD.WIDE R108, R114, 0x4, R26 ;  /* 0x00000004726c7825 */ /* 0x000fe400078e021a */
[----:B------:R-:W-:Y:S01]  /*6360*/  LDGSTS.E [R21+0x3c004], desc[UR8][R38.64], !P5 ;  /* 0x3c00400026157fae */ /* 0x000fe2000e921848 */
[----:B------:R-:W-:Y:S01]  /*6370*/  ISETP.GE.U32.AND P5, PT, R0, 0x7fffff5c, PT ;  /* 0x7fffff5c0000780c */ /* 0x000fe20003fa6070 */
[----:B------:R-:W-:Y:S01]  /*6380*/  IMAD.WIDE R110, R114, 0x4, R92 ;  /* 0x00000004726e7825 */ /* 0x000fe200078e025c */
[----:B--2---:R-:W-:Y:S01]  /*6390*/  IADD3 R0, R3, -0x26, RZ ;  /* 0xffffffda03007810 */ /* 0x004fe20007ffe0ff */
[----:B------:R1:W-:Y:S01]  /*63a0*/  STL.64 [R1+0x1980], R46 ;  /* 0x0019802e01007387 */ /* 0x0003e20000100a00 */
[----:B---3--:R-:W-:Y:S01]  /*63b0*/  IADD3 R3, R4, -0x27, RZ ;  /* 0xffffffd904037810 */ /* 0x008fe20007ffe0ff */
[C---:B------:R-:W-:Y:S01]  /*63c0*/  IMAD.WIDE R112, R114.reuse, 0x4, R22 ;  /* 0x0000000472707825 */ /* 0x040fe200078e0216 */
[----:B------:R-:W2:Y:S01]  /*63d0*/  LDC R4, c[0x0][0x230] ;  /* 0x00008c00ff047b82 */ /* 0x000ea20000000800 */
[----:B------:R-:W-:Y:S02]  /*63e0*/  STL.64 [R1+0x1988], R28 ;  /* 0x0019881c01007387 */ /* 0x000fe40000100a00 */
[----:B------:R-:W-:-:S02]  /*63f0*/  IMAD.WIDE R114, R114, 0x4, R24 ;  /* 0x0000000472727825 */ /* 0x000fc400078e0218 */
[----:B------:R-:W-:Y:S02]  /*6400*/  STL.64 [R1+0x1990], R30 ;  /* 0x0019901e01007387 */ /* 0x000fe40000100a00 */
[C---:B------:R-:W-:Y:S02]  /*6410*/  IMAD.WIDE R116, R122.reuse, 0x4, R26 ;  /* 0x000000047a747825 */ /* 0x040fe400078e021a */
[----:B------:R3:W-:Y:S01]  /*6420*/  LDGSTS.E [R21+0x30008], desc[UR8][R56.64], !P1 ;  /* 0x3000800038157fae */ /* 0x0007e2000c921848 */
[----:B-1----:R-:W-:Y:S01]  /*6430*/  MOV R47, R229 ;  /* 0x000000e5002f7202 */ /* 0x002fe20000000f00 */
[C---:B------:R-:W-:Y:S02]  /*6440*/  IMAD.WIDE R118, R122.reuse, 0x4, R92 ;  /* 0x000000047a767825 */ /* 0x040fe400078e025c */
[----:B------:R-:W-:Y:S02]  /*6450*/  STL.64 [R1+0x1998], R32 ;  /* 0x0019982001007387 */ /* 0x000fe40000100a00 */
[----:B------:R-:W-:-:S02]  /*6460*/  IMAD.WIDE R120, R122, 0x4, R22 ;  /* 0x000000047a787825 */ /* 0x000fc400078e0216 */
[----:B------:R1:W-:Y:S02]  /*6470*/  LDGSTS.E [R21+0x34008], desc[UR8][R40.64], !P1 ;  /* 0x3400800028157fae */ /* 0x0003e4000c921848 */
[----:B------:R-:W-:Y:S02]  /*6480*/  IMAD.WIDE R122, R122, 0x4, R24 ;  /* 0x000000047a7a7825 */ /* 0x000fe400078e0218 */
[----:B------:R4:W-:Y:S02]  /*6490*/  STL.64 [R1+0x19a0], R54 ;  /* 0x0019a03601007387 */ /* 0x0009e40000100a00 */
[C---:B------:R-:W-:Y:S02]  /*64a0*/  IMAD.WIDE R124, R130.reuse, 0x4, R26 ;  /* 0x00000004827c7825 */ /* 0x040fe400078e021a */
[----:B------:R1:W-:Y:S02]  /*64b0*/  LDGSTS.E [R21+0x38008], desc[UR8][R42.64], !P1 ;  /* 0x380080002a157fae */ /* 0x0003e4000c921848 */
[----:B------:R-:W-:-:S02]  /*64c0*/  IMAD.WIDE R126, R130, 0x4, R92 ;  /* 0x00000004827e7825 */ /* 0x000fc400078e025c */
[----:B------:R-:W-:Y:S02]  /*64d0*/  STL.64 [R1+0x19a8], R34 ;  /* 0x0019a82201007387 */ /* 0x000fe40000100a00 */
[----:B------:R-:W-:Y:S02]  /*64e0*/  IMAD.WIDE R128, R130, 0x4, R22 ;  /* 0x0000000482807825 */ /* 0x000fe400078e0216 */
[----:B------:R2:W-:Y:S01]  /*64f0*/  LDGSTS.E [R21+0x3c008], desc[UR8][R44.64], !P1 ;  /* 0x3c0080002c157fae */ /* 0x0005e2000c921848 */
[----:B------:R-:W-:Y:S01]  /*6500*/  ISETP.GE.U32.AND P1, PT, R0, 0x7fffff5b, PT ;  /* 0x7fffff5b0000780c */ /* 0x000fe20003f26070 */
[----:B------:R-:W-:Y:S01]  /*6510*/  IMAD.SHL.U32 R0, R2, 0x4, RZ ;  /* 0x0000000402007824 */ /* 0x000fe200078e00ff */
[----:B----4-:R-:W-:Y:S01]  /*6520*/  MOV R55, R217 ;  /* 0x000000d900377202 */ /* 0x010fe20000000f00 */
[----:B------:R4:W-:Y:S01]  /*6530*/  STL.64 [R1+0x19b0], R36 ;  /* 0x0019b02401007387 */ /* 0x0009e20000100a00 */
[----:B------:R-:W-:-:S03]  /*6540*/  IMAD.WIDE R130, R130, 0x4, R24 ;  /* 0x0000000482827825 */ /* 0x000fc600078e0218 */
[----:B------:R-:W-:Y:S01]  /*6550*/  STL.64 [R1+0x19b8], R38 ;  /* 0x0019b82601007387 */ /* 0x000fe20000100a00 */
[----:B------:R-:W-:-:S03]  /*6560*/  IMAD.WIDE R16, R0, 0x4, R26 ;  /* 0x0000000400107825 */ /* 0x000fc600078e021a */
[----:B------:R3:W-:Y:S01]  /*6570*/  STL.64 [R1+0x19c0], R56 ;  /* 0x0019c03801007387 */ /* 0x0007e20000100a00 */
[----:B------:R-:W-:-:S03]  /*6580*/  IMAD.WIDE R14, R0, 0x4, R92 ;  /* 0x00000004000e7825 */ /* 0x000fc600078e025c */
[----:B------:R2:W-:Y:S01]  /*6590*/  LDGSTS.E [R21+0x3000c], desc[UR8][R58.64], !P2 ;  /* 0x3000c0003a157fae */ /* 0x0005e2000d121848 */
[C---:B------:R-:W-:Y:S01]  /*65a0*/  IMAD.WIDE R12, R0.reuse, 0x4, R22 ;  /* 0x00000004000c7825 */ /* 0x040fe200078e0216 */
[----:B----4-:R-:W-:Y:S02]  /*65b0*/  MOV R37, R197 ;  /* 0x000000c500257202 */ /* 0x010fe40000000f00 */
[----:B------:R1:W-:Y:S01]  /*65c0*/  STL.64 [R1+0x19c8], R40 ;  /* 0x0019c82801007387 */ /* 0x0003e20000100a00 */
[----:B------:R-:W-:Y:S01]  /*65d0*/  IMAD.WIDE R10, R0, 0x4, R24 ;  /* 0x00000004000a7825 */ /* 0x000fe200078e0218 */
[----:B------:R-:W-:Y:S02]  /*65e0*/  IADD3 R0, R5, -0x28, RZ ;  /* 0xffffffd805007810 */ /* 0x000fe40007ffe0ff */
[----:B------:R4:W-:Y:S01]  /*65f0*/  LDGSTS.E [R21+0x3400c], desc[UR8][R48.64], !P2 ;  /* 0x3400c00030157fae */ /* 0x0009e2000d121848 */
[----:B------:R-:W4:Y:S01]  /*6600*/  LDC R5, c[0x0][0x230] ;  /* 0x00008c00ff057b82 */ /* 0x000f220000000800 */
[C---:B------:R-:W-:Y:S01]  /*6610*/  IMAD.WIDE R132, R138.reuse, 0x4, R26 ;  /* 0x000000048a847825 */ /* 0x040fe200078e021a */
[----:B---3--:R-:W-:Y:S01]  /*6620*/  MOV R57, R223 ;  /* 0x000000df00397202 */ /* 0x008fe20000000f00 */
[----:B------:R3:W-:Y:S01]  /*6630*/  STL.64 [R1+0x19d0], R42 ;  /* 0x0019d02a01007387 */ /* 0x0007e20000100a00 */
[----:B------:R-:W-:Y:S01]  /*6640*/  MOV R39, R225 ;  /* 0x000000e100277202 */ /* 0x000fe20000000f00 */
[----:B------:R-:W-:-:S02]  /*6650*/  IMAD.WIDE R134, R138, 0x4, R92 ;  /* 0x000000048a867825 */ /* 0x000fc400078e025c */
[----:B------:R4:W-:Y:S01]  /*6660*/  LDGSTS.E [R21+0x3800c], desc[UR8][R50.64], !P2 ;  /* 0x3800c00032157fae */ /* 0x0009e2000d121848 */
[----:B-1----:R-:W-:Y:S01]  /*6670*/  MOV R41, R199 ;  /* 0x000000c700297202 */ /* 0x002fe20000000f00 */
[C---:B------:R-:W-:Y:S02]  /*6680*/  IMAD.WIDE R136, R138.reuse, 0x4, R22 ;  /* 0x000000048a887825 */ /* 0x040fe400078e0216 */
[----:B------:R2:W-:Y:S02]  /*6690*/  STL.64 [R1+0x19d8], R44 ;  /* 0x0019d82c01007387 */ /* 0x0005e40000100a00 */
[----:B------:R-:W-:Y:S02]  /*66a0*/  IMAD.WIDE R138, R138, 0x4, R24 ;  /* 0x000000048a8a7825 */ /* 0x000fe400078e0218 */
[----:B------:R-:W-:Y:S01]  /*66b0*/  LDGSTS.E [R21+0x3c00c], desc[UR8][R52.64], !P2 ;  /* 0x3c00c00034157fae */ /* 0x000fe2000d121848 */
[----:B------:R-:W-:Y:S01]  /*66c0*/  ISETP.GE.U32.AND P2, PT, R3, 0x7fffff5a, PT ;  /* 0x7fffff5a0300780c */ /* 0x000fe20003f46070 */
[----:B------:R-:W-:Y:S01]  /*66d0*/  IMAD R3, R2, 0x5, RZ ;  /* 0x0000000502037824 */ /* 0x000fe200078e02ff */
[----:B---3--:R-:W-:Y:S01]  /*66e0*/  MOV R43, R201 ;  /* 0x000000c9002b7202 */ /* 0x008fe20000000f00 */
[----:B------:R1:W-:Y:S01]  /*66f0*/  STL.64 [R1+0x19e0], R58 ;  /* 0x0019e03a01007387 */ /* 0x0003e20000100a00 */
[----:B------:R-:W-:-:S03]  /*6700*/  IMAD.WIDE R148, R154, 0x4, R26 ;  /* 0x000000049a947825 */ /* 0x000fc600078e021a */
[----:B------:R4:W-:Y:S01]  /*6710*/  STL.64 [R1+0x19e8], R48 ;  /* 0x0019e83001007387 */ /* 0x0009e20000100a00 */
[C---:B------:R-:W-:Y:S01]  /*6720*/  IMAD.WIDE R150, R154.reuse, 0x4, R92 ;  /* 0x000000049a967825 */ /* 0x040fe200078e025c */
[----:B--2---:R-:W-:Y:S02]  /*6730*/  MOV R45, R211 ;  /* 0x000000d3002d7202 */ /* 0x004fe40000000f00 */
[----:B------:R2:W-:Y:S01]  /*6740*/  STL.64 [R1+0x19f0], R50 ;  /* 0x0019f03201007387 */ /* 0x0005e20000100a00 */
[----:B------:R-:W-:-:S03]  /*6750*/  IMAD.WIDE R152, R154, 0x4, R22 ;  /* 0x000000049a987825 */ /* 0x000fc600078e0216 */
[----:B------:R-:W-:Y:S01]  /*6760*/  STL.64 [R1+0x19f8], R52 ;  /* 0x0019f83401007387 */ /* 0x000fe20000100a00 */
[----:B------:R-:W-:Y:S01]  /*6770*/  IMAD.WIDE R154, R154, 0x4, R24 ;  /* 0x000000049a9a7825 */ /* 0x000fe200078e0218 */
[----:B-1----:R-:W-:Y:S02]  /*6780*/  MOV R59, R213 ;  /* 0x000000d5003b7202 */ /* 0x002fe40000000f00 */
[----:B------:R1:W-:Y:S01]  /*6790*/  STL.64 [R1+0x590], R16 ;  /* 0x0005901001007387 */ /* 0x0003e20000100a00 */
[C---:B------:R-:W-:Y:S01]  /*67a0*/  IMAD.WIDE R156, R162.reuse, 0x4, R26 ;  /* 0x00000004a29c7825 */ /* 0x040fe200078e021a */
[----:B----4-:R-:W-:Y:S02]  /*67b0*/  MOV R49, R231 ;  /* 0x000000e700317202 */ /* 0x010fe40000000f00 */
[----:B------:R1:W-:Y:S01]  /*67c0*/  LDGSTS.E [R20], desc[UR8][R16.64], !P6 ;  /* 0x0000000010147fae */ /* 0x0003e2000f121848 */
[----:B------:R-:W-:Y:S01]  /*67d0*/  IMAD.WIDE R158, R162, 0x4, R92 ;  /* 0x00000004a29e7825 */ /* 0x000fe200078e025c */
[----:B--2---:R-:W-:-:S02]  /*67e0*/  MOV R51, R207 ;  /* 0x000000cf00337202 */ /* 0x004fc40000000f00 */
[----:B------:R2:W-:Y:S01]  /*67f0*/  STL.64 [R1+0x588], R14 ;  /* 0x0005880e01007387 */ /* 0x0005e20000100a00 */
[----:B------:R-:W-:-:S03]  /*6800*/  IMAD.WIDE R160, R162, 0x4, R22 ;  /* 0x00000004a2a07825 */ /* 0x000fc600078e0216 */
[----:B------:R2:W-:Y:S01]  /*6810*/  LDGSTS.E [R20+0x4000], desc[UR8][R14.64], !P6 ;  /* 0x040000000e147fae */ /* 0x0005e2000f121848 */
[----:B------:R-:W-:-:S03]  /*6820*/  IMAD.WIDE R162, R162, 0x4, R24 ;  /* 0x00000004a2a27825 */ /* 0x000fc600078e0218 */
[----:B------:R3:W-:Y:S01]  /*6830*/  STL.64 [R1+0x580], R12 ;  /* 0x0005800c01007387 */ /* 0x0007e20000100a00 */
[----:B-1----:R-:W-:-:S03]  /*6840*/  IMAD.WIDE R16, R3, 0x4, R26 ;  /* 0x0000000403107825 */ /* 0x002fc600078e021a */
[----:B------:R3:W-:Y:S01]  /*6850*/  LDGSTS.E [R20+0x8000], desc[UR8][R12.64], !P6 ;  /* 0x080000000c147fae */ /* 0x0007e2000f121848 */
[----:B------:R-:W-:-:S03]  /*6860*/  IMAD.WIDE R164, R170, 0x4, R26 ;  /* 0x00000004aaa47825 */ /* 0x000fc600078e021a */
[----:B------:R1:W-:Y:S01]  /*6870*/  STL.64 [R1+0x578], R10 ;  /* 0x0005780a01007387 */ /* 0x0003e20000100a00 */
[----:B--2---:R-:W-:-:S03]  /*6880*/  IMAD.WIDE R14, R3, 0x4, R92 ;  /* 0x00000004030e7825 */ /* 0x004fc600078e025c */
[----:B------:R1:W-:Y:S01]  /*6890*/  LDGSTS.E [R20+0xc000], desc[UR8][R10.64], !P6 ;  /* 0x0c0000000a147fae */ /* 0x0003e2000f121848 */
[----:B------:R-:W-:Y:S01]  /*68a0*/  ISETP.GE.U32.AND P6, PT, R0, 0x7fffff59, PT ;  /* 0x7fffff590000780c */ /* 0x000fe20003fc6070 */
[----:B------:R-:W-:Y:S02]  /*68b0*/  IMAD R0, R2, 0x6, RZ ;  /* 0x0000000602007824 */ /* 0x000fe400078e02ff */
[C---:B---3--:R-:W-:Y:S01]  /*68c0*/  IMAD.WIDE R12, R3.reuse, 0x4, R22 ;  /* 0x00000004030c7825 */ /* 0x048fe200078e0216 */
[----:B------:R2:W-:Y:S03]  /*68d0*/  STL.64 [R1+0x570], R16 ;  /* 0x0005701001007387 */ /* 0x0005e60000100a00 */
[C---:B------:R-:W-:Y:S01]  /*68e0*/  IMAD.WIDE R166, R170.reuse, 0x4, R92 ;  /* 0x00000004aaa67825 */ /* 0x040fe200078e025c */
[----:B------:R2:W-:Y:S03]  /*68f0*/  LDGSTS.E [R20+0x4], desc[UR8][R16.64], !P0 ;  /* 0x0000400010147fae */ /* 0x0005e6000c121848 */
[----:B-1----:R-:W-:Y:S01]  /*6900*/  IMAD.WIDE R10, R3, 0x4, R24 ;  /* 0x00000004030a7825 */ /* 0x002fe200078e0218 */
[----:B------:R1:W-:Y:S03]  /*6910*/  STL.64 [R1+0x568], R14 ;  /* 0x0005680e01007387 */ /* 0x0003e60000100a00 */
[----:B------:R-:W-:Y:S01]  /*6920*/  VIADD R3, R9, 0xffffffbb ;  /* 0xffffffbb09037836 */ /* 0x000fe20000000000 */
[----:B------:R1:W-:Y:S01]  /*6930*/  LDGSTS.E [R20+0x4004], desc[UR8][R14.64], !P0 ;  /* 0x040040000e147fae */ /* 0x0003e2000c121848 */
[----:B------:R-:W3:Y:S01]  /*6940*/  LDC R9, c[0x0][0x230] ;  /* 0x00008c00ff097b82 */ /* 0x000ee20000000800 */
[----:B------:R-:W-:-:S02]  /*6950*/  IMAD.WIDE R168, R170, 0x4, R22 ;  /* 0x00000004aaa87825 */ /* 0x000fc400078e0216 */
[----:B------:R4:W-:Y:S02]  /*6960*/  STL.64 [R1+0x560], R12 ;  /* 0x0005600c01007387 */ /* 0x0009e40000100a00 */
[----:B--2---:R-:W-:Y:S02]  /*6970*/  IMAD.WIDE R16, R0, 0x4, R26 ;  /* 0x0000000400107825 */ /* 0x004fe400078e021a */
[----:B------:R4:W-:Y:S02]  /*6980*/  LDGSTS.E [R20+0x8004], desc[UR8][R12.64], !P0 ;  /* 0x080040000c147fae */ /* 0x0009e4000c121848 */
[----:B------:R-:W-:Y:S02]  /*6990*/  IMAD.WIDE R170, R170, 0x4, R24 ;  /* 0x00000004aaaa7825 */ /* 0x000fe400078e0218 */
[----:B------:R2:W-:Y:S02]  /*69a0*/  STL.64 [R1+0x558], R10 ;  /* 0x0005580a01007387 */ /* 0x0005e40000100a00 */
[----:B-1----:R-:W-:-:S02]  /*69b0*/  IMAD.WIDE R14, R0, 0x4, R92 ;  /* 0x00000004000e7825 */ /* 0x002fc400078e025c */
[----:B------:R2:W-:Y:S01]  /*69c0*/  LDGSTS.E [R20+0xc004], desc[UR8][R10.64], !P0 ;  /* 0x0c0040000a147fae */ /* 0x0005e2000c121848 */
[----:B------:R-:W-:Y:S01]  /*69d0*/  ISETP.GE.U32.AND P0, PT, R3, 0x7fffff3c, PT ;  /* 0x7fffff3c0300780c */ /* 0x000fe20003f06070 */
[----:B------:R-:W-:Y:S02]  /*69e0*/  IMAD R3, R2, 0x7, RZ ;  /* 0x0000000702037824 */ /* 0x000fe400078e02ff */
[----:B----4-:R-:W-:Y:S01]  /*69f0*/  IMAD.WIDE R12, R0, 0x4, R22 ;  /* 0x00000004000c7825 */ /* 0x010fe200078e0216 */
[----:B------:R1:W-:Y:S03]  /*6a00*/  STL.64 [R1+0x550], R16 ;  /* 0x0005501001007387 */ /* 0x0003e60000100a00 */
[----:B------:R-:W-:Y:S01]  /*6a10*/  IMAD.WIDE R172, R178, 0x4, R26 ;  /* 0x00000004b2ac7825 */ /* 0x000fe200078e021a */
[----:B------:R1:W-:Y:S03]  /*6a20*/  LDGSTS.E [R20+0x8], desc[UR8][R16.64], !P3 ;  /* 0x0000800010147fae */ /* 0x0003e6000d921848 */
[----:B--2---:R-:W-:Y:S01]  /*6a30*/  IMAD.WIDE R10, R0, 0x4, R24 ;  /* 0x00000004000a7825 */ /* 0x004fe200078e0218 */
[----:B------:R-:W-:Y:S01]  /*6a40*/  IADD3 R0, R4, -0x46, RZ ;  /* 0xffffffba04007810 */ /* 0x000fe20007ffe0ff */
[----:B------:R2:W-:Y:S01]  /*6a50*/  STL.64 [R1+0x548], R14 ;  /* 0x0005480e01007387 */ /* 0x0005e20000100a00 */
[----:B------:R-:W4:Y:S01]  /*6a60*/  LDC R4, c[0x0][0x230] ;  /* 0x00008c00ff047b82 */ /* 0x000f220000000800 */
[----:B------:R-:W-:-:S02]  /*6a70*/  IMAD.WIDE R174, R178, 0x4, R92 ;  /* 0x00000004b2ae7825 */ /* 0x000fc400078e025c */
[----:B------:R2:W-:Y:S02]  /*6a80*/  LDGSTS.E [R20+0x4008], desc[UR8][R14.64], !P3 ;  /* 0x040080000e147fae */ /* 0x0005e4000d921848 */
[C---:B------:R-:W-:Y:S02]  /*6a90*/  IMAD.WIDE R176, R178.reuse, 0x4, R22 ;  /* 0x00000004b2b07825 */ /* 0x040fe400078e0216 */
[----:B------:R3:W-:Y:S02]  /*6aa0*/  STL.64 [R1+0x540], R12 ;  /* 0x0005400c01007387 */ /* 0x0007e40000100a00 */
[----:B-1----:R-:W-:Y:S02]  /*6ab0*/  IMAD.WIDE R16, R3, 0x4, R26 ;  /* 0x0000000403107825 */ /* 0x002fe400078e021a */
[----:B------:R3:W-:Y:S02]  /*6ac0*/  LDGSTS.E [R20+0x8008], desc[UR8][R12.64], !P3 ;  /* 0x080080000c147fae */ /* 0x0007e4000d921848 */
[----:B------:R-:W-:-:S02]  /*6ad0*/  IMAD.WIDE R178, R178, 0x4, R24 ;  /* 0x00000004b2b27825 */ /* 0x000fc400078e0218 */
[----:B------:R1:W-:Y:S02]  /*6ae0*/  STL.64 [R1+0x538], R10 ;  /* 0x0005380a01007387 */ /* 0x0003e40000100a00 */
[C---:B--2---:R-:W-:Y:S02]  /*6af0*/  IMAD.WIDE R14, R3.reuse, 0x4, R92 ;  /* 0x00000004030e7825 */ /* 0x044fe400078e025c */
        /* <DEDUP_REMOVED lines=24> */
[--C-:B------:R-:W-:Y:S01]  /*6c80*/  IMAD.WIDE R186, R186, 0x4, R24.reuse ;  /* 0x00000004baba7825 */ /* 0x100fe200078e0218 */
        /* <DEDUP_REMOVED lines=19> */
[--C-:B------:R-:W-:Y:S01]  /*6dc0*/  IMAD.WIDE R194, R194, 0x4, R24.reuse ;  /* 0x00000004c2c27825 */ /* 0x100fe200078e0218 */
[----:B------:R2:W-:Y:S03]  /*6dd0*/  LDGSTS.E [R20+0x10004], desc[UR8][R16.64], !P1 ;  /* 0x1000400010147fae */ /* 0x0005e6000c921848 */
[----:B-1----:R-:W-:Y:S01]  /*6de0*/  IMAD.WIDE R10, R3, 0x4, R24 ;  /* 0x00000004030a7825 */ /* 0x002fe200078e0218 */
[----:B------:R1:W-:Y:S03]  /*6df0*/  STL.64 [R1+0x2e8], R14 ;  /* 0x0002e80e01007387 */ /* 0x0003e60000100a00 */
[----:B------:R-:W-:Y:S01]  /*6e00*/  VIADD R3, R4, 0xffffff9b ;  /* 0xffffff9b04037836 */ /* 0x000fe20000000000 */
[----:B------:R1:W-:Y:S01]  /*6e10*/  LDGSTS.E [R20+0x14004], desc[UR8][R14.64], !P1 ;  /* 0x140040000e147fae */ /* 0x0003e2000c921848 */
[----:B------:R-:W3:Y:S01]  /*6e20*/  LDC R4, c[0x0][0x230] ;  /* 0x00008c00ff047b82 */ /* 0x000ee20000000800 */
[----:B------:R-:W-:-:S02]  /*6e30*/  IMAD.MOV.U32 R36, RZ, RZ, R196 ;  /* 0x000000ffff247224 */ /* 0x000fc400078e00c4 */
[----:B------:R4:W-:Y:S01]  /*6e40*/  STL.64 [R1+0x2e0], R12 ;  /* 0x0002e00c01007387 */ /* 0x0009e20000100a00 */
[----:B--2---:R-:W-:-:S03]  /*6e50*/  IMAD.WIDE R16, R0, 0x4, R26 ;  /* 0x0000000400107825 */ /* 0x004fc600078e021a */
[----:B------:R4:W-:Y:S01]  /*6e60*/  LDGSTS.E [R20+0x18004], desc[UR8][R12.64], !P1 ;  /* 0x180040000c147fae */ /* 0x0009e2000c921848 */
[----:B------:R-:W-:Y:S02]  /*6e70*/  IMAD.MOV.U32 R40, RZ, RZ, R198 ;  /* 0x000000ffff287224 */ /* 0x000fe400078e00c6 */
[----:B------:R-:W-:Y:S01]  /*6e80*/  IMAD.MOV.U32 R42, RZ, RZ, R200 ;  /* 0x000000ffff2a7224 */ /* 0x000fe200078e00c8 */
[----:B------:R2:W-:Y:S01]  /*6e90*/  STL.64 [R1+0x2d8], R10 ;  /* 0x0002d80a01007387 */ /* 0x0005e20000100a00 */
[----:B-1----:R-:W-:-:S03]  /*6ea0*/  IMAD.WIDE R14, R0, 0x4, R92 ;  /* 0x00000004000e7825 */ /* 0x002fc600078e025c */
[----:B------:R2:W-:Y:S01]  /*6eb0*/  LDGSTS.E [R20+0x1c004], desc[UR8][R10.64], !P1 ;  /* 0x1c0040000a147fae */ /* 0x0005e2000c921848 */
[----:B------:R-:W-:Y:S01]  /*6ec0*/  ISETP.GE.U32.AND P1, PT, R3, 0x7fffff1c, PT ;  /* 0x7fffff1c0300780c */ /* 0x000fe20003f26070 */
[----:B------:R-:W-:Y:S02]  /*6ed0*/  IMAD R3, R2, 0x27, RZ ;  /* 0x0000002702037824 */ /* 0x000fe400078e02ff */
[----:B----4-:R-:W-:Y:S01]  /*6ee0*/  IMAD.WIDE R12, R0, 0x4, R22 ;  /* 0x00000004000c7825 */ /* 0x010fe200078e0216 */
[----:B------:R1:W-:Y:S03]  /*6ef0*/  STL.64 [R1+0x2d0], R16 ;  /* 0x0002d01001007387 */ /* 0x0003e60000100a00 */
[----:B------:R-:W-:Y:S01]  /*6f00*/  IMAD.MOV.U32 R44, RZ, RZ, R210 ;  /* 0x000000ffff2c7224 */ /* 0x000fe200078e00d2 */
[----:B------:R1:W-:Y:S01]  /*6f10*/  LDGSTS.E [R20+0x10008], desc[UR8][R16.64], !P2 ;  /* 0x1000800010147fae */ /* 0x0003e2000d121848 */
[----:B------:R-:W-:-:S02]  /*6f20*/  IMAD R210, R2, 0x51, RZ ;  /* 0x0000005102d27824 */ /* 0x000fc400078e02ff */
[----:B--2---:R-:W-:Y:S01]  /*6f30*/  IMAD.WIDE R10, R0, 0x4, R24 ;  /* 0x00000004000a7825 */ /* 0x004fe200078e0218 */
[----:B------:R-:W-:Y:S01]  /*6f40*/  IADD3 R0, R5, -0x66, RZ ;  /* 0xffffff9a05007810 */ /* 0x000fe20007ffe0ff */
[----:B------:R2:W-:Y:S01]  /*6f50*/  STL.64 [R1+0x2c8], R14 ;  /* 0x0002c80e01007387 */ /* 0x0005e20000100a00 */
[----:B------:R-:W4:Y:S01]  /*6f60*/  LDC R5, c[0x0][0x230] ;  /* 0x00008c00ff057b82 */ /* 0x000f220000000800 */
[----:B------:R-:W-:Y:S02]  /*6f70*/  IMAD.MOV.U32 R50, RZ, RZ, R206 ;  /* 0x000000ffff327224 */ /* 0x000fe400078e00ce */
[----:B------:R2:W-:Y:S01]  /*6f80*/  LDGSTS.E [R20+0x14008], desc[UR8][R14.64], !P2 ;  /* 0x140080000e147fae */ /* 0x0005e2000d121848 */
[----:B------:R-:W-:-:S03]  /*6f90*/  IMAD.WIDE R206, R210, 0x4, R92 ;  /* 0x00000004d2ce7825 */ /* 0x000fc600078e025c */
[----:B------:R3:W-:Y:S01]  /*6fa0*/  STL.64 [R1+0x2c0], R12 ;  /* 0x0002c00c01007387 */ /* 0x0007e20000100a00 */
[----:B-1----:R-:W-:-:S03]  /*6fb0*/  IMAD.WIDE R16, R3, 0x4, R26 ;  /* 0x0000000403107825 */ /* 0x002fc600078e021a */
[----:B------:R3:W-:Y:S01]  /*6fc0*/  LDGSTS.E [R20+0x18008], desc[UR8][R12.64], !P2 ;  /* 0x180080000c147fae */ /* 0x0007e2000d121848 */
[----:B------:R-:W-:Y:S02]  /*6fd0*/  IMAD.MOV.U32 R58, RZ, RZ, R212 ;  /* 0x000000ffff3a7224 */ /* 0x000fe400078e00d4 */
[----:B------:R-:W-:Y:S01]  /*6fe0*/  IMAD.MOV.U32 R54, RZ, RZ, R216 ;  /* 0x000000ffff367224 */ /* 0x000fe200078e00d8 */
[----:B------:R1:W-:Y:S01]  /*6ff0*/  STL.64 [R1+0x2b8], R10 ;  /* 0x0002b80a01007387 */ /* 0x0003e20000100a00 */
[----:B--2---:R-:W-:-:S03]  /*7000*/  IMAD.WIDE R14, R3, 0x4, R92 ;  /* 0x00000004030e7825 */ /* 0x004fc600078e025c */
[----:B------:R1:W-:Y:S01]  /*7010*/  LDGSTS.E [R20+0x1c008], desc[UR8][R10.64], !P2 ;  /* 0x1c0080000a147fae */ /* 0x0003e2000d121848 */
[----:B------:R-:W-:Y:S01]  /*7020*/  ISETP.GE.U32.AND P2, PT, R0, 0x7fffff1b, PT ;  /* 0x7fffff1b0000780c */ /* 0x000fe20003f46070 */
[----:B------:R-:W-:Y:S02]  /*7030*/  IMAD R0, R2, 0x44, RZ ;  /* 0x0000004402007824 */ /* 0x000fe400078e02ff */
[----:B---3--:R-:W-:Y:S01]  /*7040*/  IMAD.WIDE R12, R3, 0x4, R22 ;  /* 0x00000004030c7825 */ /* 0x008fe200078e0216 */
[----:B------:R2:W-:Y:S03]  /*7050*/  STL.64 [R1+0x2b0], R16 ;  /* 0x0002b01001007387 */ /* 0x0005e60000100a00 */
[----:B------:R-:W-:Y:S01]  /*7060*/  IMAD.MOV.U32 R56, RZ, RZ, R222 ;  /* 0x000000ffff387224 */ /* 0x000fe200078e00de */
[----:B------:R2:W-:Y:S01]  /*7070*/  LDGSTS.E [R20+0x1000c], desc[UR8][R16.64], !P6 ;  /* 0x1000c00010147fae */ /* 0x0005e2000f121848 */
[----:B------:R-:W-:-:S02]  /*7080*/  IMAD.MOV.U32 R38, RZ, RZ, R224 ;  /* 0x000000ffff267224 */ /* 0x000fc400078e00e0 */
[----:B-1----:R-:W-:Y:S01]  /*7090*/  IMAD.WIDE R10, R3, 0x4, R24 ;  /* 0x00000004030a7825 */ /* 0x002fe200078e0218 */
[----:B------:R1:W-:Y:S03]  /*70a0*/  STL.64 [R1+0x2a8], R14 ;  /* 0x0002a80e01007387 */ /* 0x0003e60000100a00 */
[----:B------:R-:W-:Y:S01]  /*70b0*/  VIADD R3, R9, 0xffffff99 ;  /* 0xffffff9909037836 */ /* 0x000fe20000000000 */
[----:B------:R1:W-:Y:S01]  /*70c0*/  LDGSTS.E [R20+0x1400c], desc[UR8][R14.64], !P6 ;  /* 0x1400c0000e147fae */ /* 0x0003e2000f121848 */
[----:B------:R-:W3:Y:S01]  /*70d0*/  LDC R9, c[0x0][0x230] ;  /* 0x00008c00ff097b82 */ /* 0x000ee20000000800 */
[----:B------:R-:W-:Y:S02]  /*70e0*/  IMAD.MOV.U32 R48, RZ, RZ, R230 ;  /* 0x000000ffff307224 */ /* 0x000fe400078e00e6 */
[----:B------:R4:W-:Y:S01]  /*70f0*/  STL.64 [R1+0x2a0], R12 ;  /* 0x0002a00c01007387 */ /* 0x0009e20000100a00 */
[----:B--2---:R-:W-:-:S03]  /*7100*/  IMAD.WIDE R16, R0, 0x4, R26 ;  /* 0x0000000400107825 */ /* 0x004fc600078e021a */
[----:B------:R4:W-:Y:S01]  /*7110*/  LDGSTS.E [R20+0x1800c], desc[UR8][R12.64], !P6 ;  /* 0x1800c0000c147fae */ /* 0x0009e2000f121848 */
[----:B------:R-:W-:-:S03]  /*7120*/  IMAD.MOV.U32 R46, RZ, RZ, R228 ;  /* 0x000000ffff2e7224 */ /* 0x000fc600078e00e4 */
[----:B------:R2:W-:Y:S01]  /*7130*/  STL.64 [R1+0x298], R10 ;  /* 0x0002980a01007387 */ /* 0x0005e20000100a00 */
[----:B-1----:R-:W-:-:S03]  /*7140*/  IMAD.WIDE R14, R0, 0x4, R92 ;  /* 0x00000004000e7825 */ /* 0x002fc600078e025c */
[----:B------:R2:W-:Y:S01]  /*7150*/  LDGSTS.E [R20+0x1c00c], desc[UR8][R10.64], !P6 ;  /* 0x1c00c0000a147fae */ /* 0x0005e2000f121848 */
[----:B------:R-:W-:Y:S01]  /*7160*/  ISETP.GE.U32.AND P6, PT, R3, 0x7fffff1a, PT ;  /* 0x7fffff1a0300780c */ /* 0x000fe20003fc6070 */
[----:B------:R-:W-:Y:S02]  /*7170*/  IMAD R3, R2, 0x45, RZ ;  /* 0x0000004502037824 */ /* 0x000fe400078e02ff */
[C---:B----4-:R-:W-:Y:S01]  /*7180*/  IMAD.WIDE R12, R0.reuse, 0x4, R22 ;  /* 0x00000004000c7825 */ /* 0x050fe200078e0216 */
[----:B------:R1:W-:Y:S04]  /*7190*/  STL.64 [R1+0x90], R16 ;  /* 0x0000901001007387 */ /* 0x0003e80000100a00 */
[----:B------:R1:W-:Y:S01]  /*71a0*/  LDGSTS.E [R20+0x20000], desc[UR8][R16.64], !P0 ;  /* 0x2000000010147fae */ /* 0x0003e2000c121848 */
[----:B--2---:R-:W-:Y:S01]  /*71b0*/  IMAD.WIDE R10, R0, 0x4, R24 ;  /* 0x00000004000a7825 */ /* 0x004fe200078e0218 */
[----:B------:R-:W-:-:S02]  /*71c0*/  IADD3 R0, R4, -0x68, RZ ;  /* 0xffffff9804007810 */ /* 0x000fc40007ffe0ff */
[----:B------:R2:W-:Y:S01]  /*71d0*/  STL.64 [R1+0x88], R14 ;  /* 0x0000880e01007387 */ /* 0x0005e20000100a00 */
[----:B------:R-:W4:Y:S03]  /*71e0*/  LDC R4, c[0x0][0x230] ;  /* 0x00008c00ff047b82 */ /* 0x000f260000000800 */
[----:B------:R2:W-:Y:S01]  /*71f0*/  LDGSTS.E [R20+0x24000], desc[UR8][R14.64], !P0 ;  /* 0x240000000e147fae */ /* 0x0005e2000c121848 */
[----:B-1----:R-:W-:-:S03]  /*7200*/  IMAD.WIDE R16, R3, 0x4, R26 ;  /* 0x0000000403107825 */ /* 0x002fc600078e021a */
[----:B------:R1:W-:Y:S04]  /*7210*/  STL.64 [R1+0x80], R12 ;  /* 0x0000800c01007387 */ /* 0x0003e80000100a00 */
[----:B------:R1:W-:Y:S04]  /*7220*/  LDGSTS.E [R20+0x28000], desc[UR8][R12.64], !P0 ;  /* 0x280000000c147fae */ /* 0x0003e8000c121848 */
[----:B------:R3:W-:Y:S01]  /*7230*/  STL.64 [R1+0x78], R10 ;  /* 0x0000780a01007387 */ /* 0x0007e20000100a00 */
[----:B--2---:R-:W-:-:S03]  /*7240*/  IMAD.WIDE R14, R3, 0x4, R92 ;  /* 0x00000004030e7825 */ /* 0x004fc600078e025c */
[----:B------:R3:W-:Y:S01]  /*7250*/  LDGSTS.E [R20+0x2c000], desc[UR8][R10.64], !P0 ;  /* 0x2c0000000a147fae */ /* 0x0007e2000c121848 */
[----:B------:R-:W-:Y:S01]  /*7260*/  ISETP.GE.U32.AND P0, PT, R0, 0x7fffff19, PT ;  /* 0x7fffff190000780c */ /* 0x000fe20003f06070 */
[----:B------:R-:W-:Y:S02]  /*7270*/  IMAD R0, R2, 0x46, RZ ;  /* 0x0000004602007824 */ /* 0x000fe400078e02ff */
[C---:B-1----:R-:W-:Y:S01]  /*7280*/  IMAD.WIDE R12, R3.reuse, 0x4, R22 ;  /* 0x00000004030c7825 */ /* 0x042fe200078e0216 */
[----:B------:R1:W-:Y:S04]  /*7290*/  STL.64 [R1+0x70], R16 ;  /* 0x0000701001007387 */ /* 0x0003e80000100a00 */
[----:B------:R1:W-:Y:S01]  /*72a0*/  LDGSTS.E [R20+0x20004], desc[UR8][R16.64], !P3 ;  /* 0x2000400010147fae */ /* 0x0003e2000d921848 */
[----:B---3--:R-:W-:-:S03]  /*72b0*/  IMAD.WIDE R10, R3, 0x4, R24 ;  /* 0x00000004030a7825 */ /* 0x008fc600078e0218 */
[----:B------:R2:W-:Y:S01]  /*72c0*/  STL.64 [R1+0x68], R14 ;  /* 0x0000680e01007387 */ /* 0x0005e20000100a00 */
[----:B------:R-:W-:-:S03]  /*72d0*/  VIADD R3, R5, 0xfffffff7 ;  /* 0xfffffff705037836 */ /* 0x000fc60000000000 */
[----:B------:R2:W-:Y:S01]  /*72e0*/  LDGSTS.E [R20+0x24004], desc[UR8][R14.64], !P3 ;  /* 0x240040000e147fae */ /* 0x0005e2000d921848 */
[----:B------:R-:W3:Y:S01]  /*72f0*/  LDC R5, c[0x0][0x230] ;  /* 0x00008c00ff057b82 */ /* 0x000ee20000000800 */
[C---:B-1----:R-:W-:Y:S02]  /*7300*/  IMAD.WIDE R16, R0.reuse, 0x4, R26 ;  /* 0x0000000400107825 */ /* 0x042fe400078e021a */
[----:B------:R1:W-:Y:S04]  /*7310*/  STL.64 [R1+0x60], R12 ;  /* 0x0000600c01007387 */ /* 0x0003e80000100a00 */
[----:B------:R1:W-:Y:S01]  /*7320*/  LDGSTS.E [R20+0x28004], desc[UR8][R12.64], !P3 ;  /* 0x280040000c147fae */ /* 0x0003e2000d921848 */
[----:B--2---:R-:W-:-:S03]  /*7330*/  IMAD.WIDE R14, R0, 0x4, R92 ;  /* 0x00000004000e7825 */ /* 0x004fc600078e025c */
[----:B------:R2:W-:Y:S04]  /*7340*/  STL.64 [R1+0x58], R10 ;  /* 0x0000580a01007387 */ /* 0x0005e80000100a00 */
[----:B------:R2:W-:Y:S01]  /*7350*/  LDGSTS.E [R20+0x2c004], desc[UR8][R10.64], !P3 ;  /* 0x2c0040000a147fae */ /* 0x0005e2000d921848 */
[----:B------:R-:W-:Y:S01]  /*7360*/  ISETP.GE.U32.AND P3, PT, R3, 0x7fffff78, PT ;  /* 0x7fffff780300780c */ /* 0x000fe20003f66070 */
[----:B------:R-:W-:Y:S02]  /*7370*/  IMAD R3, R2, 0x47, RZ ;  /* 0x0000004702037824 */ /* 0x000fe400078e02ff */
[C---:B-1----:R-:W-:Y:S01]  /*7380*/  IMAD.WIDE R12, R0.reuse, 0x4, R22 ;  /* 0x00000004000c7825 */ /* 0x042fe200078e0216 */
[----:B------:R1:W-:Y:S04]  /*7390*/  LDGSTS.E [R20+0x20008], desc[UR8][R16.64], !P4 ;  /* 0x2000800010147fae */ /* 0x0003e8000e121848 */
[----:B------:R1:W-:Y:S01]  /*73a0*/  LDGSTS.E [R20+0x24008], desc[UR8][R14.64], !P4 ;  /* 0x240080000e147fae */ /* 0x0003e2000e121848 */
[----:B--2---:R-:W-:Y:S01]  /*73b0*/  IMAD.WIDE R10, R0, 0x4, R24 ;  /* 0x00000004000a7825 */ /* 0x004fe200078e0218 */
[----:B------:R-:W-:-:S02]  /*73c0*/  IADD3 R0, R9, -0xa, RZ ;  /* 0xfffffff609007810 */ /* 0x000fc40007ffe0ff */
[----:B------:R2:W-:Y:S01]  /*73d0*/  LDGSTS.E [R20+0x28008], desc[UR8][R12.64], !P4 ;  /* 0x280080000c147fae */ /* 0x0005e2000e121848 */
[----:B------:R-:W3:Y:S03]  /*73e0*/  LDC R9, c[0x0][0x230] ;  /* 0x00008c00ff097b82 */ /* 0x000ee60000000800 */
[----:B------:R2:W-:Y:S01]  /*73f0*/  LDGSTS.E [R20+0x2c008], desc[UR8][R10.64], !P4 ;  /* 0x2c0080000a147fae */ /* 0x0005e2000e121848 */
[----:B------:R-:W-:Y:S01]  /*7400*/  ISETP.GE.U32.AND P4, PT, R0, 0x7fffff77, PT ;  /* 0x7fffff770000780c */ /* 0x000fe20003f86070 */
[----:B----4-:R-:W-:Y:S02]  /*7410*/  VIADD R0, R4, 0xfffffff5 ;  /* 0xfffffff504007836 */ /* 0x010fe40000000000 */
[----:B------:R1:W-:Y:S01]  /*7420*/  STL.64 [R1+0x50], R16 ;  /* 0x0000501001007387 */ /* 0x0003e20000100a00 */
[----:B------:R-:W4:Y:S03]  /*7430*/  LDC R4, c[0x0][0x230] ;  /* 0x00008c00ff047b82 */ /* 0x000f260000000800 */
[----:B------:R2:W-:Y:S04]  /*7440*/  STL.64 [R1+0x48], R14 ;  /* 0x0000480e01007387 */ /* 0x0005e80000100a00 */
[----:B------:R2:W-:Y:S01]  /*7450*/  STL.64 [R1+0x40], R12 ;  /* 0x0000400c01007387 */ /* 0x0005e20000100a00 */
[----:B-1----:R-:W-:-:S03]  /*7460*/  IMAD.WIDE R16, R3, 0x4, R26 ;  /* 0x0000000403107825 */ /* 0x002fc600078e021a */
[----:B------:R1:W-:Y:S01]  /*7470*/  STL.64 [R1+0x38], R10 ;  /* 0x0000380a01007387 */ /* 0x0003e20000100a00 */
[----:B--2---:R-:W-:-:S03]  /*7480*/  IMAD.WIDE R14, R3, 0x4, R92 ;  /* 0x00000004030e7825 */ /* 0x004fc600078e025c */
[----:B------:R2:W-:Y:S01]  /*7490*/  LDGSTS.E [R20+0x2000c], desc[UR8][R16.64], !P5 ;  /* 0x2000c00010147fae */ /* 0x0005e2000e921848 */
[----:B------:R-:W-:-:S03]  /*74a0*/  IMAD.WIDE R12, R3, 0x4, R22 ;  /* 0x00000004030c7825 */ /* 0x000fc600078e0216 */
[----:B------:R2:W-:Y:S01]  /*74b0*/  LDGSTS.E [R20+0x2400c], desc[UR8][R14.64], !P5 ;  /* 0x2400c0000e147fae */ /* 0x0005e2000e921848 */
[----:B-1----:R-:W-:-:S03]  /*74c0*/  IMAD.WIDE R10, R3, 0x4, R24 ;  /* 0x00000004030a7825 */ /* 0x002fc600078e0218 */
[----:B------:R1:W-:Y:S01]  /*74d0*/  LDGSTS.E [R20+0x2800c], desc[UR8][R12.64], !P5 ;  /* 0x2800c0000c147fae */ /* 0x0003e2000e921848 */
[----:B------:R-:W2:Y:S03]  /*74e0*/  LDC R3, c[0x0][0x230] ;  /* 0x00008c00ff037b82 */ /* 0x000ea60000000800 */
[----:B------:R1:W-:Y:S01]  /*74f0*/  LDGSTS.E [R20+0x2c00c], desc[UR8][R10.64], !P5 ;  /* 0x2c00c0000a147fae */ /* 0x0003e2000e921848 */
[----:B------:R-:W-:Y:S02]  /*7500*/  ISETP.GE.U32.AND P5, PT, R0, 0x7fffff76, PT ;  /* 0x7fffff760000780c */ /* 0x000fe40003fa6070 */
[----:B---3--:R-:W-:Y:S01]  /*7510*/  IADD3 R0, R5, -0xc, RZ ;  /* 0xfffffff405007810 */ /* 0x008fe20007ffe0ff */
[----:B------:R3:W-:Y:S01]  /*7520*/  LDGSTS.E [R20+0x30000], desc[UR8][R78.64], !P1 ;  /* 0x300000004e147fae */ /* 0x0007e2000c921848 */
[----:B------:R-:W3:Y:S03]  /*7530*/  LDC R5, c[0x0][0x230] ;  /* 0x00008c00ff057b82 */ /* 0x000ee60000000800 */
[----:B------:R-:W-:Y:S04]  /*7540*/  LDGSTS.E [R20+0x34000], desc[UR8][R60.64], !P1 ;  /* 0x340000003c147fae */ /* 0x000fe8000c921848 */
[----:B------:R-:W-:Y:S04]  /*7550*/  LDGSTS.E [R20+0x38000], desc[UR8][R62.64], !P1 ;  /* 0x380000003e147fae */ /* 0x000fe8000c921848 */
[----:B------:R-:W-:Y:S01]  /*7560*/  LDGSTS.E [R20+0x3c000], desc[UR8][R64.64], !P1 ;  /* 0x3c00000040147fae */ /* 0x000fe2000c921848 */
[----:B------:R-:W-:Y:S01]  /*7570*/  ISETP.GE.U32.AND P1, PT, R0, 0x7fffff75, PT ;  /* 0x7fffff750000780c */ /* 0x000fe20003f26070 */
[----:B------:R-:W-:-:S02]  /*7580*/  VIADD R0, R9, 0xffffffd7 ;  /* 0xffffffd709007836 */ /* 0x000fc40000000000 */
[----:B------:R-:W-:Y:S01]  /*7590*/  LDGSTS.E [R20+0x30004], desc[UR8][R86.64], !P2 ;  /* 0x3000400056147fae */ /* 0x000fe2000d121848 */
[----:B------:R-:W3:Y:S01]  /*75a0*/  LDC R9, c[0x0][0x230] ;  /* 0x00008c00ff097b82 */ /* 0x000ee20000000800 */
[----:B--2---:R-:W-:Y:S02]  /*75b0*/  IADD3 R3, R3, -0x2b, RZ ;  /* 0xffffffd503037810 */ /* 0x004fe40007ffe0ff */
[----:B------:R-:W-:Y:S04]  /*75c0*/  LDGSTS.E [R20+0x34004], desc[UR8][R66.64], !P2 ;  /* 0x3400400042147fae */ /* 0x000fe8000d121848 */
[----:B------:R-:W-:Y:S04]  /*75d0*/  LDGSTS.E [R20+0x38004], desc[UR8][R68.64], !P2 ;  /* 0x3800400044147fae */ /* 0x000fe8000d121848 */
[----:B------:R-:W-:Y:S01]  /*75e0*/  LDGSTS.E [R20+0x3c004], desc[UR8][R70.64], !P2 ;  /* 0x3c00400046147fae */ /* 0x000fe2000d121848 */
[----:B------:R-:W-:-:S02]  /*75f0*/  ISETP.GE.U32.AND P2, PT, R0, 0x7fffff58, PT ;  /* 0x7fffff580000780c */ /* 0x000fc40003f46070 */
[----:B----4-:R-:W-:Y:S01]  /*7600*/  IADD3 R0, R4, -0x2a, RZ ;  /* 0xffffffd604007810 */ /* 0x010fe20007ffe0ff */
[----:B------:R-:W-:Y:S01]  /*7610*/  LDGSTS.E [R20+0x30008], desc[UR8][R88.64], !P6 ;  /* 0x3000800058147fae */ /* 0x000fe2000f121848 */
[----:B------:R-:W2:Y:S03]  /*7620*/  LDC R4, c[0x0][0x230] ;  /* 0x00008c00ff047b82 */ /* 0x000ea60000000800 */
[----:B------:R-:W-:Y:S04]  /*7630*/  LDGSTS.E [R20+0x34008], desc[UR8][R72.64], !P6 ;  /* 0x3400800048147fae */ /* 0x000fe8000f121848 */
[----:B------:R-:W-:Y:S04]  /*7640*/  LDGSTS.E [R20+0x38008], desc[UR8][R74.64], !P6 ;  /* 0x380080004a147fae */ /* 0x000fe8000f121848 */
[----:B------:R4:W-:Y:S04]  /*7650*/  STL.64 [R1+0x30], R16 ;  /* 0x0000301001007387 */ /* 0x0009e80000100a00 */
[----:B------:R-:W-:Y:S01]  /*7660*/  LDGSTS.E [R20+0x3c008], desc[UR8][R76.64], !P6 ;  /* 0x3c0080004c147fae */ /* 0x000fe2000f121848 */
[----:B------:R-:W-:Y:S01]  /*7670*/  ISETP.GE.U32.AND P6, PT, R0, 0x7fffff57, PT ;  /* 0x7fffff570000780c */ /* 0x000fe20003fc6070 */
[----:B------:R-:W-:-:S02]  /*7680*/  IMAD.SHL.U32 R0, R2, 0x8, RZ ;  /* 0x0000000802007824 */ /* 0x000fc400078e00ff */
[----:B------:R1:W-:Y:S04]  /*7690*/  STL.64 [R1+0x28], R14 ;  /* 0x0000280e01007387 */ /* 0x0003e80000100a00 */
[----:B------:R3:W-:Y:S01]  /*76a0*/  STL.64 [R1+0x20], R12 ;  /* 0x0000200c01007387 */ /* 0x0007e20000100a00 */
[----:B----4-:R-:W-:-:S03]  /*76b0*/  IMAD.WIDE R16, R0, 0x4, R26 ;  /* 0x0000000400107825 */ /* 0x010fc600078e021a */
[----:B------:R4:W-:Y:S04]  /*76c0*/  STL.64 [R1+0x18], R10 ;  /* 0x0000180a01007387 */ /* 0x0009e80000100a00 */
[----:B------:R2:W-:Y:S01]  /*76d0*/  STL.64 [R1+0x1a00], R78 ;  /* 0x001a004e01007387 */ /* 0x0005e20000100a00 */
[----:B-1----:R-:W-:-:S03]  /*76e0*/  IMAD.WIDE R14, R0, 0x4, R92 ;  /* 0x00000004000e7825 */ /* 0x002fc600078e025c */
[----:B------:R-:W-:Y:S01]  /*76f0*/  STL.64 [R1+0x1a08], R60 ;  /* 0x001a083c01007387 */ /* 0x000fe20000100a00 */
[----:B---3--:R-:W-:-:S03]  /*7700*/  IMAD.WIDE R12, R0, 0x4, R22 ;  /* 0x00000004000c7825 */ /* 0x008fc600078e0216 */
[----:B------:R-:W-:Y:S01]  /*7710*/  STL.64 [R1+0x1a10], R62 ;  /* 0x001a103e01007387 */ /* 0x000fe20000100a00 */
[----:B----4-:R-:W-:Y:S01]  /*7720*/  IMAD.WIDE R10, R0, 0x4, R24 ;  /* 0x00000004000a7825 */ /* 0x010fe200078e0218 */
[----:B------:R-:W-:Y:S02]  /*7730*/  IADD3 R0, R5, -0x2c, RZ ;  /* 0xffffffd405007810 */ /* 0x000fe40007ffe0ff */
[----:B------:R-:W-:Y:S01]  /*7740*/  STL.64 [R1+0x1a18], R64 ;  /* 0x001a184001007387 */ /* 0x000fe20000100a00 */
[----:B------:R-:W1:Y:S01]  /*7750*/  LDC R5, c[0x0][0x230] ;  /* 0x00008c00ff057b82 */ /* 0x000e620000000800 */
[----:B--2---:R-:W-:Y:S01]  /*7760*/  IMAD.MOV.U32 R78, RZ, RZ, R214 ;  /* 0x000000ffff4e7224 */ /* 0x004fe200078e00d6 */
[----:B------:R-:W-:Y:S01]  /*7770*/  MOV R79, R215 ;  /* 0x000000d7004f7202 */ /* 0x000fe20000000f00 */
[----:B------:R-:W-:Y:S04]  /*7780*/  LDGSTS.E [R20+0x3000c], desc[UR8][R90.64], !P0 ;  /* 0x3000c0005a147fae */ /* 0x000fe8000c121848 */
[----:B------:R-:W-:Y:S04]  /*7790*/  STL.64 [R1+0x1a20], R86 ;  /* 0x001a205601007387 */ /* 0x000fe80000100a00 */
[----:B------:R-:W-:Y:S04]  /*77a0*/  LDGSTS.E [R20+0x3400c], desc[UR8][R80.64], !P0 ;  /* 0x3400c00050147fae */ /* 0x000fe8000c121848 */
[----:B------:R-:W-:Y:S04]  /*77b0*/  STL.64 [R1+0x1a28], R66 ;  /* 0x001a284201007387 */ /* 0x000fe80000100a00 */
[----:B------:R-:W-:Y:S04]  /*77c0*/  LDGSTS.E [R20+0x3800c], desc[UR8][R82.64], !P0 ;  /* 0x3800c00052147fae */ /* 0x000fe8000c121848 */
[----:B------:R-:W-:Y:S04]  /*77d0*/  STL.64 [R1+0x1a30], R68 ;  /* 0x001a304401007387 */ /* 0x000fe80000100a00 */
[----:B------:R-:W-:Y:S01]  /*77e0*/  LDGSTS.E [R20+0x3c00c], desc[UR8][R84.64], !P0 ;  /* 0x3c00c00054147fae */ /* 0x000fe2000c121848 */
[----:B------:R-:W-:Y:S01]  /*77f0*/  ISETP.GE.U32.AND P0, PT, R3, 0x7fffff56, PT ;  /* 0x7fffff560300780c */ /* 0x000fe20003f06070 */
[----:B------:R-:W-:-:S02]  /*7800*/  IMAD R3, R2, 0x9, RZ ;  /* 0x0000000902037824 */ /* 0x000fc400078e02ff */
[----:B------:R-:W-:Y:S04]  /*7810*/  STL.64 [R1+0x1a38], R70 ;  /* 0x001a384601007387 */ /* 0x000fe80000100a00 */
[----:B------:R-:W-:Y:S04]  /*7820*/  STL.64 [R1+0x1a40], R88 ;  /* 0x001a405801007387 */ /* 0x000fe80000100a00 */
[----:B------:R-:W-:Y:S04]  /*7830*/  STL.64 [R1+0x1a48], R72 ;  /* 0x001a484801007387 */ /* 0x000fe80000100a00 */
[----:B------:R2:W-:Y:S04]  /*7840*/  LDGSTS.E [R19], desc[UR8][R16.64], !P3 ;  /* 0x0000000010137fae */ /* 0x0005e8000d921848 */
[----:B------:R-:W-:Y:S04]  /*7850*/  STL.64 [R1+0x1a50], R74 ;  /* 0x001a504a01007387 */ /* 0x000fe80000100a00 */
[----:B------:R3:W-:Y:S04]  /*7860*/  LDGSTS.E [R19+0x4000], desc[UR8][R14.64], !P3 ;  /* 0x040000000e137fae */ /* 0x0007e8000d921848 */
[----:B------:R2:W-:Y:S04]  /*7870*/  STL.64 [R1+0x510], R16 ;  /* 0x0005101001007387 */ /* 0x0005e80000100a00 */
[----:B------:R4:W-:Y:S04]  /*7880*/  LDGSTS.E [R19+0x8000], desc[UR8][R12.64], !P3 ;  /* 0x080000000c137fae */ /* 0x0009e8000d921848 */
[----:B------:R3:W-:Y:S04]  /*7890*/  STL.64 [R1+0x508], R14 ;  /* 0x0005080e01007387 */ /* 0x0007e80000100a00 */
[----:B------:R1:W-:Y:S01]  /*78a0*/  LDGSTS.E [R19+0xc000], desc[UR8][R10.64], !P3 ;  /* 0x0c0000000a137fae */ /* 0x0003e2000d921848 */
[----:B--2---:R-:W-:Y:S01]  /*78b0*/  IMAD.WIDE R16, R3, 0x4, R26 ;  /* 0x0000000403107825 */ /* 0x004fe200078e021a */
[----:B------:R-:W-:-:S02]  /*78c0*/  ISETP.GE.U32.AND P3, PT, R0, 0x7fffff55, PT ;  /* 0x7fffff550000780c */ /* 0x000fc40003f66070 */
[----:B------:R4:W-:Y:S01]  /*78d0*/  STL.64 [R1+0x500], R12 ;  /* 0x0005000c01007387 */ /* 0x0009e20000100a00 */
[----:B------:R-:W-:Y:S02]  /*78e0*/  IMAD R0, R2, 0xa, RZ ;  /* 0x0000000a02007824 */ /* 0x000fe400078e02ff */
[C---:B---3--:R-:W-:Y:S01]  /*78f0*/  IMAD.WIDE R14, R3.reuse, 0x4, R92 ;  /* 0x00000004030e7825 */ /* 0x048fe200078e025c */
[----:B------:R1:W-:Y:S04]  /*7900*/  STL.64 [R1+0x4f8], R10 ;  /* 0x0004f80a01007387 */ /* 0x0003e80000100a00 */
[----:B------:R2:W-:Y:S01]  /*7910*/  STL.64 [R1+0x4f0], R16 ;  /* 0x0004f01001007387 */ /* 0x0005e20000100a00 */
[----:B----4-:R-:W-:-:S03]  /*7920*/  IMAD.WIDE R12, R3, 0x4, R22 ;  /* 0x00000004030c7825 */ /* 0x010fc600078e0216 */
[----:B------:R2:W-:Y:S01]  /*7930*/  LDGSTS.E [R19+0x4], desc[UR8][R16.64], !P4 ;  /* 0x0000400010137fae */ /* 0x0005e2000e121848 */
[----:B-1----:R-:W-:-:S03]  /*7940*/  IMAD.WIDE R10, R3, 0x4, R24 ;  /* 0x00000004030a7825 */ /* 0x002fc600078e0218 */
[----:B------:R1:W-:Y:S01]  /*7950*/  STL.64 [R1+0x4e8], R14 ;  /* 0x0004e80e01007387 */ /* 0x0003e20000100a00 */
[----:B------:R-:W-:-:S03]  /*7960*/  VIADD R3, R4, 0xffffffb7 ;  /* 0xffffffb704037836 */ /* 0x000fc60000000000 */
[----:B------:R1:W-:Y:S01]  /*7970*/  LDGSTS.E [R19+0x4004], desc[UR8][R14.64], !P4 ;  /* 0x040040000e137fae */ /* 0x0003e2000e121848 */
[----:B------:R-:W3:Y:S01]  /*7980*/  LDC R4, c[0x0][0x230] ;  /* 0x00008c00ff047b82 */ /* 0x000ee20000000800 */
[C---:B--2---:R-:W-:Y:S02]  /*7990*/  IMAD.WIDE R16, R0.reuse, 0x4, R26 ;  /* 0x0000000400107825 */ /* 0x044fe400078e021a */
[----:B------:R2:W-:Y:S04]  /*79a0*/  STL.64 [R1+0x4e0], R12 ;  /* 0x0004e00c01007387 */ /* 0x0005e80000100a00 */
[----:B------:R2:W-:Y:S01]  /*79b0*/  LDGSTS.E [R19+0x8004], desc[UR8][R12.64], !P4 ;  /* 0x080040000c137fae */ /* 0x0005e2000e121848 */
[----:B-1----:R-:W-:-:S03]  /*79c0*/  IMAD.WIDE R14, R0, 0x4, R92 ;  /* 0x00000004000e7825 */ /* 0x002fc600078e025c */
[----:B------:R1:W-:Y:S04]  /*79d0*/  STL.64 [R1+0x4d8], R10 ;  /* 0x0004d80a01007387 */ /* 0x0003e80000100a00 */
[----:B------:R1:W-:Y:S01]  /*79e0*/  LDGSTS.E [R19+0xc004], desc[UR8][R10.64], !P4 ;  /* 0x0c0040000a137fae */ /* 0x0003e2000e121848 */
[----:B------:R-:W-:Y:S01]  /*79f0*/  ISETP.GE.U32.AND P4, PT, R3, 0x7fffff38, PT ;  /* 0x7fffff380300780c */ /* 0x000fe20003f86070 */
[----:B------:R-:W-:Y:S02]  /*7a00*/  IMAD R3, R2, 0xb, RZ ;  /* 0x0000000b02037824 */ /* 0x000fe400078e02ff */
[C---:B--2---:R-:W-:Y:S01]  /*7a10*/  IMAD.WIDE R12, R0.reuse, 0x4, R22 ;  /* 0x00000004000c7825 */ /* 0x044fe200078e0216 */
[----:B------:R2:W-:Y:S04]  /*7a20*/  STL.64 [R1+0x4d0], R16 ;  /* 0x0004d01001007387 */ /* 0x0005e80000100a00 */
[----:B------:R2:W-:Y:S01]  /*7a30*/  LDGSTS.E [R19+0x8], desc[UR8][R16.64], !P5 ;  /* 0x0000800010137fae */ /* 0x0005e2000e921848 */
[----:B-1----:R-:W-:Y:S01]  /*7a40*/  IMAD.WIDE R10, R0, 0x4, R24 ;  /* 0x00000004000a7825 */ /* 0x002fe200078e0218 */
[----:B------:R-:W-:-:S02]  /*7a50*/  IADD3 R0, R9, -0x4a, RZ ;  /* 0xffffffb609007810 */ /* 0x000fc40007ffe0ff */
[----:B------:R1:W-:Y:S01]  /*7a60*/  STL.64 [R1+0x4c8], R14 ;  /* 0x0004c80e01007387 */ /* 0x0003e20000100a00 */
[----:B------:R-:W4:Y:S03]  /*7a70*/  LDC R9, c[0x0][0x230] ;  /* 0x00008c00ff097b82 */ /* 0x000f260000000800 */
[----:B------:R1:W-:Y:S01]  /*7a80*/  LDGSTS.E [R19+0x4008], desc[UR8][R14.64], !P5 ;  /* 0x040080000e137fae */ /* 0x0003e2000e921848 */
[----:B--2---:R-:W-:-:S03]  /*7a90*/  IMAD.WIDE R16, R3, 0x4, R26 ;  /* 0x0000000403107825 */ /* 0x004fc600078e021a */
[----:B------:R2:W-:Y:S04]  /*7aa0*/  STL.64 [R1+0x4c0], R12 ;  /* 0x0004c00c01007387 */ /* 0x0005e80000100a00 */
[----:B------:R2:W-:Y:S04]  /*7ab0*/  LDGSTS.E [R19+0x8008], desc[UR8][R12.64], !P5 ;  /* 0x080080000c137fae */ /* 0x0005e8000e921848 */
[----:B------:R3:W-:Y:S01]  /*7ac0*/  STL.64 [R1+0x4b8], R10 ;  /* 0x0004b80a01007387 */ /* 0x0007e20000100a00 */
[----:B-1----:R-:W-:-:S03]  /*7ad0*/  IMAD.WIDE R14, R3, 0x4, R92 ;  /* 0x00000004030e7825 */ /* 0x002fc600078e025c */
[----:B------:R3:W-:Y:S01]  /*7ae0*/  LDGSTS.E [R19+0xc008], desc[UR8][R10.64], !P5 ;  /* 0x0c0080000a137fae */ /* 0x0007e2000e921848 */
[----:B------:R-:W-:Y:S01]  /*7af0*/  ISETP.GE.U32.AND P5, PT, R0, 0x7fffff37, PT ;  /* 0x7fffff370000780c */ /* 0x000fe20003fa6070 */
[----:B------:R-:W-:Y:S02]  /*7b00*/  IMAD R0, R2, 0x28, RZ ;  /* 0x0000002802007824 */ /* 0x000fe400078e02ff */
[C---:B--2---:R-:W-:Y:S01]  /*7b10*/  IMAD.WIDE R12, R3.reuse, 0x4, R22 ;  /* 0x00000004030c7825 */ /* 0x044fe200078e0216 */
[----:B------:R1:W-:Y:S04]  /*7b20*/  LDGSTS.E [R19+0xc], desc[UR8][R16.64], !P1 ;  /* 0x0000c00010137fae */ /* 0x0003e8000c921848 */
[----:B------:R2:W-:Y:S01]  /*7b30*/  LDGSTS.E [R19+0x400c], desc[UR8][R14.64], !P1 ;  /* 0x0400c0000e137fae */ /* 0x0005e2000c921848 */
[----:B---3--:R-:W-:-:S03]  /*7b40*/  IMAD.WIDE R10, R3, 0x4, R24 ;  /* 0x00000004030a7825 */ /* 0x008fc600078e0218 */
[----:B------:R1:W-:Y:S01]  /*7b50*/  STL.64 [R1+0x4b0], R16 ;  /* 0x0004b01001007387 */ /* 0x0003e20000100a00 */
[----:B------:R-:W-:-:S03]  /*7b60*/  VIADD R3, R5, 0xffffffb5 ;  /* 0xffffffb505037836 */ /* 0x000fc60000000000 */
[----:B------:R3:W-:Y:S01]  /*7b70*/  LDGSTS.E [R19+0x800c], desc[UR8][R12.64], !P1 ;  /* 0x0800c0000c137fae */ /* 0x0007e2000c921848 */
[----:B------:R-:W4:Y:S03]  /*7b80*/  LDC R5, c[0x0][0x230] ;  /* 0x00008c00ff057b82 */ /* 0x000f260000000800 */
[----:B------:R2:W-:Y:S04]  /*7b90*/  STL.64 [R1+0x4a8], R14 ;  /* 0x0004a80e01007387 */ /* 0x0005e80000100a00 */
[----:B------:R3:W-:Y:S01]  /*7ba0*/  LDGSTS.E [R19+0xc00c], desc[UR8][R10.64], !P1 ;  /* 0x0c00c0000a137fae */ /* 0x0007e2000c921848 */
[----:B-1----:R-:W-:Y:S01]  /*7bb0*/  IMAD.WIDE R16, R0, 0x4, R26 ;  /* 0x0000000400107825 */ /* 0x002fe200078e021a */
[----:B------:R-:W-:-:S02]  /*7bc0*/  ISETP.GE.U32.AND P1, PT, R3, 0x7fffff36, PT ;  /* 0x7fffff360300780c */ /* 0x000fc40003f26070 */
[----:B------:R3:W-:Y:S01]  /*7bd0*/  STL.64 [R1+0x4a0], R12 ;  /* 0x0004a00c01007387 */ /* 0x0007e20000100a00 */
[----:B------:R-:W-:Y:S02]  /*7be0*/  IMAD R3, R2, 0x29, RZ ;  /* 0x0000002902037824 */ /* 0x000fe400078e02ff */
[C---:B--2---:R-:W-:Y:S01]  /*7bf0*/  IMAD.WIDE R14, R0.reuse, 0x4, R92 ;  /* 0x00000004000e7825 */ /* 0x044fe200078e025c */
[----:B------:R1:W-:Y:S04]  /*7c00*/  STL.64 [R1+0x498], R10 ;  /* 0x0004980a01007387 */ /* 0x0003e80000100a00 */
[----:B------:R2:W-:Y:S01]  /*7c10*/  STL.64 [R1+0x290], R16 ;  /* 0x0002901001007387 */ /* 0x0005e20000100a00 */
[----:B---3--:R-:W-:-:S03]  /*7c20*/  IMAD.WIDE R12, R0, 0x4, R22 ;  /* 0x00000004000c7825 */ /* 0x008fc600078e0216 */
[----:B------:R2:W-:Y:S01]  /*7c30*/  LDGSTS.E [R19+0x10000], desc[UR8][R16.64], !P2 ;  /* 0x1000000010137fae */ /* 0x0005e2000d121848 */
[----:B-1----:R-:W-:Y:S01]  /*7c40*/  IMAD.WIDE R10, R0, 0x4, R24 ;  /* 0x00000004000a7825 */ /* 0x002fe200078e0218 */
[----:B------:R-:W-:Y:S02]  /*7c50*/  IADD3 R0, R4, -0x4c, RZ ;  /* 0xffffffb404007810 */ /* 0x000fe40007ffe0ff */
[----:B------:R1:W-:Y:S01]  /*7c60*/  STL.64 [R1+0x288], R14 ;  /* 0x0002880e01007387 */ /* 0x0003e20000100a00 */
[----:B------:R-:W3:Y:S03]  /*7c70*/  LDC R4, c[0x0][0x230] ;  /* 0x00008c00ff047b82 */ /* 0x000ee60000000800 */
[----:B------:R1:W-:Y:S01]  /*7c80*/  LDGSTS.E [R19+0x14000], desc[UR8][R14.64], !P2 ;  /* 0x140000000e137fae */ /* 0x0003e2000d121848 */
[----:B--2---:R-:W-:-:S03]  /*7c90*/  IMAD.WIDE R16, R3, 0x4, R26 ;  /* 0x0000000403107825 */ /* 0x004fc600078e021a */
        /* <DEDUP_REMOVED lines=10> */
[----:B-1----:R-:W-:-:S03]  /*7d40*/  IMAD.WIDE R10, R3, 0x4, R24 ;  /* 0x00000004030a7825 */ /* 0x002fc600078e0218 */
[----:B------:R1:W-:Y:S01]  /*7d50*/  STL.64 [R1+0x268], R14 ;  /* 0x0002680e01007387 */ /* 0x0003e20000100a00 */
[----:B----4-:R-:W-:-:S03]  /*7d60*/  VIADD R3, R9, 0xffffff97 ;  /* 0xffffff9709037836 */ /* 0x010fc60000000000 */
[----:B------:R1:W-:Y:S01]  /*7d70*/  LDGSTS.E [R19+0x14004], desc[UR8][R14.64], !P6 ;  /* 0x140040000e137fae */ /* 0x0003e2000f121848 */
[----:B------:R-:W4:Y:S03]  /*7d80*/  LDC R9, c[0x0][0x230] ;  /* 0x00008c00ff097b82 */ /* 0x000f260000000800 */
[----:B------:R3:W-:Y:S01]  /*7d90*/  STL.64 [R1+0x260], R12 ;  /* 0x0002600c01007387 */ /* 0x0007e20000100a00 */
[----:B--2---:R-:W-:-:S03]  /*7da0*/  IMAD.WIDE R16, R0, 0x4, R26 ;  /* 0x0000000400107825 */ /* 0x004fc600078e021a */
[----:B------:R3:W-:Y:S04]  /*7db0*/  LDGSTS.E [R19+0x18004], desc[UR8][R12.64], !P6 ;  /* 0x180040000c137fae */ /* 0x0007e8000f121848 */
[----:B------:R2:W-:Y:S01]  /*7dc0*/  STL.64 [R1+0x258], R10 ;  /* 0x0002580a01007387 */ /* 0x0005e20000100a00 */
[----:B-1----:R-:W-:-:S03]  /*7dd0*/  IMAD.WIDE R14, R0, 0x4, R92 ;  /* 0x00000004000e7825 */ /* 0x002fc600078e025c */
[----:B------:R2:W-:Y:S01]  /*7de0*/  LDGSTS.E [R19+0x1c004], desc[UR8][R10.64], !P6 ;  /* 0x1c0040000a137fae */ /* 0x0005e2000f121848 */
[----:B------:R-:W-:Y:S01]  /*7df0*/  ISETP.GE.U32.AND P6, PT, R3, 0x7fffff18, PT ;  /* 0x7fffff180300780c */ /* 0x000fe20003fc6070 */
[----:B------:R-:W-:Y:S02]  /*7e00*/  IMAD R3, R2, 0x2b, RZ ;  /* 0x0000002b02037824 */ /* 0x000fe400078e02ff */
[C---:B---3--:R-:W-:Y:S01]  /*7e10*/  IMAD.WIDE R12, R0.reuse, 0x4, R22 ;  /* 0x00000004000c7825 */ /* 0x048fe200078e0216 */
[----:B------:R1:W-:Y:S04]  /*7e20*/  STL.64 [R1+0x250], R16 ;  /* 0x0002501001007387 */ /* 0x0003e80000100a00 */
[----:B------:R1:W-:Y:S01]  /*7e30*/  LDGSTS.E [R19+0x10008], desc[UR8][R16.64], !P0 ;  /* 0x1000800010137fae */ /* 0x0003e2000c121848 */
[----:B--2---:R-:W-:Y:S01]  /*7e40*/  IMAD.WIDE R10, R0, 0x4, R24 ;  /* 0x00000004000a7825 */ /* 0x004fe200078e0218 */
[----:B------:R-:W-:-:S02]  /*7e50*/  IADD3 R0, R5, -0x6a, RZ ;  /* 0xffffff9605007810 */ /* 0x000fc40007ffe0ff */
[----:B------:R2:W-:Y:S01]  /*7e60*/  STL.64 [R1+0x248], R14 ;  /* 0x0002480e01007387 */ /* 0x0005e20000100a00 */
[----:B------:R-:W3:Y:S03]  /*7e70*/  LDC R5, c[0x0][0x230] ;  /* 0x00008c00ff057b82 */ /* 0x000ee60000000800 */
[----:B------:R2:W-:Y:S01]  /*7e80*/  LDGSTS.E [R19+0x14008], desc[UR8][R14.64], !P0 ;  /* 0x140080000e137fae */ /* 0x0005e2000c121848 */
[----:B-1----:R-:W-:-:S03]  /*7e90*/  IMAD.WIDE R16, R3, 0x4, R26 ;  /* 0x0000000403107825 */ /* 0x002fc600078e021a */
[----:B------:R1:W-:Y:S04]  /*7ea0*/  STL.64 [R1+0x240], R12 ;  /* 0x0002400c01007387 */ /* 0x0003e80000100a00 */
[----:B------:R1:W-:Y:S01]  /*7eb0*/  LDGSTS.E [R19+0x18008], desc[UR8][R12.64], !P0 ;  /* 0x180080000c137fae */ /* 0x0003e2000c121848 */
[----:B--2---:R-:W-:-:S03]  /*7ec0*/  IMAD.WIDE R14, R3, 0x4, R92 ;  /* 0x00000004030e7825 */ /* 0x004fc600078e025c */
[----:B------:R2:W-:Y:S04]  /*7ed0*/  STL.64 [R1+0x238], R10 ;  /* 0x0002380a01007387 */ /* 0x0005e80000100a00 */
[----:B------:R2:W-:Y:S01]  /*7ee0*/  LDGSTS.E [R19+0x1c008], desc[UR8][R10.64], !P0 ;  /* 0x1c0080000a137fae */ /* 0x0005e2000c121848 */
[----:B------:R-:W-:Y:S01]  /*7ef0*/  ISETP.GE.U32.AND P0, PT, R0, 0x7fffff17, PT ;  /* 0x7fffff170000780c */ /* 0x000fe20003f06070 */
[----:B------:R-:W-:Y:S02]  /*7f00*/  VIADD R0, R4, 0xffffff95 ;  /* 0xffffff9504007836 */ /* 0x000fe40000000000 */
[C---:B-1----:R-:W-:Y:S01]  /*7f10*/  IMAD.WIDE R12, R3.reuse, 0x4, R22 ;  /* 0x00000004030c7825 */ /* 0x042fe200078e0216 */
[----:B------:R-:W-:Y:S01]  /*7f20*/  STL.64 [R1+0x230], R16 ;  /* 0x0002301001007387 */ /* 0x000fe20000100a00 */
[----:B------:R-:W1:Y:S03]  /*7f30*/  LDC R4, c[0x0][0x230] ;  /* 0x00008c00ff047b82 */ /* 0x000e660000000800 */
[----:B------:R-:W-:Y:S01]  /*7f40*/  LDGSTS.E [R19+0x1000c], desc[UR8][R16.64], !P3 ;  /* 0x1000c00010137fae */ /* 0x000fe2000d921848 */
[----:B--2---:R-:W-:-:S03]  /*7f50*/  IMAD.WIDE R10, R3, 0x4, R24 ;  /* 0x00000004030a7825 */ /* 0x004fc600078e0218 */
[----:B------:R2:W-:Y:S01]  /*7f60*/  STL.64 [R1+0x228], R14 ;  /* 0x0002280e01007387 */ /* 0x0005e20000100a00 */
[----:B------:R-:W1:Y:S03]  /*7f70*/  LDC R3, c[0x0][0x230] ;  /* 0x00008c00ff037b82 */ /* 0x000e660000000800 */
[----:B------:R2:W-:Y:S04]  /*7f80*/  LDGSTS.E [R19+0x1400c], desc[UR8][R14.64], !P3 ;  /* 0x1400c0000e137fae */ /* 0x0005e8000d921848 */
[----:B------:R4:W-:Y:S04]  /*7f90*/  STL.64 [R1+0x220], R12 ;  /* 0x0002200c01007387 */ /* 0x0009e80000100a00 */
[----:B------:R4:W-:Y:S01]  /*7fa0*/  LDGSTS.E [R19+0x1800c], desc[UR8][R12.64], !P3 ;  /* 0x1800c0000c137fae */ /* 0x0009e2000d921848 */
[----:B--2---:R-:W-:-:S03]  /*7fb0*/  IMAD.WIDE R14, R250, 0x4, R26 ;  /* 0x00000004fa0e7825 */ /* 0x004fc600078e021a */
[----:B------:R2:W-:Y:S04]  /*7fc0*/  STL.64 [R1+0x218], R10 ;  /* 0x0002180a01007387 */ /* 0x0005e80000100a00 */
[----:B------:R2:W-:Y:S01]  /*7fd0*/  LDGSTS.E [R19+0x1c00c], desc[UR8][R10.64], !P3 ;  /* 0x1c00c0000a137fae */ /* 0x0005e2000d921848 */
[----:B------:R-:W-:Y:S01]  /*7fe0*/  ISETP.GE.U32.AND P3, PT, R0, 0x7fffff16, PT ;  /* 0x7fffff160000780c */ /* 0x000fe20003f66070 */
[C---:B----4-:R-:W-:Y:S01]  /*7ff0*/  IMAD.WIDE R12, R250.reuse, 0x4, R92 ;  /* 0x00000004fa0c7825 */ /* 0x050fe200078e025c */
[----:B------:R-:W-:Y:S01]  /*8000*/  IADD3 R0, R9, -0x6c, RZ ;  /* 0xffffff9409007810 */ /* 0x000fe20007ffe0ff */
[----:B------:R4:W-:Y:S01]  /*8010*/  LDGSTS.E [R19+0x20000], desc[UR8][R14.64], !P4 ;  /* 0x200000000e137fae */ /* 0x0009e2000e121848 */
[----:B------:R-:W4:Y:S03]  /*8020*/  LDC R9, c[0x0][0x230] ;  /* 0x00008c00ff097b82 */ /* 0x000f260000000800 */
[----:B------:R4:W-:Y:S01]  /*8030*/  LDGSTS.E [R19+0x24000], desc[UR8][R12.64], !P4 ;  /* 0x240000000c137fae */ /* 0x0009e2000e121848 */
[----:B--2---:R-:W-:-:S03]  /*8040*/  IMAD.WIDE R10, R250, 0x4, R22 ;  /* 0x00000004fa0a7825 */ /* 0x004fc600078e0216 */
[----:B------:R4:W-:Y:S01]  /*8050*/  STL.64 [R1+0x10], R14 ;  /* 0x0000100e01007387 */ /* 0x0009e20000100a00 */
[----:B------:R-:W-:-:S03]  /*8060*/  IMAD.WIDE R250, R250, 0x4, R24 ;  /* 0x00000004fafa7825 */ /* 0x000fc600078e0218 */
[----:B------:R2:W-:Y:S04]  /*8070*/  LDGSTS.E [R19+0x28000], desc[UR8][R10.64], !P4 ;  /* 0x280000000a137fae */ /* 0x0005e8000e121848 */
[----:B------:R-:W-:Y:S01]  /*8080*/  LDGSTS.E [R19+0x2c000], desc[UR8][R250.64], !P4 ;  /* 0x2c000000fa137fae */ /* 0x000fe2000e121848 */
[----:B------:R-:W-:Y:S01]  /*8090*/  ISETP.GE.U32.AND P4, PT, R0, 0x7fffff15, PT ;  /* 0x7fffff150000780c */ /* 0x000fe20003f86070 */
[----:B---3--:R-:W-:Y:S02]  /*80a0*/  VIADD R0, R5, 0xfffffff3 ;  /* 0xfffffff305007836 */ /* 0x008fe40000000000 */
[----:B------:R-:W3:Y:S01]  /*80b0*/  LDC R5, c[0x0][0x230] ;  /* 0x00008c00ff057b82 */ /* 0x000ee20000000800 */
[----:B------:R-:W-:Y:S04]  /*80c0*/  LDGSTS.E [R19+0x20004], desc[UR8][R248.64], !P5 ;  /* 0x20004000f8137fae */ /* 0x000fe8000e921848 */
[----:B------:R-:W-:Y:S04]  /*80d0*/  LDGSTS.E [R19+0x24004], desc[UR8][R246.64], !P5 ;  /* 0x24004000f6137fae */ /* 0x000fe8000e921848 */
[----:B------:R-:W-:Y:S04]  /*80e0*/  LDGSTS.E [R19+0x28004], desc[UR8][R244.64], !P5 ;  /* 0x28004000f4137fae */ /* 0x000fe8000e921848 */
[----:B------:R-:W-:Y:S01]  /*80f0*/  LDGSTS.E [R19+0x2c004], desc[UR8][R242.64], !P5 ;  /* 0x2c004000f2137fae */ /* 0x000fe2000e921848 */
[----:B------:R-:W-:-:S02]  /*8100*/  ISETP.GE.U32.AND P5, PT, R0, 0x7fffff74, PT ;  /* 0x7fffff740000780c */ /* 0x000fc40003fa6070 */
[----:B-1----:R-:W-:Y:S01]  /*8110*/  IADD3 R0, R3, -0xe, RZ ;  /* 0xfffffff203007810 */ /* 0x002fe20007ffe0ff */
[----:B------:R-:W-:Y:S01]  /*8120*/  LDGSTS.E [R19+0x20008], desc[UR8][R240.64], !P1 ;  /* 0x20008000f0137fae */ /* 0x000fe2000c921848 */
[----:B------:R-:W1:Y:S03]  /*8130*/  LDC R3, c[0x0][0x230] ;  /* 0x00008c00ff037b82 */ /* 0x000e660000000800 */
[----:B------:R-:W-:Y:S04]  /*8140*/  LDGSTS.E [R19+0x24008], desc[UR8][R238.64], !P1 ;  /* 0x24008000ee137fae */ /* 0x000fe8000c921848 */
[----:B------:R-:W-:Y:S04]  /*8150*/  LDGSTS.E [R19+0x28008], desc[UR8][R236.64], !P1 ;  /* 0x28008000ec137fae */ /* 0x000fe8000c921848 */
[----:B------:R-:W-:Y:S01]  /*8160*/  LDGSTS.E [R19+0x2c008], desc[UR8][R234.64], !P1 ;  /* 0x2c008000ea137fae */ /* 0x000fe2000c921848 */
[----:B------:R-:W-:Y:S01]  /*8170*/  ISETP.GE.U32.AND P1, PT, R0, 0x7fffff73, PT ;  /* 0x7fffff730000780c */ /* 0x000fe20003f26070 */
[----:B------:R-:W-:-:S02]  /*8180*/  VIADD R0, R4, 0xfffffff1 ;  /* 0xfffffff104007836 */ /* 0x000fc40000000000 */
[----:B------:R-:W-:Y:S01]  /*8190*/  LDGSTS.E [R19+0x2000c], desc[UR8][R232.64], !P2 ;  /* 0x2000c000e8137fae */ /* 0x000fe2000d121848 */
[----:B------:R-:W2:Y:S03]  /*81a0*/  LDC R4, c[0x0][0x230] ;  /* 0x00008c00ff047b82 */ /* 0x000ea60000000800 */
[----:B------:R-:W-:Y:S04]  /*81b0*/  LDGSTS.E [R19+0x2400c], desc[UR8][R94.64], !P2 ;  /* 0x2400c0005e137fae */ /* 0x000fe8000d121848 */
[----:B------:R-:W-:Y:S04]  /*81c0*/  LDGSTS.E [R19+0x2800c], desc[UR8][R96.64], !P2 ;  /* 0x2800c00060137fae */ /* 0x000fe8000d121848 */
[----:B------:R-:W-:Y:S01]  /*81d0*/  LDGSTS.E [R19+0x2c00c], desc[UR8][R98.64], !P2 ;  /* 0x2c00c00062137fae */ /* 0x000fe2000d121848 */
[----:B------:R-:W-:-:S02]  /*81e0*/  ISETP.GE.U32.AND P2, PT, R0, 0x7fffff72, PT ;  /* 0x7fffff720000780c */ /* 0x000fc40003f46070 */
[----:B---3--:R-:W-:Y:S01]  /*81f0*/  IADD3 R0, R5, -0x10, RZ ;  /* 0xfffffff005007810 */ /* 0x008fe20007ffe0ff */
[----:B------:R-:W-:Y:S01]  /*8200*/  LDGSTS.E [R19+0x30000], desc[UR8][R100.64], !P6 ;  /* 0x3000000064137fae */ /* 0x000fe2000f121848 */
[----:B------:R-:W3:Y:S03]  /*8210*/  LDC R5, c[0x0][0x230] ;  /* 0x00008c00ff057b82 */ /* 0x000ee60000000800 */
[----:B------:R-:W-:Y:S04]  /*8220*/  LDGSTS.E [R19+0x34000], desc[UR8][R102.64], !P6 ;  /* 0x3400000066137fae */ /* 0x000fe8000f121848 */
[----:B------:R-:W-:Y:S04]  /*8230*/  LDGSTS.E [R19+0x38000], desc[UR8][R104.64], !P6 ;  /* 0x3800000068137fae */ /* 0x000fe8000f121848 */
[----:B------:R-:W-:Y:S01]  /*8240*/  LDGSTS.E [R19+0x3c000], desc[UR8][R106.64], !P6 ;  /* 0x3c0000006a137fae */ /* 0x000fe2000f121848 */
[----:B------:R-:W-:Y:S01]  /*8250*/  ISETP.GE.U32.AND P6, PT, R0, 0x7fffff71, PT ;  /* 0x7fffff710000780c */ /* 0x000fe20003fc6070 */
[----:B-1----:R-:W-:-:S02]  /*8260*/  VIADD R0, R3, 0xffffffd3 ;  /* 0xffffffd303007836 */ /* 0x002fc40000000000 */
[----:B------:R-:W-:Y:S01]  /*8270*/  LDGSTS.E [R19+0x30004], desc[UR8][R108.64], !P0 ;  /* 0x300040006c137fae */ /* 0x000fe2000c121848 */
[----:B------:R-:W-:-:S03]  /*8280*/  IMAD R3, R2, 0xd, RZ ;  /* 0x0000000d02037824 */ /* 0x000fc600078e02ff */
[----:B------:R-:W-:Y:S04]  /*8290*/  LDGSTS.E [R19+0x34004], desc[UR8][R110.64], !P0 ;  /* 0x340040006e137fae */ /* 0x000fe8000c121848 */
[----:B------:R-:W-:Y:S04]  /*82a0*/  LDGSTS.E [R19+0x38004], desc[UR8][R112.64], !P0 ;  /* 0x3800400070137fae */ /* 0x000fe8000c121848 */
[----:B------:R-:W-:Y:S01]  /*82b0*/  LDGSTS.E [R19+0x3c004], desc[UR8][R114.64], !P0 ;  /* 0x3c00400072137fae */ /* 0x000fe2000c121848 */
[----:B------:R-:W-:Y:S02]  /*82c0*/  ISETP.GE.U32.AND P0, PT, R0, 0x7fffff54, PT ;  /* 0x7fffff540000780c */ /* 0x000fe40003f06070 */
[----:B--2---:R-:W-:Y:S01]  /*82d0*/  IADD3 R0, R4, -0x2e, RZ ;  /* 0xffffffd204007810 */ /* 0x004fe20007ffe0ff */
[----:B------:R-:W-:Y:S01]  /*82e0*/  LDGSTS.E [R19+0x30008], desc[UR8][R116.64], !P3 ;  /* 0x3000800074137fae */ /* 0x000fe2000d921848 */
[----:B------:R-:W1:Y:S03]  /*82f0*/  LDC R4, c[0x0][0x230] ;  /* 0x00008c00ff047b82 */ /* 0x000e660000000800 */
[----:B------:R-:W-:Y:S04]  /*8300*/  LDGSTS.E [R19+0x34008], desc[UR8][R118.64], !P3 ;  /* 0x3400800076137fae */ /* 0x000fe8000d921848 */
[----:B------:R-:W-:Y:S04]  /*8310*/  LDGSTS.E [R19+0x38008], desc[UR8][R120.64], !P3 ;  /* 0x3800800078137fae */ /* 0x000fe8000d921848 */
[----:B------:R-:W-:Y:S01]  /*8320*/  LDGSTS.E [R19+0x3c008], desc[UR8][R122.64], !P3 ;  /* 0x3c0080007a137fae */ /* 0x000fe2000d921848 */
[----:B------:R-:W-:Y:S01]  /*8330*/  ISETP.GE.U32.AND P3, PT, R0, 0x7fffff53, PT ;  /* 0x7fffff530000780c */ /* 0x000fe20003f66070 */
[----:B---3--:R-:W-:-:S02]  /*8340*/  VIADD R0, R5, 0xffffffd1 ;  /* 0xffffffd105007836 */ /* 0x008fc40000000000 */
[----:B------:R-:W-:Y:S01]  /*8350*/  LDGSTS.E [R19+0x3000c], desc[UR8][R124.64], !P4 ;  /* 0x3000c0007c137fae */ /* 0x000fe2000e121848 */
[----:B------:R-:W2:Y:S03]  /*8360*/  LDC R5, c[0x0][0x230] ;  /* 0x00008c00ff057b82 */ /* 0x000ea60000000800 */
[----:B------:R-:W-:Y:S04]  /*8370*/  LDGSTS.E [R19+0x3400c], desc[UR8][R126.64], !P4 ;  /* 0x3400c0007e137fae */ /* 0x000fe8000e121848 */
[----:B------:R-:W-:Y:S04]  /*8380*/  LDGSTS.E [R19+0x3800c], desc[UR8][R128.64], !P4 ;  /* 0x3800c00080137fae */ /* 0x000fe8000e121848 */
[----:B------:R-:W-:Y:S01]  /*8390*/  LDGSTS.E [R19+0x3c00c], desc[UR8][R130.64], !P4 ;  /* 0x3c00c00082137fae */ /* 0x000fe2000e121848 */
[----:B------:R-:W-:Y:S01]  /*83a0*/  ISETP.GE.U32.AND P4, PT, R0, 0x7fffff52, PT ;  /* 0x7fffff520000780c */ /* 0x000fe20003f86070 */
[----:B------:R-:W-:-:S02]  /*83b0*/  IMAD R0, R2, 0xc, RZ ;  /* 0x0000000c02007824 */ /* 0x000fc400078e02ff */
[----:B------:R3:W-:Y:S02]  /*83c0*/  STL.64 [R1+0x8], R12 ;  /* 0x0000080c01007387 */ /* 0x0007e40000100a00 */
[C---:B------:R-:W-:Y:S02]  /*83d0*/  IMAD.WIDE R16, R0.reuse, 0x4, R26 ;  /* 0x0000000400107825 */ /* 0x040fe400078e021a */
[----:B------:R1:W-:Y:S02]  /*83e0*/  STL.64 [R1], R10 ;  /* 0x0000000a01007387 */ /* 0x0003e40000100a00 */
[C---:B----4-:R-:W-:Y:S02]  /*83f0*/  IMAD.WIDE R14, R0.reuse, 0x4, R92 ;  /* 0x00000004000e7825 */ /* 0x050fe400078e025c */
[----:B------:R4:W-:Y:S02]  /*8400*/  STL.64 [R1+0x490], R16 ;  /* 0x0004901001007387 */ /* 0x0009e40000100a00 */
[----:B---3--:R-:W-:-:S02]  /*8410*/  IMAD.WIDE R12, R0, 0x4, R22 ;  /* 0x00000004000c7825 */ /* 0x008fc400078e0216 */
[----:B------:R4:W-:Y:S02]  /*8420*/  LDGSTS.E [R18], desc[UR8][R16.64], !P5 ;  /* 0x0000000010127fae */ /* 0x0009e4000e921848 */
[----:B-1----:R-:W-:Y:S02]  /*8430*/  IMAD.WIDE R10, R0, 0x4, R24 ;  /* 0x00000004000a7825 */ /* 0x002fe400078e0218 */
[----:B------:R1:W-:Y:S02]  /*8440*/  STL.64 [R1+0x488], R14 ;  /* 0x0004880e01007387 */ /* 0x0003e40000100a00 */
[----:B------:R-:W-:Y:S02]  /*8450*/  VIADD R0, R9, 0xffffffd0 ;  /* 0xffffffd009007836 */ /* 0x000fe40000000000 */
[----:B------:R1:W-:Y:S01]  /*8460*/  LDGSTS.E [R18+0x4000], desc[UR8][R14.64], !P5 ;  /* 0x040000000e127fae */ /* 0x0003e2000e921848 */
[----:B------:R-:W3:Y:S03]  /*8470*/  LDC R9, c[0x0][0x230] ;  /* 0x00008c00ff097b82 */ /* 0x000ee60000000800 */
[----:B------:R2:W-:Y:S01]  /*8480*/  STL.64 [R1+0x480], R12 ;  /* 0x0004800c01007387 */ /* 0x0005e20000100a00 */
[----:B----4-:R-:W-:-:S03]  /*8490*/  IMAD.WIDE R16, R3, 0x4, R26 ;  /* 0x0000000403107825 */ /* 0x010fc600078e021a */
[----:B------:R2:W-:Y:S04]  /*84a0*/  LDGSTS.E [R18+0x8000], desc[UR8][R12.64], !P5 ;  /* 0x080000000c127fae */ /* 0x0005e8000e921848 */
[----:B------:R4:W-:Y:S01]  /*84b0*/  STL.64 [R1+0x478], R10 ;  /* 0x0004780a01007387 */ /* 0x0009e20000100a00 */
[----:B-1----:R-:W-:-:S03]  /*84c0*/  IMAD.WIDE R14, R3, 0x4, R92 ;  /* 0x00000004030e7825 */ /* 0x002fc600078e025c */
[----:B------:R4:W-:Y:S01]  /*84d0*/  LDGSTS.E [R18+0xc000], desc[UR8][R10.64], !P5 ;  /* 0x0c0000000a127fae */ /* 0x0009e2000e921848 */
[----:B------:R-:W-:Y:S01]  /*84e0*/  ISETP.GE.U32.AND P5, PT, R0, 0x7fffff51, PT ;  /* 0x7fffff510000780c */ /* 0x000fe20003fa6070 */
[----:B------:R-:W-:Y:S02]  /*84f0*/  IMAD R0, R2, 0xe, RZ ;  /* 0x0000000e02007824 */ /* 0x000fe400078e02ff */
[C---:B--2---:R-:W-:Y:S01]  /*8500*/  IMAD.WIDE R12, R3.reuse, 0x4, R22 ;  /* 0x00000004030c7825 */ /* 0x044fe200078e0216 */
[----:B------:R1:W-:Y:S04]  /*8510*/  STL.64 [R1+0x470], R16 ;  /* 0x0004701001007387 */ /* 0x0003e80000100a00 */
[----:B------:R1:W-:Y:S01]  /*8520*/  LDGSTS.E [R18+0x4], desc[UR8][R16.64], !P1 ;  /* 0x0000400010127fae */ /* 0x0003e2000c921848 */
[----:B----4-:R-:W-:Y:S01]  /*8530*/  IMAD.WIDE R10, R3, 0x4, R24 ;  /* 0x00000004030a7825 */ /* 0x010fe200078e0218 */
[----:B------:R-:W-:-:S02]  /*8540*/  IADD3 R3, R4, -0x4d, RZ ;  /* 0xffffffb304037810 */ /* 0x000fc40007ffe0ff */
[----:B------:R2:W-:Y:S01]  /*8550*/  STL.64 [R1+0x468], R14 ;  /* 0x0004680e01007387 */ /* 0x0005e20000100a00 */
[----:B------:R-:W4:Y:S03]  /*8560*/  LDC R4, c[0x0][0x230] ;  /* 0x00008c00ff047b82 */ /* 0x000f260000000800 */
        /* <DEDUP_REMOVED lines=10> */
[----:B------:R1:W-:Y:S04]  /*8610*/  STL.64 [R1+0x450], R16 ;  /* 0x0004501001007387 */ /* 0x0003e80000100a00 */
[----:B------:R1:W-:Y:S01]  /*8620*/  LDGSTS.E [R18+0x8], desc[UR8][R16.64], !P2 ;  /* 0x0000800010127fae */ /* 0x0003e2000d121848 */
[----:B--2---:R-:W-:-:S03]  /*8630*/  IMAD.WIDE R10, R0, 0x4, R24 ;  /* 0x00000004000a7825 */ /* 0x004fc600078e0218 */
[----:B------:R2:W-:Y:S01]  /*8640*/  STL.64 [R1+0x448], R14 ;  /* 0x0004480e01007387 */ /* 0x0005e20000100a00 */
[----:B------:R-:W-:-:S03]  /*8650*/  VIADD R0, R5, 0xffffffb2 ;  /* 0xffffffb205007836 */ /* 0x000fc60000000000 */
[----:B------:R2:W-:Y:S01]  /*8660*/  LDGSTS.E [R18+0x4008], desc[UR8][R14.64], !P2 ;  /* 0x040080000e127fae */ /* 0x0005e2000d121848 */
[----:B------:R-:W4:Y:S03]  /*8670*/  LDC R5, c[0x0][0x230] ;  /* 0x00008c00ff057b82 */ /* 0x000f260000000800 */
[----:B------:R3:W-:Y:S01]  /*8680*/  STL.64 [R1+0x440], R12 ;  /* 0x0004400c01007387 */ /* 0x0007e20000100a00 */
[----:B-1----:R-:W-:-:S03]  /*8690*/  IMAD.WIDE R16, R3, 0x4, R26 ;  /* 0x0000000403107825 */ /* 0x002fc600078e021a */
[----:B------:R3:W-:Y:S04]  /*86a0*/  LDGSTS.E [R18+0x8008], desc[UR8][R12.64], !P2 ;  /* 0x080080000c127fae */ /* 0x0007e8000d121848 */
[----:B------:R1:W-:Y:S01]  /*86b0*/  STL.64 [R1+0x438], R10 ;  /* 0x0004380a01007387 */ /* 0x0003e20000100a00 */
[----:B--2---:R-:W-:-:S03]  /*86c0*/  IMAD.WIDE R14, R3, 0x4, R92 ;  /* 0x00000004030e7825 */ /* 0x004fc600078e025c */
[----:B------:R1:W-:Y:S01]  /*86d0*/  LDGSTS.E [R18+0xc008], desc[UR8][R10.64], !P2 ;  /* 0x0c0080000a127fae */ /* 0x0003e2000d121848 */
[----:B------:R-:W-:Y:S01]  /*86e0*/  ISETP.GE.U32.AND P2, PT, R0, 0x7fffff33, PT ;  /* 0x7fffff330000780c */ /* 0x000fe20003f46070 */
[----:B------:R-:W-:Y:S02]  /*86f0*/  IMAD R0, R2, 0x2c, RZ ;  /* 0x0000002c02007824 */ /* 0x000fe400078e02ff */
[C---:B---3--:R-:W-:Y:S01]  /*8700*/  IMAD.WIDE R12, R3.reuse, 0x4, R22 ;  /* 0x00000004030c7825 */ /* 0x048fe200078e0216 */
[----:B------:R2:W-:Y:S04]  /*8710*/  STL.64 [R1+0x430], R16 ;  /* 0x0004301001007387 */ /* 0x0005e80000100a00 */
[----:B------:R2:W-:Y:S01]  /*8720*/  LDGSTS.E [R18+0xc], desc[UR8][R16.64], !P6 ;  /* 0x0000c00010127fae */ /* 0x0005e2000f121848 */
[----:B-1----:R-:W-:Y:S01]  /*8730*/  IMAD.WIDE R10, R3, 0x4, R24 ;  /* 0x00000004030a7825 */ /* 0x002fe200078e0218 */
[----:B------:R-:W-:-:S02]  /*8740*/  IADD3 R3, R9, -0x4f, RZ ;  /* 0xffffffb109037810 */ /* 0x000fc40007ffe0ff */
        /* <DEDUP_REMOVED lines=12> */
[----:B------:R2:W-:Y:S04]  /*8810*/  LDGSTS.E [R18+0x10000], desc[UR8][R16.64], !P0 ;  /* 0x1000000010127fae */ /* 0x0005e8000c121848 */
[----:B------:R3:W-:Y:S01]  /*8820*/  LDGSTS.E [R18+0x14000], desc[UR8][R14.64], !P0 ;  /* 0x140000000e127fae */ /* 0x0007e2000c121848 */
[----:B-1----:R-:W-:-:S03]  /*8830*/  IMAD.WIDE R10, R0, 0x4, R24 ;  /* 0x00000004000a7825 */ /* 0x002fc600078e0218 */
[----:B------:R2:W-:Y:S01]  /*8840*/  STL.64 [R1+0x210], R16 ;  /* 0x0002101001007387 */ /* 0x0005e20000100a00 */
[----:B----4-:R-:W-:-:S03]  /*8850*/  VIADD R0, R4, 0xffffffb0 ;  /* 0xffffffb004007836 */ /* 0x010fc60000000000 */
[----:B------:R1:W-:Y:S01]  /*8860*/  LDGSTS.E [R18+0x18000], desc[UR8][R12.64], !P0 ;  /* 0x180000000c127fae */ /* 0x0003e2000c121848 */
[----:B------:R-:W4:Y:S03]  /*8870*/  LDC R4, c[0x0][0x230] ;  /* 0x00008c00ff047b82 */ /* 0x000f260000000800 */
        /* <DEDUP_REMOVED lines=9> */
[----:B-1----:R-:W-:-:S03]  /*8910*/  IMAD.WIDE R12, R3, 0x4, R22 ;  /* 0x00000004030c7825 */ /* 0x002fc600078e0216 */
[----:B------:R3:W-:Y:S01]  /*8920*/  LDGSTS.E [R18+0x10004], desc[UR8][R16.64], !P3 ;  /* 0x1000400010127fae */ /* 0x0007e2000d921848 */
[----:B--2---:R-:W-:Y:S01]  /*8930*/  IMAD.WIDE R10, R3, 0x4, R24 ;  /* 0x00000004030a7825 */ /* 0x004fe200078e0218 */
[----:B------:R-:W-:Y:S02]  /*8940*/  IADD3 R3, R5, -0x6d, RZ ;  /* 0xffffff9305037810 */ /* 0x000fe40007ffe0ff */
[----:B------:R1:W-:Y:S01]  /*8950*/  STL.64 [R1+0x1e8], R14 ;  /* 0x0001e80e01007387 */ /* 0x0003e20000100a00 */
[----:B------:R-:W2:Y:S03]  /*8960*/  LDC R5, c[0x0][0x230] ;  /* 0x00008c00ff057b82 */ /* 0x000ea60000000800 */
[----:B------:R1:W-:Y:S01]  /*8970*/  LDGSTS.E [R18+0x14004], desc[UR8][R14.64], !P3 ;  /* 0x140040000e127fae */ /* 0x0003e2000d921848 */
[----:B---3--:R-:W-:-:S03]  /*8980*/  IMAD.WIDE R16, R0, 0x4, R26 ;  /* 0x0000000400107825 */ /* 0x008fc600078e021a */
[----:B------:R3:W-:Y:S04]  /*8990*/  STL.64 [R1+0x1e0], R12 ;  /* 0x0001e00c01007387 */ /* 0x0007e80000100a00 */
[----:B------:R3:W-:Y:S01]  /*89a0*/  LDGSTS.E [R18+0x18004], desc[UR8][R12.64], !P3 ;  /* 0x180040000c127fae */ /* 0x0007e2000d921848 */
[----:B-1----:R-:W-:-:S03]  /*89b0*/  IMAD.WIDE R14, R0, 0x4, R92 ;  /* 0x00000004000e7825 */ /* 0x002fc600078e025c */
[----:B------:R1:W-:Y:S04]  /*89c0*/  STL.64 [R1+0x1d8], R10 ;  /* 0x0001d80a01007387 */ /* 0x0003e80000100a00 */
[----:B------:R1:W-:Y:S01]  /*89d0*/  LDGSTS.E [R18+0x1c004], desc[UR8][R10.64], !P3 ;  /* 0x1c0040000a127fae */ /* 0x0003e2000d921848 */
[----:B------:R-:W-:Y:S01]  /*89e0*/  ISETP.GE.U32.AND P3, PT, R3, 0x7fffff14, PT ;  /* 0x7fffff140300780c */ /* 0x000fe20003f66070 */
[----:B------:R-:W-:Y:S02]  /*89f0*/  IMAD R3, R2, 0x2f, RZ ;  /* 0x0000002f02037824 */ /* 0x000fe400078e02ff */
[C---:B---3--:R-:W-:Y:S01]  /*8a00*/  IMAD.WIDE R12, R0.reuse, 0x4, R22 ;  /* 0x00000004000c7825 */ /* 0x048fe200078e0216 */
[----:B------:R3:W-:Y:S04]  /*8a10*/  STL.64 [R1+0x1d0], R16 ;  /* 0x0001d01001007387 */ /* 0x0007e80000100a00 */
[----:B------:R3:W-:Y:S01]  /*8a20*/  LDGSTS.E [R18+0x10008], desc[UR8][R16.64], !P4 ;  /* 0x1000800010127fae */ /* 0x0007e2000e121848 */
[----:B-1----:R-:W-:-:S03]  /*8a30*/  IMAD.WIDE R10, R0, 0x4, R24 ;  /* 0x00000004000a7825 */ /* 0x002fc600078e0218 */
[----:B------:R1:W-:Y:S01]  /*8a40*/  STL.64 [R1+0x1c8], R14 ;  /* 0x0001c80e01007387 */ /* 0x0003e20000100a00 */
[----:B------:R-:W-:-:S03]  /*8a50*/  VIADD R0, R9, 0xffffff92 ;  /* 0xffffff9209007836 */ /* 0x000fc60000000000 */
[----:B------:R1:W-:Y:S01]  /*8a60*/  LDGSTS.E [R18+0x14008], desc[UR8][R14.64], !P4 ;  /* 0x140080000e127fae */ /* 0x0003e2000e121848 */
[----:B------:R-:W2:Y:S03]  /*8a70*/  LDC R9, c[0x0][0x230] ;  /* 0x00008c00ff097b82 */ /* 0x000ea60000000800 */
[----:B------:R4:W-:Y:S01]  /*8a80*/  STL.64 [R1+0x1c0], R12 ;  /* 0x0001c00c01007387 */ /* 0x0009e20000100a00 */
[----:B---3--:R-:W-:-:S03]  /*8a90*/  IMAD.WIDE R16, R3, 0x4, R26 ;  /* 0x0000000403107825 */ /* 0x008fc600078e021a */
[----:B------:R3:W-:Y:S04]  /*8aa0*/  LDGSTS.E [R18+0x18008], desc[UR8][R12.64], !P4 ;  /* 0x180080000c127fae */ /* 0x0007e8000e121848 */
[----:B------:R3:W-:Y:S01]  /*8ab0*/  STL.64 [R1+0x1b8], R10 ;  /* 0x0001b80a01007387 */ /* 0x0007e20000100a00 */
[----:B-1----:R-:W-:-:S03]  /*8ac0*/  IMAD.WIDE R14, R3, 0x4, R92 ;  /* 0x00000004030e7825 */ /* 0x002fc600078e025c */
[----:B------:R1:W-:Y:S01]  /*8ad0*/  LDGSTS.E [R18+0x1c008], desc[UR8][R10.64], !P4 ;  /* 0x1c0080000a127fae */ /* 0x0003e2000e121848 */
[----:B------:R-:W-:Y:S02]  /*8ae0*/  ISETP.GE.U32.AND P4, PT, R0, 0x7fffff13, PT ;  /* 0x7fffff130000780c */ /* 0x000fe40003f86070 */
[----:B----4-:R-:W-:Y:S01]  /*8af0*/  IADD3 R0, R4, -0x6f, RZ ;  /* 0xffffff9104007810 */ /* 0x010fe20007ffe0ff */
[C---:B---3--:R-:W-:Y:S01]  /*8b00*/  IMAD.WIDE R12, R3.reuse, 0x4, R22 ;  /* 0x00000004030c7825 */ /* 0x048fe200078e0216 */
[----:B------:R3:W-:Y:S01]  /*8b10*/  STL.64 [R1+0x1b0], R16 ;  /* 0x0001b01001007387 */ /* 0x0007e20000100a00 */
[----:B------:R-:W4:Y:S03]  /*8b20*/  LDC R4, c[0x0][0x230] ;  /* 0x00008c00ff047b82 */ /* 0x000f260000000800 */
[----:B------:R3:W-:Y:S01]  /*8b30*/  LDGSTS.E [R18+0x1000c], desc[UR8][R16.64], !P5 ;  /* 0x1000c00010127fae */ /* 0x0007e2000e921848 */
[----:B-1----:R-:W-:-:S03]  /*8b40*/  IMAD.WIDE R10, R3, 0x4, R24 ;  /* 0x00000004030a7825 */ /* 0x002fc600078e0218 */
[----:B------:R1:W-:Y:S01]  /*8b50*/  STL.64 [R1+0x1a8], R14 ;  /* 0x0001a80e01007387 */ /* 0x0003e20000100a00 */
[----:B------:R-:W4:Y:S03]  /*8b60*/  LDC R3, c[0x0][0x230] ;  /* 0x00008c00ff037b82 */ /* 0x000f260000000800 */
[----:B------:R1:W-:Y:S04]  /*8b70*/  LDGSTS.E [R18+0x1400c], desc[UR8][R14.64], !P5 ;  /* 0x1400c0000e127fae */ /* 0x0003e8000e921848 */
[----:B------:R1:W-:Y:S01]  /*8b80*/  STL.64 [R1+0x1a0], R12 ;  /* 0x0001a00c01007387 */ /* 0x0003e20000100a00 */
[C---:B---3--:R-:W-:Y:S02]  /*8b90*/  LOP3.LUT R17, R6.reuse, 0x40, RZ, 0x3c, !PT ;  /* 0x0000004006117812 */ /* 0x048fe400078e3cff */
[----:B------:R-:W-:Y:S01]  /*8ba0*/  LOP3.LUT R16, R6, 0x50, RZ, 0x3c, !PT ;  /* 0x0000005006107812 */ /* 0x000fe200078e3cff */
[----:B------:R3:W-:Y:S01]  /*8bb0*/  LDGSTS.E [R18+0x1800c], desc[UR8][R12.64], !P5 ;  /* 0x1800c0000c127fae */ /* 0x0007e2000e921848 */
[----:B------:R-:W-:-:S03]  /*8bc0*/  IADD3 R17, R17, UR10, RZ ;  /* 0x0000000a11117c10 */ /* 0x000fc6000fffe0ff */
[----:B------:R4:W-:Y:S01]  /*8bd0*/  LDGSTS.E [R18+0x1c00c], desc[UR8][R10.64], !P5 ;  /* 0x1c00c0000a127fae */ /* 0x0009e2000e921848 */
[----:B------:R-:W-:Y:S01]  /*8be0*/  ISETP.GE.U32.AND P5, PT, R0, 0x7fffff12, PT ;  /* 0x7fffff120000780c */ /* 0x000fe20003fa6070 */
[----:B--2---:R-:W-:Y:S01]  /*8bf0*/  VIADD R0, R5, 0xffffff90 ;  /* 0xffffff9005007836 */ /* 0x004fe20000000000 */
[----:B-1----:R-:W-:Y:S01]  /*8c00*/  MOV R15, R145 ;  /* 0x00000091000f7202 */ /* 0x002fe20000000f00 */
[----:B------:R-:W-:Y:S01]  /*8c10*/  LDGSTS.E [R18+0x20000], desc[UR8][R132.64], !P1 ;  /* 0x2000000084127fae */ /* 0x000fe2000c921848 */
[----:B------:R-:W-:Y:S01]  /*8c20*/  IMAD.MOV.U32 R14, RZ, RZ, R144 ;  /* 0x000000ffff0e7224 */ /* 0x000fe200078e0090 */
[----:B------:R-:W1:Y:S01]  /*8c30*/  LDC R5, c[0x0][0x230] ;  /* 0x00008c00ff057b82 */ /* 0x000e620000000800 */
[----:B------:R-:W-:Y:S01]  /*8c40*/  VIADD R16, R16, UR10 ;  /* 0x0000000a10107c36 */ /* 0x000fe20008000000 */
[----:B------:R-:W-:Y:S01]  /*8c50*/  LDGSTS.E [R18+0x24000], desc[UR8][R134.64], !P1 ;  /* 0x2400000086127fae */ /* 0x000fe2000c921848 */
[----:B---3--:R-:W-:Y:S01]  /*8c60*/  IMAD.MOV.U32 R12, RZ, RZ, R146 ;  /* 0x000000ffff0c7224 */ /* 0x008fe200078e0092 */
[----:B------:R-:W-:Y:S01]  /*8c70*/  MOV R13, R147 ;  /* 0x00000093000d7202 */ /* 0x000fe20000000f00 */
[----:B------:R-:W-:Y:S01]  /*8c80*/  IMAD R146, R2, 0x4d, RZ ;  /* 0x0000004d02927824 */ /* 0x000fe200078e02ff */
[----:B------:R-:W-:Y:S03]  /*8c90*/  LDGSTS.E [R18+0x28000], desc[UR8][R136.64], !P1 ;  /* 0x2800000088127fae */ /* 0x000fe6000c921848 */
[----:B------:R-:W-:Y:S01]  /*8ca0*/  IMAD.WIDE R140, R146, 0x4, R26 ;  /* 0x00000004928c7825 */ /* 0x000fe200078e021a */
[----:B------:R-:W-:Y:S01]  /*8cb0*/  LDGSTS.E [R18+0x2c000], desc[UR8][R138.64], !P1 ;  /* 0x2c0000008a127fae */ /* 0x000fe2000c921848 */
[----:B------:R-:W-:-:S02]  /*8cc0*/  ISETP.GE.U32.AND P1, PT, R0, 0x7fffff11, PT ;  /* 0x7fffff110000780c */ /* 0x000fc40003f26070 */
[C---:B------:R-:W-:Y:S01]  /*8cd0*/  IMAD.WIDE R142, R146.reuse, 0x4, R92 ;  /* 0x00000004928e7825 */ /* 0x040fe200078e025c */
[----:B------:R-:W-:Y:S01]  /*8ce0*/  IADD3 R0, R9, -0x11, RZ ;  /* 0xffffffef09007810 */ /* 0x000fe20007ffe0ff */
[----:B------:R-:W-:Y:S01]  /*8cf0*/  LDGSTS.E [R18+0x20004], desc[UR8][R140.64], !P2 ;  /* 0x200040008c127fae */ /* 0x000fe2000d121848 */
[----:B------:R-:W2:Y:S01]  /*8d00*/  LDC R9, c[0x0][0x230] ;  /* 0x00008c00ff097b82 */ /* 0x000ea20000000800 */
[C---:B------:R-:W-:Y:S02]  /*8d10*/  IMAD.WIDE R144, R146.reuse, 0x4, R22 ;  /* 0x0000000492907825 */ /* 0x040fe400078e0216 */
[----:B------:R-:W-:Y:S02]  /*8d20*/  LDGSTS.E [R18+0x24004], desc[UR8][R142.64], !P2 ;  /* 0x240040008e127fae */ /* 0x000fe4000d121848 */
[----:B------:R-:W-:Y:S02]  /*8d30*/  IMAD.WIDE R146, R146, 0x4, R24 ;  /* 0x0000000492927825 */ /* 0x000fe400078e0218 */
[----:B------:R-:W-:Y:S04]  /*8d40*/  LDGSTS.E [R18+0x28004], desc[UR8][R144.64], !P2 ;  /* 0x2800400090127fae */ /* 0x000fe8000d121848 */
[----:B------:R-:W-:Y:S01]  /*8d50*/  LDGSTS.E [R18+0x2c004], desc[UR8][R146.64], !P2 ;  /* 0x2c00400092127fae */ /* 0x000fe2000d121848 */
[----:B------:R-:W-:Y:S01]  /*8d60*/  ISETP.GE.U32.AND P2, PT, R0, 0x7fffff70, PT ;  /* 0x7fffff700000780c */ /* 0x000fe20003f46070 */
[----:B----4-:R-:W-:-:S02]  /*8d70*/  VIADD R0, R3, 0xffffffee ;  /* 0xffffffee03007836 */ /* 0x010fc40000000000 */
[----:B------:R-:W3:Y:S01]  /*8d80*/  LDC R3, c[0x0][0x230] ;  /* 0x00008c00ff037b82 */ /* 0x000ee20000000800 */
[----:B------:R-:W-:Y:S04]  /*8d90*/  LDGSTS.E [R18+0x20008], desc[UR8][R148.64], !P6 ;  /* 0x2000800094127fae */ /* 0x000fe8000f121848 */
[----:B------:R-:W-:Y:S04]  /*8da0*/  LDGSTS.E [R18+0x24008], desc[UR8][R150.64], !P6 ;  /* 0x2400800096127fae */ /* 0x000fe8000f121848 */
[----:B------:R-:W-:Y:S04]  /*8db0*/  LDGSTS.E [R18+0x28008], desc[UR8][R152.64], !P6 ;  /* 0x2800800098127fae */ /* 0x000fe8000f121848 */
[----:B------:R-:W-:Y:S01]  /*8dc0*/  LDGSTS.E [R18+0x2c008], desc[UR8][R154.64], !P6 ;  /* 0x2c0080009a127fae */ /* 0x000fe2000f121848 */
[----:B------:R-:W-:-:S02]  /*8dd0*/  ISETP.GE.U32.AND P6, PT, R0, 0x7fffff6f, PT ;  /* 0x7fffff6f0000780c */ /* 0x000fc40003fc6070 */
[----:B------:R-:W-:Y:S01]  /*8de0*/  IADD3 R0, R4, -0x13, RZ ;  /* 0xffffffed04007810 */ /* 0x000fe20007ffe0ff */
[----:B------:R-:W-:Y:S01]  /*8df0*/  LDGSTS.E [R18+0x2000c], desc[UR8][R156.64], !P0 ;  /* 0x2000c0009c127fae */ /* 0x000fe2000c121848 */
[----:B------:R-:W4:Y:S03]  /*8e00*/  LDC R4, c[0x0][0x230] ;  /* 0x00008c00ff047b82 */ /* 0x000f260000000800 */
[----:B------:R-:W-:Y:S04]  /*8e10*/  LDGSTS.E [R18+0x2400c], desc[UR8][R158.64], !P0 ;  /* 0x2400c0009e127fae */ /* 0x000fe8000c121848 */
[----:B------:R-:W-:Y:S04]  /*8e20*/  LDGSTS.E [R18+0x2800c], desc[UR8][R160.64], !P0 ;  /* 0x2800c000a0127fae */ /* 0x000fe8000c121848 */
[----:B------:R-:W-:Y:S01]  /*8e30*/  LDGSTS.E [R18+0x2c00c], desc[UR8][R162.64], !P0 ;  /* 0x2c00c000a2127fae */ /* 0x000fe2000c121848 */
[----:B------:R-:W-:Y:S01]  /*8e40*/  ISETP.GE.U32.AND P0, PT, R0, 0x7fffff6e, PT ;  /* 0x7fffff6e0000780c */ /* 0x000fe20003f06070 */
[----:B-1----:R-:W-:-:S02]  /*8e50*/  VIADD R0, R5, 0xffffffec ;  /* 0xffffffec05007836 */ /* 0x002fc40000000000 */
[----:B------:R-:W1:Y:S01]  /*8e60*/  LDC R5, c[0x0][0x230] ;  /* 0x00008c00ff057b82 */ /* 0x000e620000000800 */
[----:B------:R-:W-:Y:S04]  /*8e70*/  LDGSTS.E [R18+0x30000], desc[UR8][R164.64], !P3 ;  /* 0x30000000a4127fae */ /* 0x000fe8000d921848 */
[----:B------:R-:W-:Y:S04]  /*8e80*/  LDGSTS.E [R18+0x34000], desc[UR8][R166.64], !P3 ;  /* 0x34000000a6127fae */ /* 0x000fe8000d921848 */
[----:B------:R-:W-:Y:S04]  /*8e90*/  LDGSTS.E [R18+0x38000], desc[UR8][R168.64], !P3 ;  /* 0x38000000a8127fae */ /* 0x000fe8000d921848 */
[----:B------:R-:W-:Y:S01]  /*8ea0*/  LDGSTS.E [R18+0x3c000], desc[UR8][R170.64], !P3 ;  /* 0x3c000000aa127fae */ /* 0x000fe2000d921848 */
[----:B------:R-:W-:-:S02]  /*8eb0*/  ISETP.GE.U32.AND P3, PT, R0, 0x7fffff6d, PT ;  /* 0x7fffff6d0000780c */ /* 0x000fc40003f66070 */
[----:B---3--:R-:W-:Y:S01]  /*8ec0*/  IADD3 R0, R3, -0x31, RZ ;  /* 0xffffffcf03007810 */ /* 0x008fe20007ffe0ff */
[----:B------:R-:W-:Y:S01]  /*8ed0*/  LDGSTS.E [R18+0x30004], desc[UR8][R172.64], !P4 ;  /* 0x30004000ac127fae */ /* 0x000fe2000e121848 */
[----:B----4-:R-:W-:Y:S02]  /*8ee0*/  VIADD R3, R4, 0xffffffcd ;  /* 0xffffffcd04037836 */ /* 0x010fe40000000000 */
[----:B------:R-:W3:Y:S01]  /*8ef0*/  LDC R4, c[0x0][0x230] ;  /* 0x00008c00ff047b82 */ /* 0x000ee20000000800 */
[----:B------:R-:W-:Y:S04]  /*8f00*/  LDGSTS.E [R18+0x34004], desc[UR8][R174.64], !P4 ;  /* 0x34004000ae127fae */ /* 0x000fe8000e121848 */
[----:B------:R-:W-:Y:S04]  /*8f10*/  LDGSTS.E [R18+0x38004], desc[UR8][R176.64], !P4 ;  /* 0x38004000b0127fae */ /* 0x000fe8000e121848 */
[----:B------:R-:W-:Y:S01]  /*8f20*/  LDGSTS.E [R18+0x3c004], desc[UR8][R178.64], !P4 ;  /* 0x3c004000b2127fae */ /* 0x000fe2000e121848 */
[----:B------:R-:W-:Y:S01]  /*8f30*/  ISETP.GE.U32.AND P4, PT, R0, 0x7fffff50, PT ;  /* 0x7fffff500000780c */ /* 0x000fe20003f86070 */
[----:B--2---:R-:W-:-:S02]  /*8f40*/  VIADD R0, R9, 0xffffffce ;  /* 0xffffffce09007836 */ /* 0x004fc40000000000 */
[----:B------:R-:W-:Y:S01]  /*8f50*/  LDGSTS.E [R18+0x30008], desc[UR8][R180.64], !P5 ;  /* 0x30008000b4127fae */ /* 0x000fe2000e921848 */
[----:B------:R-:W2:Y:S03]  /*8f60*/  LDC R9, c[0x0][0x230] ;  /* 0x00008c00ff097b82 */ /* 0x000ea60000000800 */
[----:B------:R-:W-:Y:S04]  /*8f70*/  LDGSTS.E [R18+0x34008], desc[UR8][R182.64], !P5 ;  /* 0x34008000b6127fae */ /* 0x000fe8000e921848 */
[----:B------:R-:W-:Y:S04]  /*8f80*/  LDGSTS.E [R18+0x38008], desc[UR8][R184.64], !P5 ;  /* 0x38008000b8127fae */ /* 0x000fe8000e921848 */
[----:B------:R-:W-:Y:S01]  /*8f90*/  LDGSTS.E [R18+0x3c008], desc[UR8][R186.64], !P5 ;  /* 0x3c008000ba127fae */ /* 0x000fe2000e921848 */
[----:B------:R-:W-:-:S02]  /*8fa0*/  ISETP.GE.U32.AND P5, PT, R0, 0x7fffff4f, PT ;  /* 0x7fffff4f0000780c */ /* 0x000fc40003fa6070 */
[----:B------:R-:W-:Y:S01]  /*8fb0*/  SHF.L.U32 R0, R2, 0x4, RZ ;  /* 0x0000000402007819 */ /* 0x000fe200000006ff */
[----:B------:R4:W-:Y:S04]  /*8fc0*/  STL.64 [R1+0x198], R10 ;  /* 0x0001980a01007387 */ /* 0x0009e80000100a00 */
[C---:B------:R-:W-:Y:S01]  /*8fd0*/  IMAD.WIDE R32, R0.reuse, 0x4, R26 ;  /* 0x0000000400207825 */ /* 0x040fe200078e021a */
[----:B------:R-:W-:Y:S03]  /*8fe0*/  LDGSTS.E [R18+0x3000c], desc[UR8][R188.64], !P1 ;  /* 0x3000c000bc127fae */ /* 0x000fe6000c921848 */
[C---:B------:R-:W-:Y:S01]  /*8ff0*/  IMAD.WIDE R30, R0.reuse, 0x4, R92 ;  /* 0x00000004001e7825 */ /* 0x040fe200078e025c */
[----:B------:R-:W-:Y:S03]  /*9000*/  LDGSTS.E [R18+0x3400c], desc[UR8][R190.64], !P1 ;  /* 0x3400c000be127fae */ /* 0x000fe6000c921848 */
[C---:B------:R-:W-:Y:S01]  /*9010*/  IMAD.WIDE R28, R0.reuse, 0x4, R22 ;  /* 0x00000004001c7825 */ /* 0x040fe200078e0216 */
[----:B------:R-:W-:Y:S03]  /*9020*/  LDGSTS.E [R18+0x3800c], desc[UR8][R192.64], !P1 ;  /* 0x3800c000c0127fae */ /* 0x000fe6000c921848 */
[----:B----4-:R-:W-:Y:S01]  /*9030*/  IMAD.WIDE R10, R0, 0x4, R24 ;  /* 0x00000004000a7825 */ /* 0x010fe200078e0218 */
[----:B------:R-:W-:Y:S01]  /*9040*/  LDGSTS.E [R18+0x3c00c], desc[UR8][R194.64], !P1 ;  /* 0x3c00c000c2127fae */ /* 0x000fe2000c921848 */
[----:B------:R-:W-:-:S02]  /*9050*/  ISETP.GE.U32.AND P1, PT, R3, 0x7fffff4e, PT ;  /* 0x7fffff4e0300780c */ /* 0x000fc40003f26070 */
[----:B-1----:R-:W-:Y:S01]  /*9060*/  VIADD R0, R5, 0xffffffcc ;  /* 0xffffffcc05007836 */ /* 0x002fe20000000000 */
[----:B------:R1:W-:Y:S01]  /*9070*/  LDGSTS.E [R17], desc[UR8][R32.64], !P2 ;  /* 0x0000000020117fae */ /* 0x0003e2000d121848 */
[----:B------:R-:W4:Y:S01]  /*9080*/  LDC R5, c[0x0][0x230] ;  /* 0x00008c00ff057b82 */ /* 0x000f220000000800 */
[----:B------:R-:W-:Y:S02]  /*9090*/  IMAD R3, R2, 0x11, RZ ;  /* 0x0000001102037824 */ /* 0x000fe400078e02ff */
[----:B------:R3:W-:Y:S04]  /*90a0*/  LDGSTS.E [R17+0x4000], desc[UR8][R30.64], !P2 ;  /* 0x040000001e117fae */ /* 0x0007e8000d121848 */
[----:B------:R1:W-:Y:S04]  /*90b0*/  STL.64 [R1+0x410], R32 ;  /* 0x0004102001007387 */ /* 0x0003e80000100a00 */
[----:B------:R2:W-:Y:S04]  /*90c0*/  LDGSTS.E [R17+0x8000], desc[UR8][R28.64], !P2 ;  /* 0x080000001c117fae */ /* 0x0005e8000d121848 */
[----:B------:R3:W-:Y:S04]  /*90d0*/  STL.64 [R1+0x408], R30 ;  /* 0x0004081e01007387 */ /* 0x0007e80000100a00 */
[----:B------:R2:W-:Y:S01]  /*90e0*/  LDGSTS.E [R17+0xc000], desc[UR8][R10.64], !P2 ;  /* 0x0c0000000a117fae */ /* 0x0005e2000d121848 */
[----:B-1----:R-:W-:Y:S01]  /*90f0*/  IMAD.WIDE R32, R3, 0x4, R26 ;  /* 0x0000000403207825 */ /* 0x002fe200078e021a */
[----:B------:R-:W-:-:S02]  /*9100*/  ISETP.GE.U32.AND P2, PT, R0, 0x7fffff4d, PT ;  /* 0x7fffff4d0000780c */ /* 0x000fc40003f46070 */
[----:B------:R2:W-:Y:S01]  /*9110*/  STL.64 [R1+0x400], R28 ;  /* 0x0004001c01007387 */ /* 0x0005e20000100a00 */
[----:B------:R-:W-:Y:S02]  /*9120*/  IMAD R0, R2, 0x12, RZ ;  /* 0x0000001202007824 */ /* 0x000fe400078e02ff */
[C---:B---3--:R-:W-:Y:S01]  /*9130*/  IMAD.WIDE R30, R3.reuse, 0x4, R92 ;  /* 0x00000004031e7825 */ /* 0x048fe200078e025c */
[----:B------:R1:W-:Y:S04]  /*9140*/  STL.64 [R1+0x3f8], R10 ;  /* 0x0003f80a01007387 */ /* 0x0003e80000100a00 */
[----:B------:R3:W-:Y:S01]  /*9150*/  STL.64 [R1+0x3f0], R32 ;  /* 0x0003f02001007387 */ /* 0x0007e20000100a00 */
[----:B--2---:R-:W-:-:S03]  /*9160*/  IMAD.WIDE R28, R3, 0x4, R22 ;  /* 0x00000004031c7825 */ /* 0x004fc600078e0216 */
[----:B------:R3:W-:Y:S01]  /*9170*/  LDGSTS.E [R17+0x4], desc[UR8][R32.64], !P6 ;  /* 0x0000400020117fae */ /* 0x0007e2000f121848 */
[----:B-1----:R-:W-:Y:S01]  /*9180*/  IMAD.WIDE R10, R3, 0x4, R24 ;  /* 0x00000004030a7825 */ /* 0x002fe200078e0218 */
        /* <DEDUP_REMOVED lines=26> */
[----:B------:R-:W-:Y:S01]  /*9330*/  ISETP.GE.U32.AND P0, PT, R0, 0x7fffff2f, PT ;  /* 0x7fffff2f0000780c */ /* 0x000fe20003f06070 */
[----:B------:R-:W-:Y:S02]  /*9340*/  IMAD R0, R2, 0x30, RZ ;  /* 0x0000003002007824 */ /* 0x000fe400078e02ff */
[C---:B----4-:R-:W-:Y:S01]  /*9350*/  IMAD.WIDE R28, R3.reuse, 0x4, R22 ;  /* 0x00000004031c7825 */ /* 0x050fe200078e0216 */
[----:B------:R1:W-:Y:S04]  /*9360*/  LDGSTS.E [R17+0xc], desc[UR8][R32.64], !P3 ;  /* 0x0000c00020117fae */ /* 0x0003e8000d921848 */
[----:B------:R4:W-:Y:S01]  /*9370*/  LDGSTS.E [R17+0x400c], desc[UR8][R30.64], !P3 ;  /* 0x0400c0001e117fae */ /* 0x0009e2000d921848 */
[----:B---3--:R-:W-:Y:S01]  /*9380*/  IMAD.WIDE R10, R3, 0x4, R24 ;  /* 0x00000004030a7825 */ /* 0x008fe200078e0218 */
[----:B------:R-:W-:-:S02]  /*9390*/  IADD3 R3, R5, -0x53, RZ ;  /* 0xffffffad05037810 */ /* 0x000fc40007ffe0ff */
[----:B------:R3:W-:Y:S01]  /*93a0*/  LDGSTS.E [R17+0x800c], desc[UR8][R28.64], !P3 ;  /* 0x0800c0001c117fae */ /* 0x0007e2000d921848 */
[----:B------:R-:W2:Y:S03]  /*93b0*/  LDC R5, c[0x0][0x230] ;  /* 0x00008c00ff057b82 */ /* 0x000ea60000000800 */
[----:B------:R1:W-:Y:S04]  /*93c0*/  STL.64 [R1+0x3b0], R32 ;  /* 0x0003b02001007387 */ /* 0x0003e80000100a00 */
[----:B------:R3:W-:Y:S01]  /*93d0*/  LDGSTS.E [R17+0xc00c], desc[UR8][R10.64], !P3 ;  /* 0x0c00c0000a117fae */ /* 0x0007e2000d921848 */
[----:B------:R-:W-:Y:S01]  /*93e0*/  ISETP.GE.U32.AND P3, PT, R3, 0x7fffff2e, PT ;  /* 0x7fffff2e0300780c */ /* 0x000fe20003f66070 */
[----:B------:R-:W-:-:S02]  /*93f0*/  IMAD R3, R2, 0x31, RZ ;  /* 0x0000003102037824 */ /* 0x000fc400078e02ff */
[----:B------:R4:W-:Y:S02]  /*9400*/  STL.64 [R1+0x3a8], R30 ;  /* 0x0003a81e01007387 */ /* 0x0009e40000100a00 */
[--C-:B------:R-:W-:Y:S02]  /*9410*/  IMAD.WIDE R34, R3, 0x4, R26.reuse ;  /* 0x0000000403227825 */ /* 0x100fe400078e021a */
[----:B------:R3:W-:Y:S02]  /*9420*/  STL.64 [R1+0x3a0], R28 ;  /* 0x0003a01c01007387 */ /* 0x0007e40000100a00 */
[C---:B-1----:R-:W-:Y:S02]  /*9430*/  IMAD.WIDE R32, R0.reuse, 0x4, R26 ;  /* 0x0000000400207825 */ /* 0x042fe400078e021a */
[----:B------:R1:W-:Y:S02]  /*9440*/  STL.64 [R1+0x398], R10 ;  /* 0x0003980a01007387 */ /* 0x0003e40000100a00 */
[----:B----4-:R-:W-:-:S02]  /*9450*/  IMAD.WIDE R30, R0, 0x4, R92 ;  /* 0x00000004001e7825 */ /* 0x010fc400078e025c */
[----:B------:R4:W-:Y:S02]  /*9460*/  STL.64 [R1+0x190], R32 ;  /* 0x0001902001007387 */ /* 0x0009e40000100a00 */
[C---:B---3--:R-:W-:Y:S02]  /*9470*/  IMAD.WIDE R28, R0.reuse, 0x4, R22 ;  /* 0x00000004001c7825 */ /* 0x048fe400078e0216 */
[----:B------:R4:W-:Y:S02]  /*9480*/  LDGSTS.E [R17+0x10000], desc[UR8][R32.64], !P4 ;  /* 0x1000000020117fae */ /* 0x0009e4000e121848 */
[----:B-1----:R-:W-:Y:S02]  /*9490*/  IMAD.WIDE R10, R0, 0x4, R24 ;  /* 0x00000004000a7825 */ /* 0x002fe400078e0218 */
[----:B------:R1:W-:Y:S02]  /*94a0*/  STL.64 [R1+0x188], R30 ;  /* 0x0001881e01007387 */ /* 0x0003e40000100a00 */
[----:B--2---:R-:W-:-:S02]  /*94b0*/  VIADD R0, R9, 0xffffffac ;  /* 0xffffffac09007836 */ /* 0x004fc40000000000 */
[----:B------:R1:W-:Y:S01]  /*94c0*/  LDGSTS.E [R17+0x14000], desc[UR8][R30.64], !P4 ;  /* 0x140000001e117fae */ /* 0x0003e2000e121848 */
[----:B------:R-:W2:Y:S01]  /*94d0*/  LDC R9, c[0x0][0x230] ;  /* 0x00008c00ff097b82 */ /* 0x000ea20000000800 */
[C---:B----4-:R-:W-:Y:S02]  /*94e0*/  IMAD.WIDE R32, R3.reuse, 0x4, R92 ;  /* 0x0000000403207825 */ /* 0x050fe400078e025c */
[----:B------:R3:W-:Y:S04]  /*94f0*/  STL.64 [R1+0x180], R28 ;  /* 0x0001801c01007387 */ /* 0x0007e80000100a00 */
[----:B------:R3:W-:Y:S01]  /*9500*/  LDGSTS.E [R17+0x18000], desc[UR8][R28.64], !P4 ;  /* 0x180000001c117fae */ /* 0x0007e2000e121848 */
[----:B-1----:R-:W-:-:S03]  /*9510*/  IMAD.WIDE R30, R3, 0x4, R22 ;  /* 0x00000004031e7825 */ /* 0x002fc600078e0216 */
[----:B------:R1:W-:Y:S01]  /*9520*/  LDGSTS.E [R17+0x1c000], desc[UR8][R10.64], !P4 ;  /* 0x1c0000000a117fae */ /* 0x0003e2000e121848 */
[----:B------:R-:W-:Y:S01]  /*9530*/  ISETP.GE.U32.AND P4, PT, R0, 0x7fffff2d, PT ;  /* 0x7fffff2d0000780c */ /* 0x000fe20003f86070 */
[----:B------:R-:W-:Y:S02]  /*9540*/  IMAD R0, R2, 0x32, RZ ;  /* 0x0000003202007824 */ /* 0x000fe400078e02ff */
[----:B------:R1:W-:Y:S01]  /*9550*/  STL.64 [R1+0x178], R10 ;  /* 0x0001780a01007387 */ /* 0x0003e20000100a00 */
[----:B---3--:R-:W-:Y:S01]  /*9560*/  IMAD.WIDE R28, R3, 0x4, R24 ;  /* 0x00000004031c7825 */ /* 0x008fe200078e0218 */
[----:B------:R-:W-:Y:S02]  /*9570*/  IADD3 R3, R4, -0x71, RZ ;  /* 0xffffff8f04037810 */ /* 0x000fe40007ffe0ff */
[----:B------:R3:W-:Y:S01]  /*9580*/  STL.64 [R1+0x170], R34 ;  /* 0x0001702201007387 */ /* 0x0007e20000100a00 */
[----:B------:R-:W4:Y:S03]  /*9590*/  LDC R4, c[0x0][0x230] ;  /* 0x00008c00ff047b82 */ /* 0x000f260000000800 */
[----:B------:R3:W-:Y:S01]  /*95a0*/  LDGSTS.E [R17+0x10004], desc[UR8][R34.64], !P5 ;  /* 0x1000400022117fae */ /* 0x0007e2000e921848 */
[----:B-1----:R-:W-:Y:S01]  /*95b0*/  MOV R10, R14 ;  /* 0x0000000e000a7202 */ /* 0x002fe20000000f00 */
[----:B------:R-:W-:-:S02]  /*95c0*/  IMAD.MOV.U32 R11, RZ, RZ, R15 ;  /* 0x000000ffff0b7224 */ /* 0x000fc400078e000f */
[----:B------:R1:W-:Y:S01]  /*95d0*/  STL.64 [R1+0x168], R32 ;  /* 0x0001682001007387 */ /* 0x0003e20000100a00 */
[----:B------:R-:W-:Y:S01]  /*95e0*/  MOV R14, R202 ;  /* 0x000000ca000e7202 */ /* 0x000fe20000000f00 */
[----:B------:R-:W-:Y:S02]  /*95f0*/  IMAD R202, R2, 0x50, RZ ;  /* 0x0000005002ca7824 */ /* 0x000fe400078e02ff */
[----:B------:R1:W-:Y:S01]  /*9600*/  LDGSTS.E [R17+0x14004], desc[UR8][R32.64], !P5 ;  /* 0x1400400020117fae */ /* 0x0003e2000e921848 */
[----:B------:R-:W-:Y:S01]  /*9610*/  IMAD.MOV.U32 R15, RZ, RZ, R203 ;  /* 0x000000ffff0f7224 */ /* 0x000fe200078e00cb */
[----:B------:R-:W-:Y:S01]  /*9620*/  MOV R53, R11 ;  /* 0x0000000b00357202 */ /* 0x000fe20000000f00 */
[--C-:B------:R-:W-:Y:S01]  /*9630*/  IMAD.WIDE R196, R202, 0x4, R26.reuse ;  /* 0x00000004cac47825 */ /* 0x100fe200078e021a */
[----:B------:R2:W-:Y:S01]  /*9640*/  STL.64 [R1+0x160], R30 ;  /* 0x0001601e01007387 */ /* 0x0005e20000100a00 */
[----:B------:R-:W-:Y:S02]  /*9650*/  MOV R11, R205 ;  /* 0x000000cd000b7202 */ /* 0x000fe40000000f00 */
[----:B---3--:R-:W-:Y:S01]  /*9660*/  IMAD.WIDE R34, R0, 0x4, R26 ;  /* 0x0000000400227825 */ /* 0x008fe200078e021a */
[----:B------:R2:W-:Y:S03]  /*9670*/  LDGSTS.E [R17+0x18004], desc[UR8][R30.64], !P5 ;  /* 0x180040001e117fae */ /* 0x0005e6000e921848 */
[--C-:B------:R-:W-:Y:S01]  /*9680*/  IMAD.WIDE R198, R202, 0x4, R92.reuse ;  /* 0x00000004cac67825 */ /* 0x100fe200078e025c */
[----:B------:R3:W-:Y:S03]  /*9690*/  STL.64 [R1+0x158], R28 ;  /* 0x0001581c01007387 */ /* 0x0007e60000100a00 */
[----:B-1----:R-:W-:Y:S01]  /*96a0*/  IMAD.WIDE R32, R0, 0x4, R92 ;  /* 0x0000000400207825 */ /* 0x002fe200078e025c */
[----:B------:R3:W-:Y:S01]  /*96b0*/  LDGSTS.E [R17+0x1c004], desc[UR8][R28.64], !P5 ;  /* 0x1c0040001c117fae */ /* 0x0007e2000e921848 */
[----:B------:R-:W-:-:S02]  /*96c0*/  ISETP.GE.U32.AND P5, PT, R3, 0x7fffff10, PT ;  /* 0x7fffff100300780c */ /* 0x000fc40003fa6070 */
[----:B------:R-:W-:Y:S01]  /*96d0*/  IMAD R3, R2, 0x33, RZ ;  /* 0x0000003302037824 */ /* 0x000fe200078e02ff */
[----:B------:R1:W-:Y:S01]  /*96e0*/  STL.64 [R1+0x150], R34 ;  /* 0x0001502201007387 */ /* 0x0003e20000100a00 */
[----:B--2---:R-:W-:-:S03]  /*96f0*/  IMAD.WIDE R30, R0, 0x4, R22 ;  /* 0x00000004001e7825 */ /* 0x004fc600078e0216 */
[----:B------:R1:W-:Y:S01]  /*9700*/  LDGSTS.E [R17+0x10008], desc[UR8][R34.64], !P1 ;  /* 0x1000800022117fae */ /* 0x0003e2000c921848 */
[----:B------:R-:W-:-:S03]  /*9710*/  IMAD.WIDE R200, R202, 0x4, R22 ;  /* 0x00000004cac87825 */ /* 0x000fc600078e0216 */
[----:B------:R2:W-:Y:S01]  /*9720*/  STL.64 [R1+0x148], R32 ;  /* 0x0001482001007387 */ /* 0x0005e20000100a00 */
[----:B---3--:R-:W-:-:S03]  /*9730*/  IMAD.WIDE R28, R0, 0x4, R24 ;  /* 0x00000004001c7825 */ /* 0x008fc600078e0218 */
[----:B------:R2:W-:Y:S01]  /*9740*/  LDGSTS.E [R17+0x14008], desc[UR8][R32.64], !P1 ;  /* 0x1400800020117fae */ /* 0x0005e2000c921848 */
[----:B------:R-:W-:Y:S02]  /*9750*/  VIADD R0, R5, 0xffffff8e ;  /* 0xffffff8e05007836 */ /* 0x000fe40000000000 */
[----:B------:R-:W3:Y:S01]  /*9760*/  LDC R5, c[0x0][0x230] ;  /* 0x00008c00ff057b82 */ /* 0x000ee20000000800 */
[C---:B-1----:R-:W-:Y:S01]  /*9770*/  IMAD.WIDE R34, R3.reuse, 0x4, R26 ;  /* 0x0000000403227825 */ /* 0x042fe200078e021a */
[----:B------:R1:W-:Y:S03]  /*9780*/  STL.64 [R1+0x140], R30 ;  /* 0x0001401e01007387 */ /* 0x0003e60000100a00 */
[----:B------:R-:W-:Y:S01]  /*9790*/  IMAD.WIDE R202, R202, 0x4, R24 ;  /* 0x00000004caca7825 */ /* 0x000fe200078e0218 */
[----:B------:R1:W-:Y:S03]  /*97a0*/  LDGSTS.E [R17+0x18008], desc[UR8][R30.64], !P1 ;  /* 0x180080001e117fae */ /* 0x0003e6000c921848 */
[----:B--2---:R-:W-:Y:S01]  /*97b0*/  IMAD.WIDE R32, R3, 0x4, R92 ;  /* 0x0000000403207825 */ /* 0x004fe200078e025c */
[----:B------:R2:W-:Y:S03]  /*97c0*/  STL.64 [R1+0x138], R28 ;  /* 0x0001381c01007387 */ /* 0x0005e60000100a00 */
[----:B------:R-:W-:Y:S01]  /*97d0*/  IMAD.MOV.U32 R52, RZ, RZ, R10 ;  /* 0x000000ffff347224 */ /* 0x000fe200078e000a */
[----:B------:R2:W-:Y:S01]  /*97e0*/  LDGSTS.E [R17+0x1c008], desc[UR8][R28.64], !P1 ;  /* 0x1c0080001c117fae */ /* 0x0005e2000c921848 */
[----:B------:R-:W-:Y:S01]  /*97f0*/  ISETP.GE.U32.AND P1, PT, R0, 0x7fffff0f, PT ;  /* 0x7fffff0f0000780c */ /* 0x000fe20003f26070 */
[----:B------:R-:W-:Y:S01]  /*9800*/  IMAD.MOV.U32 R10, RZ, RZ, R204 ;  /* 0x000000ffff0a7224 */ /* 0x000fe200078e00cc */
[----:B------:R-:W-:Y:S01]  /*9810*/  IADD3 R0, R9, -0x73, RZ ;  /* 0xffffff8d09007810 */ /* 0x000fe20007ffe0ff */
[C---:B-1----:R-:W-:Y:S01]  /*9820*/  IMAD.WIDE R30, R3.reuse, 0x4, R22 ;  /* 0x00000004031e7825 */ /* 0x042fe200078e0216 */
[----:B------:R1:W-:Y:S01]  /*9830*/  LDGSTS.E [R17+0x1000c], desc[UR8][R34.64], !P2 ;  /* 0x1000c00022117fae */ /* 0x0003e2000d121848 */
[----:B------:R-:W1:Y:S02]  /*9840*/  LDC R9, c[0x0][0x230] ;  /* 0x00008c00ff097b82 */ /* 0x000e640000000800 */
[----:B------:R-:W-:Y:S01]  /*9850*/  IMAD.WIDE R204, R210, 0x4, R26 ;  /* 0x00000004d2cc7825 */ /* 0x000fe200078e021a */
[----:B------:R1:W-:Y:S03]  /*9860*/  LDGSTS.E [R17+0x1400c], desc[UR8][R32.64], !P2 ;  /* 0x1400c00020117fae */ /* 0x0003e6000d121848 */
[----:B--2---:R-:W-:Y:S01]  /*9870*/  IMAD.WIDE R28, R3, 0x4, R24 ;  /* 0x00000004031c7825 */ /* 0x004fe200078e0218 */
[----:B------:R2:W-:Y:S01]  /*9880*/  LDGSTS.E [R17+0x1800c], desc[UR8][R30.64], !P2 ;  /* 0x1800c0001e117fae */ /* 0x0005e2000d121848 */
[----:B------:R-:W2:Y:S03]  /*9890*/  LDC R3, c[0x0][0x230] ;  /* 0x00008c00ff037b82 */ /* 0x000ea60000000800 */
[----:B------:R2:W-:Y:S01]  /*98a0*/  LDGSTS.E [R17+0x1c00c], desc[UR8][R28.64], !P2 ;  /* 0x1c00c0001c117fae */ /* 0x0005e2000d121848 */
[----:B------:R-:W-:Y:S01]  /*98b0*/  ISETP.GE.U32.AND P2, PT, R0, 0x7fffff0e, PT ;  /* 0x7fffff0e0000780c */ /* 0x000fe20003f46070 */
[----:B----4-:R-:W-:-:S02]  /*98c0*/  VIADD R0, R4, 0xffffff8c ;  /* 0xffffff8c04007836 */ /* 0x010fc40000000000 */
[----:B------:R-:W-:Y:S01]  /*98d0*/  LDGSTS.E [R17+0x20000], desc[UR8][R196.64], !P6 ;  /* 0x20000000c4117fae */ /* 0x000fe2000f121848 */
[----:B------:R-:W4:Y:S03]  /*98e0*/  LDC R4, c[0x0][0x230] ;  /* 0x00008c00ff047b82 */ /* 0x000f260000000800 */
[----:B------:R-:W-:Y:S04]  /*98f0*/  LDGSTS.E [R17+0x24000], desc[UR8][R198.64], !P6 ;  /* 0x24000000c6117fae */ /* 0x000fe8000f121848 */
[----:B------:R-:W-:Y:S04]  /*9900*/  LDGSTS.E [R17+0x28000], desc[UR8][R200.64], !P6 ;  /* 0x28000000c8117fae */ /* 0x000fe8000f121848 */
[----:B------:R-:W-:Y:S01]  /*9910*/  LDGSTS.E [R17+0x2c000], desc[UR8][R202.64], !P6 ;  /* 0x2c000000ca117fae */ /* 0x000fe2000f121848 */
[----:B------:R-:W-:-:S02]  /*9920*/  ISETP.GE.U32.AND P6, PT, R0, 0x7fffff0d, PT ;  /* 0x7fffff0d0000780c */ /* 0x000fc40003fc6070 */
[----:B---3--:R-:W-:Y:S01]  /*9930*/  IADD3 R0, R5, -0x15, RZ ;  /* 0xffffffeb05007810 */ /* 0x008fe20007ffe0ff */
[----:B------:R1:W-:Y:S01]  /*9940*/  STL.64 [R1+0x130], R34 ;  /* 0x0001302201007387 */ /* 0x0003e20000100a00 */
[----:B------:R-:W3:Y:S03]  /*9950*/  LDC R5, c[0x0][0x230] ;  /* 0x00008c00ff057b82 */ /* 0x000ee60000000800 */
[----:B------:R1:W-:Y:S04]  /*9960*/  STL.64 [R1+0x128], R32 ;  /* 0x0001282001007387 */ /* 0x0003e80000100a00 */
[----:B------:R2:W-:Y:S04]  /*9970*/  STL.64 [R1+0x120], R30 ;  /* 0x0001201e01007387 */ /* 0x0005e80000100a00 */
[----:B------:R2:W-:Y:S01]  /*9980*/  STL.64 [R1+0x118], R28 ;  /* 0x0001181c01007387 */ /* 0x0005e20000100a00 */
[----:B-1----:R-:W-:Y:S01]  /*9990*/  IMAD.MOV.U32 R34, RZ, RZ, R226 ;  /* 0x000000ffff227224 */ /* 0x002fe200078e00e2 */
[----:B------:R-:W-:Y:S01]  /*99a0*/  MOV R35, R227 ;  /* 0x000000e300237202 */ /* 0x000fe20000000f00 */
[C---:B------:R-:W-:Y:S01]  /*99b0*/  IMAD R226, R2.reuse, 0x53, RZ ;  /* 0x0000005302e27824 */ /* 0x040fe200078e02ff */
[----:B------:R-:W-:Y:S01]  /*99c0*/  LDGSTS.E [R17+0x20004], desc[UR8][R204.64], !P0 ;  /* 0x20004000cc117fae */ /* 0x000fe2000c121848 */
[----:B------:R-:W-:Y:S01]  /*99d0*/  IMAD.MOV.U32 R32, RZ, RZ, R218 ;  /* 0x000000ffff207224 */ /* 0x000fe200078e00da */
[----:B------:R-:W-:Y:S01]  /*99e0*/  MOV R33, R219 ;  /* 0x000000db00217202 */ /* 0x000fe20000000f00 */
[----:B------:R-:W-:Y:S01]  /*99f0*/  IMAD R218, R2, 0x52, RZ ;  /* 0x0000005202da7824 */ /* 0x000fe200078e02ff */
[----:B------:R-:W-:Y:S01]  /*9a00*/  LDGSTS.E [R17+0x24004], desc[UR8][R206.64], !P0 ;  /* 0x24004000ce117fae */ /* 0x000fe2000c121848 */
[----:B--2---:R-:W-:Y:S01]  /*9a10*/  IMAD.MOV.U32 R30, RZ, RZ, R220 ;  /* 0x000000ffff1e7224 */ /* 0x004fe200078e00dc */
[----:B------:R-:W-:Y:S01]  /*9a20*/  MOV R31, R221 ;  /* 0x000000dd001f7202 */ /* 0x000fe20000000f00 */
[----:B------:R-:W-:Y:S01]  /*9a30*/  IMAD.WIDE R212, R218, 0x4, R26 ;  /* 0x00000004dad47825 */ /* 0x000fe200078e021a */
[----:B------:R-:W-:-:S02]  /*9a40*/  MOV R29, R13 ;  /* 0x0000000d001d7202 */ /* 0x000fc40000000f00 */
[----:B------:R-:W-:Y:S01]  /*9a50*/  MOV R13, R209 ;  /* 0x000000d1000d7202 */ /* 0x000fe20000000f00 */
[----:B------:R-:W-:Y:S02]  /*9a60*/  IMAD.MOV.U32 R28, RZ, RZ, R12 ;  /* 0x000000ffff1c7224 */ /* 0x000fe400078e000c */
[----:B------:R-:W-:Y:S02]  /*9a70*/  IMAD.MOV.U32 R12, RZ, RZ, R208 ;  /* 0x000000ffff0c7224 */ /* 0x000fe400078e00d0 */
[----:B------:R-:W-:-:S04]  /*9a80*/  IMAD.WIDE R208, R210, 0x4, R22 ;  /* 0x00000004d2d07825 */ /* 0x000fc800078e0216 */
[----:B------:R-:W-:Y:S01]  /*9a90*/  IMAD.WIDE R210, R210, 0x4, R24 ;  /* 0x00000004d2d27825 */ /* 0x000fe200078e0218 */
[----:B------:R-:W-:Y:S03]  /*9aa0*/  LDGSTS.E [R17+0x28004], desc[UR8][R208.64], !P0 ;  /* 0x28004000d0117fae */ /* 0x000fe6000c121848 */
[----:B------:R-:W-:Y:S01]  /*9ab0*/  IMAD.WIDE R214, R218, 0x4, R92 ;  /* 0x00000004dad67825 */ /* 0x000fe200078e025c */
[----:B------:R-:W-:Y:S01]  /*9ac0*/  LDGSTS.E [R17+0x2c004], desc[UR8][R210.64], !P0 ;  /* 0x2c004000d2117fae */ /* 0x000fe2000c121848 */
[----:B------:R-:W-:Y:S02]  /*9ad0*/  ISETP.GE.U32.AND P0, PT, R0, 0x7fffff6c, PT ;  /* 0x7fffff6c0000780c */ /* 0x000fe40003f06070 */
[C---:B------:R-:W-:Y:S01]  /*9ae0*/  IMAD.WIDE R216, R218.reuse, 0x4, R22 ;  /* 0x00000004dad87825 */ /* 0x040fe200078e0216 */
[----:B------:R-:W-:Y:S03]  /*9af0*/  LDGSTS.E [R17+0x20008], desc[UR8][R212.64], !P3 ;  /* 0x20008000d4117fae */ /* 0x000fe6000d921848 */
[----:B------:R-:W-:Y:S01]  /*9b00*/  IMAD.WIDE R218, R218, 0x4, R24 ;  /* 0x00000004dada7825 */ /* 0x000fe200078e0218 */
[----:B------:R-:W-:Y:S03]  /*9b10*/  LDGSTS.E [R17+0x24008], desc[UR8][R214.64], !P3 ;  /* 0x24008000d6117fae */ /* 0x000fe6000d921848 */
[----:B------:R-:W-:Y:S01]  /*9b20*/  VIADD R0, R3, 0xffffffea ;  /* 0xffffffea03007836 */ /* 0x000fe20000000000 */
[----:B------:R-:W-:Y:S01]  /*9b30*/  LDGSTS.E [R17+0x28008], desc[UR8][R216.64], !P3 ;  /* 0x28008000d8117fae */ /* 0x000fe2000d921848 */
[----:B------:R-:W-:Y:S01]  /*9b40*/  IMAD.WIDE R220, R226, 0x4, R26 ;  /* 0x00000004e2dc7825 */ /* 0x000fe200078e021a */
[----:B----4-:R-:W-:-:S02]  /*9b50*/  IADD3 R3, R4, -0x17, RZ ;  /* 0xffffffe904037810 */ /* 0x010fc40007ffe0ff */
[----:B------:R-:W-:Y:S01]  /*9b60*/  LDGSTS.E [R17+0x2c008], desc[UR8][R218.64], !P3 ;  /* 0x2c008000da117fae */ /* 0x000fe2000d921848 */
[----:B------:R-:W-:Y:S01]  /*9b70*/  IMAD.WIDE R222, R226, 0x4, R92 ;  /* 0x00000004e2de7825 */ /* 0x000fe200078e025c */
[----:B------:R-:W-:Y:S01]  /*9b80*/  ISETP.GE.U32.AND P3, PT, R0, 0x7fffff6b, PT ;  /* 0x7fffff6b0000780c */ /* 0x000fe20003f66070 */
[----:B------:R-:W1:Y:S01]  /*9b90*/  LDC R4, c[0x0][0x230] ;  /* 0x00008c00ff047b82 */ /* 0x000e620000000800 */
[----:B------:R-:W-:Y:S01]  /*9ba0*/  LDGSTS.E [R17+0x2000c], desc[UR8][R220.64], !P4 ;  /* 0x2000c000dc117fae */ /* 0x000fe2000e121848 */
[----:B------:R-:W-:-:S03]  /*9bb0*/  IMAD.WIDE R224, R226, 0x4, R22 ;  /* 0x00000004e2e07825 */ /* 0x000fc600078e0216 */
[----:B------:R-:W-:Y:S01]  /*9bc0*/  LDGSTS.E [R17+0x2400c], desc[UR8][R222.64], !P4 ;  /* 0x2400c000de117fae */ /* 0x000fe2000e121848 */
[----:B------:R-:W-:Y:S02]  /*9bd0*/  IMAD R0, R2, 0x70, RZ ;  /* 0x0000007002007824 */ /* 0x000fe400078e02ff */
[----:B------:R-:W-:Y:S01]  /*9be0*/  IMAD.WIDE R226, R226, 0x4, R24 ;  /* 0x00000004e2e27825 */ /* 0x000fe200078e0218 */
[----:B------:R-:W-:Y:S03]  /*9bf0*/  LDGSTS.E [R17+0x2800c], desc[UR8][R224.64], !P4 ;  /* 0x2800c000e0117fae */ /* 0x000fe6000e121848 */
[C---:B------:R-:W-:Y:S01]  /*9c00*/  IMAD.WIDE R228, R0.reuse, 0x4, R26 ;  /* 0x0000000400e47825 */ /* 0x040fe200078e021a */
[----:B------:R-:W-:Y:S01]  /*9c10*/  LDGSTS.E [R17+0x2c00c], desc[UR8][R226.64], !P4 ;  /* 0x2c00c000e2117fae */ /* 0x000fe2000e121848 */
[----:B------:R-:W-:Y:S02]  /*9c20*/  ISETP.GE.U32.AND P4, PT, R3, 0x7fffff6a, PT ;  /* 0x7fffff6a0300780c */ /* 0x000fe40003f86070 */
[C---:B------:R-:W-:Y:S01]  /*9c30*/  IMAD.WIDE R230, R0.reuse, 0x4, R92 ;  /* 0x0000000400e67825 */ /* 0x040fe200078e025c */
[----:B------:R-:W-:Y:S03]  /*9c40*/  LDGSTS.E [R17+0x30000], desc[UR8][R228.64], !P5 ;  /* 0x30000000e4117fae */ /* 0x000fe6000e921848 */
[C---:B------:R-:W-:Y:S01]  /*9c50*/  IMAD.WIDE R62, R0.reuse, 0x4, R22 ;  /* 0x00000004003e7825 */ /* 0x040fe200078e0216 */
[----:B------:R-:W-:Y:S03]  /*9c60*/  LDGSTS.E [R17+0x34000], desc[UR8][R230.64], !P5 ;  /* 0x34000000e6117fae */ /* 0x000fe6000e921848 */
[----:B------:R-:W-:Y:S01]  /*9c70*/  IMAD.WIDE R60, R0, 0x4, R24 ;  /* 0x00000004003c7825 */ /* 0x000fe200078e0218 */
[----:B------:R2:W-:Y:S03]  /*9c80*/  STL.64 [R1+0x5f8], R62 ;  /* 0x0005f83e01007387 */ /* 0x0005e60000100a00 */
[----:B---3--:R-:W-:Y:S01]  /*9c90*/  VIADD R0, R5, 0xffffffe8 ;  /* 0xffffffe805007836 */ /* 0x008fe20000000000 */
[----:B------:R2:W-:Y:S01]  /*9ca0*/  LDGSTS.E [R17+0x38000], desc[UR8][R62.64], !P5 ;  /* 0x380000003e117fae */ /* 0x0005e2000e921848 */
[----:B------:R-:W3:Y:S01]  /*9cb0*/  LDC R5, c[0x0][0x230] ;  /* 0x00008c00ff057b82 */ /* 0x000ee20000000800 */
[----:B------:R-:W-:-:S02]  /*9cc0*/  IMAD R3, R2, 0x71, RZ ;  /* 0x0000007102037824 */ /* 0x000fc400078e02ff */
[----:B------:R4:W-:Y:S02]  /*9cd0*/  STL.64 [R1+0x600], R60 ;  /* 0x0006003c01007387 */ /* 0x0009e40000100a00 */
[C---:B------:R-:W-:Y:S02]  /*9ce0*/  IMAD.WIDE R66, R3.reuse, 0x4, R26 ;  /* 0x0000000403427825 */ /* 0x040fe400078e021a */
[----:B------:R4:W-:Y:S01]  /*9cf0*/  LDGSTS.E [R17+0x3c000], desc[UR8][R60.64], !P5 ;  /* 0x3c0000003c117fae */ /* 0x0009e2000e921848 */
[----:B------:R-:W-:Y:S01]  /*9d00*/  ISETP.GE.U32.AND P5, PT, R0, 0x7fffff69, PT ;  /* 0x7fffff690000780c */ /* 0x000fe20003fa6070 */
[C---:B------:R-:W-:Y:S02]  /*9d10*/  IMAD.WIDE R64, R3.reuse, 0x4, R92 ;  /* 0x0000000403407825 */ /* 0x040fe400078e025c */
[----:B------:R1:W-:Y:S02]  /*9d20*/  LDGSTS.E [R17+0x30004], desc[UR8][R66.64], !P1 ;  /* 0x3000400042117fae */ /* 0x0003e4000c921848 */
[----:B--2---:R-:W-:-:S02]  /*9d30*/  IMAD.WIDE R62, R3, 0x4, R22 ;  /* 0x00000004033e7825 */ /* 0x004fc400078e0216 */
[----:B------:R2:W-:Y:S02]  /*9d40*/  LDGSTS.E [R17+0x34004], desc[UR8][R64.64], !P1 ;  /* 0x3400400040117fae */ /* 0x0005e4000c921848 */
[----:B------:R-:W-:Y:S02]  /*9d50*/  IMAD R0, R2, 0x72, RZ ;  /* 0x0000007202007824 */ /* 0x000fe400078e02ff */
[----:B----4-:R-:W-:Y:S01]  /*9d60*/  IMAD.WIDE R60, R3, 0x4, R24 ;  /* 0x00000004033c7825 */ /* 0x010fe200078e0218 */
[----:B------:R-:W-:Y:S01]  /*9d70*/  IADD3 R3, R9, -0x35, RZ ;  /* 0xffffffcb09037810 */ /* 0x000fe20007ffe0ff */
[----:B------:R1:W-:Y:S01]  /*9d80*/  STL.64 [R1+0x608], R66 ;  /* 0x0006084201007387 */ /* 0x0003e20000100a00 */
[----:B------:R-:W4:Y:S03]  /*9d90*/  LDC R9, c[0x0][0x230] ;  /* 0x00008c00ff097b82 */ /* 0x000f260000000800 */
[----:B------:R2:W-:Y:S04]  /*9da0*/  LDGSTS.E [R17+0x38004], desc[UR8][R62.64], !P1 ;  /* 0x380040003e117fae */ /* 0x0005e8000c921848 */
        /* <DEDUP_REMOVED lines=9> */
[----:B-1----:R-:W-:-:S03]  /*9e40*/  IMAD.WIDE R62, R0, 0x4, R22 ;  /* 0x00000004003e7825 */ /* 0x002fc600078e0216 */
[----:B------:R2:W-:Y:S01]  /*9e50*/  LDGSTS.E [R17+0x30008], desc[UR8][R66.64], !P2 ;  /* 0x3000800042117fae */ /* 0x0005e2000d121848 */
[----:B---3--:R-:W-:-:S03]  /*9e60*/  IMAD.WIDE R60, R0, 0x4, R24 ;  /* 0x00000004003c7825 */ /* 0x008fc600078e0218 */
        /* <DEDUP_REMOVED lines=11> */
[----:B--2---:R-:W-:Y:S01]  /*9f20*/  IMAD.WIDE R62, R3, 0x4, R22 ;  /* 0x00000004033e7825 */ /* 0x004fe200078e0216 */
[----:B------:R-:W-:Y:S01]  /*9f30*/  IADD3 R0, R5, -0x37, RZ ;  /* 0xffffffc905007810 */ /* 0x000fe20007ffe0ff */
[----:B------:R2:W-:Y:S01]  /*9f40*/  LDGSTS.E [R17+0x3000c], desc[UR8][R66.64], !P6 ;  /* 0x3000c00042117fae */ /* 0x0005e2000f121848 */
[----:B------:R-:W3:Y:S03]  /*9f50*/  LDC R5, c[0x0][0x230] ;  /* 0x00008c00ff057b82 */ /* 0x000ee60000000800 */
[----:B------:R4:W-:Y:S01]  /*9f60*/  LDGSTS.E [R17+0x3400c], desc[UR8][R64.64], !P6 ;  /* 0x3400c00040117fae */ /* 0x0009e2000f121848 */
[----:B-1----:R-:W-:-:S03]  /*9f70*/  IMAD.WIDE R60, R3, 0x4, R24 ;  /* 0x00000004033c7825 */ /* 0x002fc600078e0218 */
[----:B------:R1:W-:Y:S01]  /*9f80*/  LDGSTS.E [R17+0x3800c], desc[UR8][R62.64], !P6 ;  /* 0x3800c0003e117fae */ /* 0x0003e2000f121848 */
[----:B------:R-:W-:-:S03]  /*9f90*/  IMAD R3, R2, 0x15, RZ ;  /* 0x0000001502037824 */ /* 0x000fc600078e02ff */
[----:B------:R1:W-:Y:S01]  /*9fa0*/  LDGSTS.E [R17+0x3c00c], desc[UR8][R60.64], !P6 ;  /* 0x3c00c0003c117fae */ /* 0x0003e2000f121848 */
[----:B------:R-:W-:Y:S01]  /*9fb0*/  ISETP.GE.U32.AND P6, PT, R0, 0x7fffff4a, PT ;  /* 0x7fffff4a0000780c */ /* 0x000fe20003fc6070 */
[----:B------:R-:W-:Y:S02]  /*9fc0*/  IMAD R0, R2, 0x14, RZ ;  /* 0x0000001402007824 */ /* 0x000fe400078e02ff */
[----:B------:R2:W-:Y:S04]  /*9fd0*/  STL.64 [R1+0x848], R66 ;  /* 0x0008484201007387 */ /* 0x0005e80000100a00 */
[----:B------:R4:W-:Y:S04]  /*9fe0*/  STL.64 [R1+0x850], R64 ;  /* 0x0008504001007387 */ /* 0x0009e80000100a00 */
[----:B------:R1:W-:Y:S04]  /*9ff0*/  STL.64 [R1+0x858], R62 ;  /* 0x0008583e01007387 */ /* 0x0003e80000100a00 */
[----:B------:R1:W-:Y:S01]  /*a000*/  STL.64 [R1+0x860], R60 ;  /* 0x0008603c01007387 */ /* 0x0003e20000100a00 */
[----:B--2---:R-:W-:-:S04]  /*a010*/  IMAD.WIDE R66, R0, 0x4, R26 ;  /* 0x0000000400427825 */ /* 0x004fc800078e021a */
[C---:B----4-:R-:W-:Y:S01]  /*a020*/  IMAD.WIDE R64, R0.reuse, 0x4, R92 ;  /* 0x0000000400407825 */ /* 0x050fe200078e025c */
[----:B------:R2:W-:Y:S03]  /*a030*/  STL.64 [R1+0x968], R66 ;  /* 0x0009684201007387 */ /* 0x0005e60000100a00 */
[C---:B-1----:R-:W-:Y:S01]  /*a040*/  IMAD.WIDE R62, R0.reuse, 0x4, R22 ;  /* 0x00000004003e7825 */ /* 0x042fe200078e0216 */
[----:B------:R2:W-:Y:S03]  /*a050*/  LDGSTS.E [R16], desc[UR8][R66.64], !P0 ;  /* 0x0000000042107fae */ /* 0x0005e6000c121848 */
[----:B------:R-:W-:Y:S01]  /*a060*/  IMAD.WIDE R60, R0, 0x4, R24 ;  /* 0x00000004003c7825 */ /* 0x000fe200078e0218 */
[----:B------:R-:W-:Y:S01]  /*a070*/  IADD3 R0, R9, -0x38, RZ ;  /* 0xffffffc809007810 */ /* 0x000fe20007ffe0ff */
        /* <DEDUP_REMOVED lines=46> */
[----:B----4-:R-:W-:-:S03]  /*a360*/  IMAD.WIDE R60, R3, 0x4, R24 ;  /* 0x00000004033c7825 */ /* 0x010fc600078e0218 */
        /* <DEDUP_REMOVED lines=33> */
[----:B------:R-:W-:-:S03]  /*a580*/  VIADD R3, R5, 0xffffff8b ;  /* 0xffffff8b05037836 */ /* 0x000fc60000000000 */
[----:B------:R1:W-:Y:S01]  /*a590*/  LDGSTS.E [R16+0x14004], desc[UR8][R64.64], !P2 ;  /* 0x1400400040107fae */ /* 0x0003e2000d121848 */
[----:B------:R-:W3:Y:S03]  /*a5a0*/  LDC R5, c[0x0][0x230] ;  /* 0x00008c00ff057b82 */ /* 0x000ee60000000800 */
        /* <DEDUP_REMOVED lines=123> */
[----:B--2---:R-:W-:-:S03]  /*ad60*/  IMAD.WIDE R60, R3, 0x4, R24 ;  /* 0x00000004033c7825 */ /* 0x004fc600078e0218 */
[----:B------:R1:W-:Y:S01]  /*ad70*/  STL.64 [R1+0xa08], R66 ;  /* 0x000a084201007387 */ /* 0x0003e20000100a00 */
[----:B---3--:R-:W-:-:S03]  /*ad80*/  VIADD R3, R4, 0xffffffc7 ;  /* 0xffffffc704037836 */ /* 0x008fc60000000000 */
[----:B------:R2:W-:Y:S01]  /*ad90*/  LDGSTS.E [R16+0x38004], desc[UR8][R62.64], !P6 ;  /* 0x380040003e107fae */ /* 0x0005e2000f121848 */
[----:B------:R-:W3:Y:S03]  /*ada0*/  LDC R4, c[0x0][0x230] ;  /* 0x00008c00ff047b82 */ /* 0x000ee60000000800 */
[----:B------:R4:W-:Y:S04]  /*adb0*/  STL.64 [R1+0xa10], R64 ;  /* 0x000a104001007387 */ /* 0x0009e80000100a00 */
[----:B------:R2:W-:Y:S01]  /*adc0*/  LDGSTS.E [R16+0x3c004], desc[UR8][R60.64], !P6 ;  /* 0x3c0040003c107fae */ /* 0x0005e2000f121848 */
[----:B-1----:R-:W-:Y:S01]  /*add0*/  IMAD.WIDE R66, R0, 0x4, R26 ;  /* 0x0000000400427825 */ /* 0x002fe200078e021a */
[----:B------:R-:W-:-:S02]  /*ade0*/  ISETP.GE.U32.AND P6, PT, R3, 0x7fffff48, PT ;  /* 0x7fffff480300780c */ /* 0x000fc40003fc6070 */
[----:B------:R2:W-:Y:S01]  /*adf0*/  STL.64 [R1+0xa18], R62 ;  /* 0x000a183e01007387 */ /* 0x0005e20000100a00 */
[----:B------:R-:W-:Y:S02]  /*ae00*/  IMAD R3, R2, 0x77, RZ ;  /* 0x0000007702037824 */ /* 0x000fe400078e02ff */
[C---:B----4-:R-:W-:Y:S01]  /*ae10*/  IMAD.WIDE R64, R0.reuse, 0x4, R92 ;  /* 0x0000000400407825 */ /* 0x050fe200078e025c */
        /* <DEDUP_REMOVED lines=9> */
[----:B----4-:R-:W-:-:S03]  /*aeb0*/  IMAD.WIDE R66, R3, 0x4, R26 ;  /* 0x0000000403427825 */ /* 0x010fc600078e021a */
[----:B------:R4:W-:Y:S04]  /*aec0*/  STL.64 [R1+0xa38], R62 ;  /* 0x000a383e01007387 */ /* 0x0009e80000100a00 */
[----:B------:R4:W-:Y:S01]  /*aed0*/  LDGSTS.E [R16+0x38008], desc[UR8][R62.64], !P0 ;  /* 0x380080003e107fae */ /* 0x0009e2000c121848 */
[----:B-1----:R-:W-:-:S03]  /*aee0*/  IMAD.WIDE R64, R3, 0x4, R92 ;  /* 0x0000000403407825 */ /* 0x002fc600078e025c */
[----:B------:R1:W-:Y:S04]  /*aef0*/  STL.64 [R1+0xa40], R60 ;  /* 0x000a403c01007387 */ /* 0x0003e80000100a00 */
[----:B------:R1:W-:Y:S01]  /*af00*/  LDGSTS.E [R16+0x3c008], desc[UR8][R60.64], !P0 ;  /* 0x3c0080003c107fae */ /* 0x0003e2000c121848 */
[----:B------:R-:W-:Y:S01]  /*af10*/  ISETP.GE.U32.AND P0, PT, R0, 0x7fffff47, PT ;  /* 0x7fffff470000780c */ /* 0x000fe20003f06070 */
[----:B------:R-:W-:Y:S02]  /*af20*/  VIADD R0, R9, 0xffffffc5 ;  /* 0xffffffc509007836 */ /* 0x000fe40000000000 */
[C---:B----4-:R-:W-:Y:S01]  /*af30*/  IMAD.WIDE R62, R3.reuse, 0x4, R22 ;  /* 0x00000004033e7825 */ /* 0x050fe200078e0216 */
[----:B------:R4:W-:Y:S01]  /*af40*/  LDGSTS.E [R16+0x3000c], desc[UR8][R66.64], !P3 ;  /* 0x3000c00042107fae */ /* 0x0009e2000d921848 */
[----:B------:R-:W2:Y:S03]  /*af50*/  LDC R9, c[0x0][0x230] ;  /* 0x00008c00ff097b82 */ /* 0x000ea60000000800 */
[----:B------:R4:W-:Y:S01]  /*af60*/  STL.64 [R1+0xa48], R66 ;  /* 0x000a484201007387 */ /* 0x0009e20000100a00 */
[----:B-1----:R-:W-:-:S03]  /*af70*/  IMAD.WIDE R60, R3, 0x4, R24 ;  /* 0x00000004033c7825 */ /* 0x002fc600078e0218 */
[----:B------:R1:W-:Y:S01]  /*af80*/  LDGSTS.E [R16+0x3400c], desc[UR8][R64.64], !P3 ;  /* 0x3400c00040107fae */ /* 0x0003e2000d921848 */
[----:B------:R-:W-:-:S03]  /*af90*/  IMAD R3, R2, 0x19, RZ ;  /* 0x0000001902037824 */ /* 0x000fc600078e02ff */
[----:B------:R1:W-:Y:S04]  /*afa0*/  STL.64 [R1+0xa50], R64 ;  /* 0x000a504001007387 */ /* 0x0003e80000100a00 */
[----:B------:R-:W-:Y:S04]  /*afb0*/  LDGSTS.E [R16+0x3800c], desc[UR8][R62.64], !P3 ;  /* 0x3800c0003e107fae */ /* 0x000fe8000d921848 */
[----:B------:R-:W-:Y:S04]  /*afc0*/  STL.64 [R1+0xa58], R62 ;  /* 0x000a583e01007387 */ /* 0x000fe80000100a00 */
[----:B------:R3:W-:Y:S01]  /*afd0*/  LDGSTS.E [R16+0x3c00c], desc[UR8][R60.64], !P3 ;  /* 0x3c00c0003c107fae */ /* 0x0007e2000d921848 */
[----:B------:R-:W-:Y:S01]  /*afe0*/  ISETP.GE.U32.AND P3, PT, R0, 0x7fffff46, PT ;  /* 0x7fffff460000780c */ /* 0x000fe20003f66070 */
[----:B------:R-:W-:-:S02]  /*aff0*/  IMAD R0, R2, 0x18, RZ ;  /* 0x0000001802007824 */ /* 0x000fc400078e02ff */
[----:B------:R3:W-:Y:S02]  /*b000*/  STL.64 [R1+0xa60], R60 ;  /* 0x000a603c01007387 */ /* 0x0007e40000100a00 */
[----:B------:R-:W-:-:S04]  /*b010*/  IMAD.WIDE R68, R0, 0x4, R26 ;  /* 0x0000000400447825 */ /* 0x000fc800078e021a */
[C---:B----4-:R-:W-:Y:S01]  /*b020*/  IMAD.WIDE R66, R0.reuse, 0x4, R92 ;  /* 0x0000000400427825 */ /* 0x050fe200078e025c */
[----:B------:R4:W-:Y:S03]  /*b030*/  STL.64 [R1+0xac8], R68 ;  /* 0x000ac84401007387 */ /* 0x0009e60000100a00 */
[----:B-1----:R-:W-:Y:S01]  /*b040*/  IMAD.WIDE R64, R0, 0x4, R22 ;  /* 0x0000000400407825 */ /* 0x002fe200078e0216 */
[----:B------:R1:W-:Y:S01]  /*b050*/  STL.64 [R1+0xac0], R66 ;  /* 0x000ac04201007387 */ /* 0x0003e20000100a00 */
[----:B---3--:R-:W-:Y:S02]  /*b060*/  MOV R60, R78 ;  /* 0x0000004e003c7202 */ /* 0x008fe40000000f00 */
[----:B------:R-:W-:Y:S01]  /*b070*/  IMAD.MOV.U32 R61, RZ, RZ, R79 ;  /* 0x000000ffff3d7224 */ /* 0x000fe200078e004f */
[----:B------:R3:W-:Y:S01]  /*b080*/  STL.64 [R1+0xab8], R64 ;  /* 0x000ab84001007387 */ /* 0x0007e20000100a00 */
[----:B------:R-:W-:Y:S01]  /*b090*/  IMAD.MOV.U32 R79, RZ, RZ, R15 ;  /* 0x000000ffff4f7224 */ /* 0x000fe200078e000f */
[----:B------:R-:W-:Y:S01]  /*b0a0*/  LOP3.LUT R15, R6, 0x60, RZ, 0x3c, !PT ;  /* 0x00000060060f7812 */ /* 0x000fe200078e3cff */
[----:B------:R-:W-:Y:S01]  /*b0b0*/  IMAD.WIDE R62, R0, 0x4, R24 ;  /* 0x00000004003e7825 */ /* 0x000fe200078e0218 */
[----:B------:R-:W-:-:S02]  /*b0c0*/  MOV R78, R14 ;  /* 0x0000000e004e7202 */ /* 0x000fc40000000f00 */
[----:B------:R-:W-:Y:S01]  /*b0d0*/  IADD3 R15, R15, UR10, RZ ;  /* 0x0000000a0f0f7c10 */ /* 0x000fe2000fffe0ff */
[----:B------:R-:W-:Y:S01]  /*b0e0*/  VIADD R0, R4, 0xffffffc4 ;  /* 0xffffffc404007836 */ /* 0x000fe20000000000 */
[----:B------:R2:W-:Y:S01]  /*b0f0*/  STL.64 [R1+0xab0], R62 ;  /* 0x000ab03e01007387 */ /* 0x0005e20000100a00 */
[----:B------:R-:W2:Y:S01]  /*b100*/  LDC R4, c[0x0][0x230] ;  /* 0x00008c00ff047b82 */ /* 0x000ea20000000800 */
[----:B------:R-:W-:Y:S02]  /*b110*/  LOP3.LUT R14, R6, 0x70, RZ, 0x3c, !PT ;  /* 0x00000070060e7812 */ /* 0x000fe400078e3cff */
[----:B------:R4:W-:Y:S03]  /*b120*/  LDGSTS.E [R15], desc[UR8][R68.64], !P4 ;  /* 0x00000000440f7fae */ /* 0x0009e6000e121848 */
[----:B------:R-:W-:Y:S01]  /*b130*/  VIADD R14, R14, UR10 ;  /* 0x0000000a0e0e7c36 */ /* 0x000fe20008000000 */
[----:B------:R1:W-:Y:S04]  /*b140*/  LDGSTS.E [R15+0x4000], desc[UR8][R66.64], !P4 ;  /* 0x04000000420f7fae */ /* 0x0003e8000e121848 */
[----:B------:R3:W-:Y:S04]  /*b150*/  LDGSTS.E [R15+0x8000], desc[UR8][R64.64], !P4 ;  /* 0x08000000400f7fae */ /* 0x0007e8000e121848 */
[----:B------:R2:W-:Y:S01]  /*b160*/  LDGSTS.E [R15+0xc000], desc[UR8][R62.64], !P4 ;  /* 0x0c0000003e0f7fae */ /* 0x0005e2000e121848 */
[----:B----4-:R-:W-:Y:S01]  /*b170*/  IMAD.WIDE R68, R3, 0x4, R26 ;  /* 0x0000000403447825 */ /* 0x010fe200078e021a */
[----:B------:R-:W-:-:S03]  /*b180*/  ISETP.GE.U32.AND P4, PT, R0, 0x7fffff45, PT ;  /* 0x7fffff450000780c */ /* 0x000fc60003f86070 */
[C---:B-1----:R-:W-:Y:S01]  /*b190*/  IMAD.WIDE R66, R3.reuse, 0x4, R92 ;  /* 0x0000000403427825 */ /* 0x042fe200078e025c */
[----:B------:R1:W-:Y:S03]  /*b1a0*/  STL.64 [R1+0xaa8], R68 ;  /* 0x000aa84401007387 */ /* 0x0003e60000100a00 */
[C---:B---3--:R-:W-:Y:S01]  /*b1b0*/  IMAD.WIDE R64, R3.reuse, 0x4, R22 ;  /* 0x0000000403407825 */ /* 0x048fe200078e0216 */
[----:B------:R1:W-:Y:S03]  /*b1c0*/  LDGSTS.E [R15+0x4], desc[UR8][R68.64], !P5 ;  /* 0x00004000440f7fae */ /* 0x0003e6000e921848 */
[----:B--2---:R-:W-:Y:S01]  /*b1d0*/  IMAD.WIDE R62, R3, 0x4, R24 ;  /* 0x00000004033e7825 */ /* 0x004fe200078e0218 */
[----:B------:R-:W-:Y:S01]  /*b1e0*/  IADD3 R3, R5, -0x59, RZ ;  /* 0xffffffa705037810 */ /* 0x000fe20007ffe0ff */
[----:B------:R2:W-:Y:S01]  /*b1f0*/  STL.64 [R1+0xaa0], R66 ;  /* 0x000aa04201007387 */ /* 0x0005e20000100a00 */
[----:B------:R-:W3:Y:S01]  /*b200*/  LDC R5, c[0x0][0x230] ;  /* 0x00008c00ff057b82 */ /* 0x000ee20000000800 */
[----:B------:R-:W-:-:S02]  /*b210*/  IMAD R0, R2, 0x1a, RZ ;  /* 0x0000001a02007824 */ /* 0x000fc400078e02ff */
[----:B------:R2:W-:Y:S02]  /*b220*/  LDGSTS.E [R15+0x4004], desc[UR8][R66.64], !P5 ;  /* 0x04004000420f7fae */ /* 0x0005e4000e921848 */
        /* <DEDUP_REMOVED lines=43> */
[----:B----4-:R-:W-:-:S03]  /*b4e0*/  IMAD.WIDE R62, R0, 0x4, R24 ;  /* 0x00000004003e7825 */ /* 0x010fc600078e0218 */
[----:B------:R2:W-:Y:S01]  /*b4f0*/  STL.64 [R1+0xaf0], R66 ;  /* 0x000af04201007387 */ /* 0x0005e20000100a00 */
[----:B------:R-:W-:-:S03]  /*b500*/  VIADD R0, R5, 0xffffffa4 ;  /* 0xffffffa405007836 */ /* 0x000fc60000000000 */
[----:B------:R2:W-:Y:S01]  /*b510*/  LDGSTS.E [R15+0x14000], desc[UR8][R66.64], !P6 ;  /* 0x14000000420f7fae */ /* 0x0005e2000f121848 */
[----:B------:R-:W4:Y:S01]  /*b520*/  LDC R5, c[0x0][0x230] ;  /* 0x00008c00ff057b82 */ /* 0x000f220000000800 */
        /* <DEDUP_REMOVED lines=31> */
[----:B------:R-:W3:Y:S03]  /*b720*/  LDC R4, c[0x0][0x230] ;  /* 0x00008c00ff047b82 */ /* 0x000ee60000000800 */
        /* <DEDUP_REMOVED lines=8> */
[C---:B----4-:R-:W-:Y:S01]  /*b7b0*/  IMAD.WIDE R64, R3.reuse, 0x4, R22 ;  /* 0x0000000403407825 */ /* 0x050fe200078e0216 */
        /* <DEDUP_REMOVED lines=99> */
[----:B----4-:R-:W-:-:S02]  /*bdf0*/  IADD3 R3, R5, -0x3d, RZ ;  /* 0xffffffc305037810 */ /* 0x010fc40007ffe0ff */
[----:B------:R1:W-:Y:S01]  /*be00*/  STL.64 [R1+0xc08], R68 ;  /* 0x000c084401007387 */ /* 0x0003e20000100a00 */
[----:B------:R-:W2:Y:S03]  /*be10*/  LDC R5, c[0x0][0x230] ;  /* 0x00008c00ff057b82 */ /* 0x000ea60000000800 */
        /* <DEDUP_REMOVED lines=16> */
[----:B------:R-:W4:Y:S01]  /*bf20*/  LDC R9, c[0x0][0x230] ;  /* 0x00008c00ff097b82 */ /* 0x000f220000000800 */
[C---:B---3--:R-:W-:Y:S02]  /*bf30*/  IMAD.WIDE R68, R3.reuse, 0x4, R26 ;  /* 0x0000000403447825 */ /* 0x048fe400078e021a */
[----:B------:R3:W-:Y:S04]  /*bf40*/  STL.64 [R1+0xc38], R64 ;  /* 0x000c384001007387 */ /* 0x0007e80000100a00 */
[----:B------:R3:W-:Y:S01]  /*bf50*/  LDGSTS.E [R15+0x38008], desc[UR8][R64.64], !P4 ;  /* 0x38008000400f7fae */ /* 0x0007e2000e121848 */
[----:B-1----:R-:W-:-:S03]  /*bf60*/  IMAD.WIDE R66, R3, 0x4, R92 ;  /* 0x0000000403427825 */ /* 0x002fc600078e025c */
[----:B------:R1:W-:Y:S04]  /*bf70*/  STL.64 [R1+0xc40], R62 ;  /* 0x000c403e01007387 */ /* 0x0003e80000100a00 */
[----:B------:R1:W-:Y:S01]  /*bf80*/  LDGSTS.E [R15+0x3c008], desc[UR8][R62.64], !P4 ;  /* 0x3c0080003e0f7fae */ /* 0x0003e2000e121848 */
[----:B------:R-:W-:Y:S01]  /*bf90*/  ISETP.GE.U32.AND P4, PT, R0, 0x7fffff43, PT ;  /* 0x7fffff430000780c */ /* 0x000fe20003f86070 */
[C---:B---3--:R-:W-:Y:S01]  /*bfa0*/  IMAD.WIDE R64, R3.reuse, 0x4, R22 ;  /* 0x0000000403407825 */ /* 0x048fe200078e0216 */
[----:B------:R-:W-:Y:S01]  /*bfb0*/  IADD3 R0, R4, -0x3f, RZ ;  /* 0xffffffc104007810 */ /* 0x000fe20007ffe0ff */
[----:B------:R3:W-:Y:S01]  /*bfc0*/  LDGSTS.E [R15+0x3000c], desc[UR8][R68.64], !P5 ;  /* 0x3000c000440f7fae */ /* 0x0007e2000e921848 */
[----:B------:R-:W4:Y:S03]  /*bfd0*/  LDC R4, c[0x0][0x230] ;  /* 0x00008c00ff047b82 */ /* 0x000f260000000800 */
        /* <DEDUP_REMOVED lines=9> */
[----:B------:R1:W-:Y:S01]  /*c070*/  STL.64 [R1+0xc58], R64 ;  /* 0x000c584001007387 */ /* 0x0003e20000100a00 */
[----:B---3--:R-:W-:-:S03]  /*c080*/  IMAD.WIDE R68, R0, 0x4, R26 ;  /* 0x0000000400447825 */ /* 0x008fc600078e021a */
[----:B------:R3:W-:Y:S01]  /*c090*/  STL.64 [R1+0xc60], R62 ;  /* 0x000c603e01007387 */ /* 0x0007e20000100a00 */
[----:B--2---:R-:W-:-:S03]  /*c0a0*/  IMAD.WIDE R66, R0, 0x4, R92 ;  /* 0x0000000400427825 */ /* 0x004fc600078e025c */
[----:B------:R2:W-:Y:S01]  /*c0b0*/  STL.64 [R1+0xc68], R68 ;  /* 0x000c684401007387 */ /* 0x0005e20000100a00 */
[----:B-1----:R-:W-:-:S03]  /*c0c0*/  IMAD.WIDE R64, R0, 0x4, R22 ;  /* 0x0000000400407825 */ /* 0x002fc600078e0216 */
[----:B------:R2:W-:Y:S01]  /*c0d0*/  LDGSTS.E [R14], desc[UR8][R68.64], !P1 ;  /* 0x00000000440e7fae */ /* 0x0005e2000c921848 */
[----:B---3--:R-:W-:Y:S01]  /*c0e0*/  IMAD.WIDE R62, R0, 0x4, R24 ;  /* 0x00000004003e7825 */ /* 0x008fe200078e0218 */
[----:B------:R-:W-:Y:S02]  /*c0f0*/  IADD3 R0, R5, -0x40, RZ ;  /* 0xffffffc005007810 */ /* 0x000fe40007ffe0ff */
        /* <DEDUP_REMOVED lines=60> */
[----:B------:R3:W-:Y:S04]  /*c4c0*/  LDGSTS.E [R14+0x10000], desc[UR8][R68.64], !P3 ;  /* 0x10000000440e7fae */ /* 0x0007e8000d921848 */
[----:B------:R2:W-:Y:S01]  /*c4d0*/  LDGSTS.E [R14+0x14000], desc[UR8][R66.64], !P3 ;  /* 0x14000000420e7fae */ /* 0x0005e2000d921848 */
[----:B-1----:R-:W-:Y:S01]  /*c4e0*/  IMAD.WIDE R62, R0, 0x4, R24 ;  /* 0x00000004003e7825 */ /* 0x002fe200078e0218 */
[----:B------:R-:W-:-:S02]  /*c4f0*/  IADD3 R0, R9, -0x60, RZ ;  /* 0xffffffa009007810 */ /* 0x000fc40007ffe0ff */
[----:B------:R1:W-:Y:S01]  /*c500*/  LDGSTS.E [R14+0x18000], desc[UR8][R64.64], !P3 ;  /* 0x18000000400e7fae */ /* 0x0003e2000d921848 */
[----:B------:R-:W4:Y:S03]  /*c510*/  LDC R9, c[0x0][0x230] ;  /* 0x00008c00ff097b82 */ /* 0x000f260000000800 */
[----:B------:R1:W-:Y:S01]  /*c520*/  LDGSTS.E [R14+0x1c000], desc[UR8][R62.64], !P3 ;  /* 0x1c0000003e0e7fae */ /* 0x0003e2000d921848 */
[----:B------:R-:W-:Y:S01]  /*c530*/  ISETP.GE.U32.AND P3, PT, R0, 0x7fffff21, PT ;  /* 0x7fffff210000780c */ /* 0x000fe20003f66070 */
[----:B------:R-:W-:Y:S02]  /*c540*/  IMAD R0, R2, 0x3d, RZ ;  /* 0x0000003d02007824 */ /* 0x000fe400078e02ff */
[----:B------:R3:W-:Y:S02]  /*c550*/  STL.64 [R1+0xce8], R68 ;  /* 0x000ce84401007387 */ /* 0x0007e40000100a00 */
[----:B------:R-:W-:-:S02]  /*c560*/  IMAD.WIDE R70, R0, 0x4, R26 ;  /* 0x0000000400467825 */ /* 0x000fc400078e021a */
[----:B------:R2:W-:Y:S04]  /*c570*/  STL.64 [R1+0xcf0], R66 ;  /* 0x000cf04201007387 */ /* 0x0005e80000100a00 */
[----:B------:R1:W-:Y:S01]  /*c580*/  STL.64 [R1+0xcf8], R64 ;  /* 0x000cf84001007387 */ /* 0x0003e20000100a00 */
[----:B---3--:R-:W-:-:S03]  /*c590*/  IMAD.WIDE R68, R0, 0x4, R92 ;  /* 0x0000000400447825 */ /* 0x008fc600078e025c */
[----:B------:R3:W-:Y:S01]  /*c5a0*/  STL.64 [R1+0xd00], R62 ;  /* 0x000d003e01007387 */ /* 0x0007e20000100a00 */
[----:B--2---:R-:W-:-:S03]  /*c5b0*/  IMAD.WIDE R66, R0, 0x4, R22 ;  /* 0x0000000400427825 */ /* 0x004fc600078e0216 */
[----:B------:R2:W-:Y:S01]  /*c5c0*/  STL.64 [R1+0xd08], R70 ;  /* 0x000d084601007387 */ /* 0x0005e20000100a00 */
[----:B-1----:R-:W-:-:S03]  /*c5d0*/  IMAD.WIDE R64, R0, 0x4, R24 ;  /* 0x0000000400407825 */ /* 0x002fc600078e0218 */
[----:B------:R2:W-:Y:S01]  /*c5e0*/  LDGSTS.E [R14+0x10004], desc[UR8][R70.64], !P4 ;  /* 0x10004000460e7fae */ /* 0x0005e2000e121848 */
[----:B------:R-:W-:Y:S01]  /*c5f0*/  VIADD R0, R4, 0xffffff83 ;  /* 0xffffff8304007836 */ /* 0x000fe20000000000 */
[----:B---3--:R-:W-:Y:S02]  /*c600*/  MOV R63, R61 ;  /* 0x0000003d003f7202 */ /* 0x008fe40000000f00 */
[----:B------:R1:W-:Y:S01]  /*c610*/  STL.64 [R1+0xd10], R68 ;  /* 0x000d104401007387 */ /* 0x0003e20000100a00 */
[----:B------:R-:W-:Y:S01]  /*c620*/  MOV R61, R79 ;  /* 0x0000004f003d7202 */ /* 0x000fe20000000f00 */
[----:B------:R-:W-:Y:S01]  /*c630*/  IMAD.MOV.U32 R62, RZ, RZ, R60 ;  /* 0x000000ffff3e7224 */ /* 0x000fe200078e003c */
[----:B------:R-:W-:Y:S01]  /*c640*/  MOV R79, R53 ;  /* 0x00000035004f7202 */ /* 0x000fe20000000f00 */
[----:B------:R1:W-:Y:S01]  /*c650*/  LDGSTS.E [R14+0x14004], desc[UR8][R68.64], !P4 ;  /* 0x14004000440e7fae */ /* 0x0003e2000e121848 */
[----:B------:R-:W-:Y:S01]  /*c660*/  MOV R53, R41 ;  /* 0x0000002900357202 */ /* 0x000fe20000000f00 */
[----:B------:R-:W-:Y:S01]  /*c670*/  IMAD.MOV.U32 R60, RZ, RZ, R78 ;  /* 0x000000ffff3c7224 */ /* 0x000fe200078e004e */
[----:B------:R-:W-:Y:S01]  /*c680*/  MOV R41, R37 ;  /* 0x0000002500297202 */ /* 0x000fe20000000f00 */
[----:B--2---:R-:W-:Y:S01]  /*c690*/  IMAD.WIDE R70, R3, 0x4, R26 ;  /* 0x0000000403467825 */ /* 0x004fe200078e021a */
[----:B------:R2:W-:Y:S01]  /*c6a0*/  STL.64 [R1+0xd18], R66 ;  /* 0x000d184201007387 */ /* 0x0005e20000100a00 */
[----:B------:R-:W-:-:S02]  /*c6b0*/  MOV R37, R11 ;  /* 0x0000000b00257202 */ /* 0x000fc40000000f00 */
[----:B------:R-:W3:Y:S01]  /*c6c0*/  LDC R11, c[0x0][0x230] ;  /* 0x00008c00ff0b7b82 */ /* 0x000ee20000000800 */
[----:B------:R2:W-:Y:S01]  /*c6d0*/  LDGSTS.E [R14+0x18004], desc[UR8][R66.64], !P4 ;  /* 0x18004000420e7fae */ /* 0x0005e2000e121848 */
[----:B------:R-:W-:Y:S02]  /*c6e0*/  IMAD.MOV.U32 R78, RZ, RZ, R52 ;  /* 0x000000ffff4e7224 */ /* 0x000fe400078e0034 */
[----:B-1----:R-:W-:Y:S01]  /*c6f0*/  IMAD.WIDE R68, R3, 0x4, R92 ;  /* 0x0000000403447825 */ /* 0x002fe200078e025c */
[----:B------:R1:W-:Y:S03]  /*c700*/  STL.64 [R1+0xd20], R64 ;  /* 0x000d204001007387 */ /* 0x0003e60000100a00 */
[----:B------:R-:W-:Y:S01]  /*c710*/  IMAD.MOV.U32 R52, RZ, RZ, R40 ;  /* 0x000000ffff347224 */ /* 0x000fe200078e0028 */
[----:B------:R1:W-:Y:S01]  /*c720*/  LDGSTS.E [R14+0x1c004], desc[UR8][R64.64], !P4 ;  /* 0x1c004000400e7fae */ /* 0x0003e2000e121848 */
[----:B------:R-:W-:Y:S01]  /*c730*/  ISETP.GE.U32.AND P4, PT, R0, 0x7fffff04, PT ;  /* 0x7fffff040000780c */ /* 0x000fe20003f86070 */
[----:B------:R-:W-:Y:S01]  /*c740*/  IMAD.MOV.U32 R40, RZ, RZ, R36 ;  /* 0x000000ffff287224 */ /* 0x000fe200078e0024 */
[----:B----4-:R-:W-:Y:S01]  /*c750*/  IADD3 R0, R5, -0x7e, RZ ;  /* 0xffffff8205007810 */ /* 0x010fe20007ffe0ff */
[----:B--2---:R-:W-:Y:S01]  /*c760*/  IMAD.WIDE R66, R3, 0x4, R22 ;  /* 0x0000000403427825 */ /* 0x004fe200078e0216 */
[----:B------:R2:W-:Y:S03]  /*c770*/  LDGSTS.E [R14+0x10008], desc[UR8][R70.64], !P5 ;  /* 0x10008000460e7fae */ /* 0x0005e6000e921848 */
[----:B------:R-:W-:Y:S01]  /*c780*/  IMAD.MOV.U32 R36, RZ, RZ, R10 ;  /* 0x000000ffff247224 */ /* 0x000fe200078e000a */
[----:B------:R4:W-:Y:S01]  /*c790*/  LDGSTS.E [R14+0x14008], desc[UR8][R68.64], !P5 ;  /* 0x14008000440e7fae */ /* 0x0009e2000e921848 */
[----:B------:R-:W2:Y:S01]  /*c7a0*/  LDC R10, c[0x0][0x230] ;  /* 0x00008c00ff0a7b82 */ /* 0x000ea20000000800 */
[----:B------:R-:W-:-:S02]  /*c7b0*/  IMAD R4, R2, 0x5d, RZ ;  /* 0x0000005d02047824 */ /* 0x000fc400078e02ff */
[----:B-1----:R-:W-:Y:S01]  /*c7c0*/  IMAD.WIDE R64, R3, 0x4, R24 ;  /* 0x0000000403407825 */ /* 0x002fe200078e0218 */
[----:B------:R1:W-:Y:S03]  /*c7d0*/  LDGSTS.E [R14+0x18008], desc[UR8][R66.64], !P5 ;  /* 0x18008000420e7fae */ /* 0x0003e6000e921848 */
[----:B------:R-:W-:Y:S01]  /*c7e0*/  IMAD R3, R2, 0x5c, RZ ;  /* 0x0000005c02037824 */ /* 0x000fe200078e02ff */
[----:B------:R1:W-:Y:S01]  /*c7f0*/  LDGSTS.E [R14+0x1c008], desc[UR8][R64.64], !P5 ;  /* 0x1c008000400e7fae */ /* 0x0003e2000e921848 */
[----:B------:R-:W-:Y:S01]  /*c800*/  ISETP.GE.U32.AND P5, PT, R0, 0x7fffff03, PT ;  /* 0x7fffff030000780c */ /* 0x000fe20003fa6070 */
[----:B------:R-:W-:Y:S02]  /*c810*/  IMAD R0, R2, 0x3f, RZ ;  /* 0x0000003f02007824 */ /* 0x000fe400078e02ff */
[----:B------:R4:W-:Y:S01]  /*c820*/  STL.64 [R1+0xd28], R70 ;  /* 0x000d284601007387 */ /* 0x0009e20000100a00 */
[----:B---3--:R-:W-:-:S02]  /*c830*/  VIADD R11, R11, 0x7f ;  /* 0x0000007f0b0b7836 */ /* 0x008fc40000000000 */
[C---:B------:R-:W-:Y:S01]  /*c840*/  IMAD.WIDE R88, R0.reuse, 0x4, R26 ;  /* 0x0000000400587825 */ /* 0x040fe200078e021a */
[----:B------:R3:W-:Y:S03]  /*c850*/  STL.64 [R1+0xd30], R68 ;  /* 0x000d304401007387 */ /* 0x0007e60000100a00 */
[C---:B------:R-:W-:Y:S01]  /*c860*/  IMAD.WIDE R86, R0.reuse, 0x4, R92 ;  /* 0x0000000400567825 */ /* 0x040fe200078e025c */
[----:B------:R1:W-:Y:S03]  /*c870*/  STL.64 [R1+0xd38], R66 ;  /* 0x000d384201007387 */ /* 0x0003e60000100a00 */
[----:B------:R-:W-:Y:S01]  /*c880*/  IMAD.WIDE R74, R0, 0x4, R22 ;  /* 0x00000004004a7825 */ /* 0x000fe200078e0216 */
[----:B------:R1:W-:Y:S01]  /*c890*/  STL.64 [R1+0xd40], R64 ;  /* 0x000d404001007387 */ /* 0x0003e20000100a00 */
[----:B--2---:R-:W-:-:S02]  /*c8a0*/  IADD3 R5, R10, -0x80, RZ ;  /* 0xffffff800a057810 */ /* 0x004fc40007ffe0ff */
[C---:B----4-:R-:W-:Y:S01]  /*c8b0*/  IMAD.WIDE R70, R3.reuse, 0x4, R26 ;  /* 0x0000000403467825 */ /* 0x050fe200078e021a */
[----:B------:R-:W-:Y:S03]  /*c8c0*/  STL.64 [R1+0xd48], R88 ;  /* 0x000d485801007387 */ /* 0x000fe60000100a00 */
[----:B------:R-:W-:Y:S01]  /*c8d0*/  IMAD.WIDE R72, R0, 0x4, R24 ;  /* 0x0000000400487825 */ /* 0x000fe200078e0218 */
[----:B------:R-:W-:Y:S03]  /*c8e0*/  LDGSTS.E [R14+0x1000c], desc[UR8][R88.64], !P1 ;  /* 0x1000c000580e7fae */ /* 0x000fe6000c921848 */
[C---:B---3--:R-:W-:Y:S01]  /*c8f0*/  IMAD.WIDE R68, R3.reuse, 0x4, R92 ;  /* 0x0000000403447825 */ /* 0x048fe200078e025c */
[----:B------:R-:W-:Y:S03]  /*c900*/  STL.64 [R1+0xd68], R70 ;  /* 0x000d684601007387 */ /* 0x000fe60000100a00 */
[C---:B-1----:R-:W-:Y:S01]  /*c910*/  IMAD.WIDE R66, R3.reuse, 0x4, R22 ;  /* 0x0000000403427825 */ /* 0x042fe200078e0216 */
[----:B------:R1:W-:Y:S03]  /*c920*/  LDGSTS.E [R14+0x1400c], desc[UR8][R86.64], !P1 ;  /* 0x1400c000560e7fae */ /* 0x0003e6000c921848 */
[----:B------:R-:W-:Y:S01]  /*c930*/  IMAD.WIDE R64, R3, 0x4, R24 ;  /* 0x0000000403407825 */ /* 0x000fe200078e0218 */
[----:B------:R1:W-:Y:S03]  /*c940*/  STL.64 [R1+0xd50], R86 ;  /* 0x000d505601007387 */ /* 0x0003e60000100a00 */
[----:B------:R-:W-:Y:S01]  /*c950*/  VIADD R9, R9, 0xffffff81 ;  /* 0xffffff8109097836 */ /* 0x000fe20000000000 */
[----:B------:R-:W-:Y:S04]  /*c960*/  LDGSTS.E [R14+0x1800c], desc[UR8][R74.64], !P1 ;  /* 0x1800c0004a0e7fae */ /* 0x000fe8000c921848 */
[----:B------:R-:W-:Y:S04]  /*c970*/  STL.64 [R1+0xd58], R74 ;  /* 0x000d584a01007387 */ /* 0x000fe80000100a00 */
[----:B------:R2:W-:Y:S01]  /*c980*/  LDGSTS.E [R14+0x1c00c], desc[UR8][R72.64], !P1 ;  /* 0x1c00c000480e7fae */ /* 0x0005e2000c921848 */
[----:B------:R-:W-:Y:S01]  /*c990*/  ISETP.GE.AND P1, PT, R252, UR4, PT ;  /* 0x00000004fc007c0c */ /* 0x000fe2000bf26270 */
[----:B-1----:R-:W-:Y:S01]  /*c9a0*/  IMAD.MOV.U32 R86, RZ, RZ, R62 ;  /* 0x000000ffff567224 */ /* 0x002fe200078e003e */
[----:B------:R-:W-:Y:S01]  /*c9b0*/  MOV R87, R63 ;  /* 0x0000003f00577202 */ /* 0x000fe20000000f00 */
[----:B------:R2:W-:Y:S01]  /*c9c0*/  STL.64 [R1+0xd60], R72 ;  /* 0x000d604801007387 */ /* 0x0005e20000100a00 */
[----:B------:R-:W-:Y:S01]  /*c9d0*/  IMAD.MOV.U32 R62, RZ, RZ, R78 ;  /* 0x000000ffff3e7224 */ /* 0x000fe200078e004e */
[----:B------:R-:W-:Y:S01]  /*c9e0*/  MOV R63, R79 ;  /* 0x0000004f003f7202 */ /* 0x000fe20000000f00 */
[----:B------:R-:W-:Y:S01]  /*c9f0*/  IMAD.MOV.U32 R78, RZ, RZ, R50 ;  /* 0x000000ffff4e7224 */ /* 0x000fe200078e0032 */
[----:B------:R1:W-:Y:S01]  /*ca00*/  LDGSTS.E [R14+0x20000], desc[UR8][R70.64], !P2 ;  /* 0x20000000460e7fae */ /* 0x0003e2000d121848 */
[----:B------:R-:W-:Y:S01]  /*ca10*/  MOV R79, R51 ;  /* 0x00000033004f7202 */ /* 0x000fe20000000f00 */
[----:B------:R-:W-:Y:S01]  /*ca20*/  IMAD.MOV.U32 R50, RZ, RZ, R28 ;  /* 0x000000ffff327224 */ /* 0x000fe200078e001c */
[----:B------:R-:W-:Y:S01]  /*ca30*/  MOV R51, R29 ;  /* 0x0000001d00337202 */ /* 0x000fe20000000f00 */
[----:B------:R3:W-:Y:S01]  /*ca40*/  STL.64 [R1+0xd78], R68 ;  /* 0x000d784401007387 */ /* 0x0007e20000100a00 */
[----:B------:R-:W4:Y:S03]  /*ca50*/  LDC R28, c[0x0][0x230] ;  /* 0x00008c00ff1c7b82 */ /* 0x000f260000000800 */
[----:B------:R3:W-:Y:S01]  /*ca60*/  LDGSTS.E [R14+0x24000], desc[UR8][R68.64], !P2 ;  /* 0x24000000440e7fae */ /* 0x0007e2000d121848 */
[----:B--2---:R-:W-:Y:S01]  /*ca70*/  MOV R72, R78 ;  /* 0x0000004e00487202 */ /* 0x004fe20000000f00 */
[----:B------:R-:W-:Y:S01]  /*ca80*/  IMAD.MOV.U32 R73, RZ, RZ, R79 ;  /* 0x000000ffff497224 */ /* 0x000fe200078e004f */
[----:B------:R-:W-:Y:S01]  /*ca90*/  MOV R78, R54 ;  /* 0x00000036004e7202 */ /* 0x000fe20000000f00 */
[C---:B-1----:R-:W-:Y:S01]  /*caa0*/  IMAD.WIDE R70, R4.reuse, 0x4, R26 ;  /* 0x0000000404467825 */ /* 0x042fe200078e021a */
[----:B------:R1:W-:Y:S03]  /*cab0*/  STL.64 [R1+0xd80], R66 ;  /* 0x000d804201007387 */ /* 0x0003e60000100a00 */
[----:B------:R-:W-:Y:S01]  /*cac0*/  IMAD.MOV.U32 R79, RZ, RZ, R55 ;  /* 0x000000ffff4f7224 */ /* 0x000fe200078e0037 */
[----:B------:R1:W-:Y:S01]  /*cad0*/  LDGSTS.E [R14+0x28000], desc[UR8][R66.64], !P2 ;  /* 0x28000000420e7fae */ /* 0x0003e2000d121848 */
[----:B---3--:R-:W-:-:S03]  /*cae0*/  IMAD.WIDE R68, R4, 0x4, R92 ;  /* 0x0000000404447825 */ /* 0x008fc600078e025c */
[----:B------:R2:W-:Y:S04]  /*caf0*/  STL.64 [R1+0xd88], R64 ;  /* 0x000d884001007387 */ /* 0x0005e80000100a00 */
[----:B------:R2:W-:Y:S01]  /*cb00*/  LDGSTS.E [R14+0x2c000], desc[UR8][R64.64], !P2 ;  /* 0x2c000000400e7fae */ /* 0x0005e2000d121848 */
[----:B------:R-:W-:Y:S01]  /*cb10*/  ISETP.GT.AND P2, PT, R11, 0x7f, PT ;  /* 0x0000007f0b00780c */ /* 0x000fe20003f44270 */
[----:B-1----:R-:W-:Y:S02]  /*cb20*/  IMAD.WIDE R66, R4, 0x4, R22 ;  /* 0x0000000404427825 */ /* 0x002fe400078e0216 */
[----:B------:R1:W-:Y:S01]  /*cb30*/  LDGSTS.E [R14+0x20004], desc[UR8][R70.64], !P6 ;  /* 0x20004000460e7fae */ /* 0x0003e2000f121848 */
[----:B------:R-:W-:Y:S02]  /*cb40*/  SEL R0, RZ, 0x4, !P2 ;  /* 0x00000004ff007807 */ /* 0x000fe40005000000 */
[----:B------:R-:W-:Y:S01]  /*cb50*/  ISETP.GE.AND P2, PT, R252, R5, PT ;  /* 0x00000005fc00720c */ /* 0x000fe20003f46270 */
[----:B------:R3:W-:Y:S01]  /*cb60*/  LDGSTS.E [R14+0x24004], desc[UR8][R68.64], !P6 ;  /* 0x24004000440e7fae */ /* 0x0007e2000f121848 */
[----:B------:R-:W-:Y:S01]  /*cb70*/  SEL R3, R0, RZ, !P1 ;  /* 0x000000ff00037207 */ /* 0x000fe20004800000 */
[----:B------:R-:W4:Y:S01]  /*cb80*/  LDC R252, c[0x0][0x230] ;  /* 0x00008c00fffc7b82 */ /* 0x000f220000000800 */
[----:B--2---:R-:W-:Y:S01]  /*cb90*/  IMAD.WIDE R64, R4, 0x4, R24 ;  /* 0x0000000404407825 */ /* 0x004fe200078e0218 */
[----:B------:R2:W-:Y:S01]  /*cba0*/  LDGSTS.E [R14+0x28004], desc[UR8][R66.64], !P6 ;  /* 0x28004000420e7fae */ /* 0x0005e2000f121848 */
[----:B------:R-:W-:-:S02]  /*cbb0*/  ISETP.GE.U32.AND P1, PT, R5, 0x7fffff01, PT ;  /* 0x7fffff010500780c */ /* 0x000fc40003f26070 */
[----:B------:R-:W-:Y:S01]  /*cbc0*/  IMAD R4, R2, 0x5e, RZ ;  /* 0x0000005e02047824 */ /* 0x000fe200078e02ff */
[----:B------:R2:W-:Y:S01]  /*cbd0*/  LDGSTS.E [R14+0x2c004], desc[UR8][R64.64], !P6 ;  /* 0x2c004000400e7fae */ /* 0x0005e2000f121848 */
[----:B------:R-:W-:Y:S01]  /*cbe0*/  ISETP.GE.U32.AND P6, PT, R9, 0x7fffff02, PT ;  /* 0x7fffff020900780c */ /* 0x000fe20003fc6070 */
[----:B------:R-:W4:Y:S01]  /*cbf0*/  LDC R5, c[0x0][0x230] ;  /* 0x00008c00ff057b82 */ /* 0x000f220000000800 */
[----:B------:R-:W-:Y:S01]  /*cc00*/  SEL R0, RZ, 0x4, P2 ;  /* 0x00000004ff007807 */ /* 0x000fe20001000000 */
[----:B------:R1:W-:Y:S01]  /*cc10*/  STL.64 [R1+0xd70], R70 ;  /* 0x000d704601007387 */ /* 0x0003e20000100a00 */
[----:B------:R-:W-:Y:S01]  /*cc20*/  ISETP.GT.AND P2, PT, R11, 0xff, PT ;  /* 0x000000ff0b00780c */ /* 0x000fe20003f44270 */
[----:B------:R-:W-:Y:S02]  /*cc30*/  IMAD.WIDE R10, R4, 0x4, R24 ;  /* 0x00000004040a7825 */ /* 0x000fe400078e0218 */
[----:B------:R3:W-:Y:S01]  /*cc40*/  STL.64 [R1+0xd90], R68 ;  /* 0x000d904401007387 */ /* 0x0007e20000100a00 */
[----:B------:R-:W-:Y:S01]  /*cc50*/  SEL R0, R0, RZ, P2 ;  /* 0x000000ff00007207 */ /* 0x000fe20001000000 */
[----:B------:R-:W4:Y:S01]  /*cc60*/  LDC R9, c[0x0][0x230] ;  /* 0x00008c00ff097b82 */ /* 0x000f220000000800 */
[----:B------:R-:W-:Y:S01]  /*cc70*/  ISETP.NE.U32.AND P2, PT, R3, RZ, PT ;  /* 0x000000ff0300720c */ /* 0x000fe20003f45070 */
[----:B------:R2:W-:Y:S01]  /*cc80*/  STL.64 [R1+0xd98], R66 ;  /* 0x000d984201007387 */ /* 0x0005e20000100a00 */
[----:B------:R-:W-:-:S03]  /*cc90*/  IMAD R3, R2, 0x5f, RZ ;  /* 0x0000005f02037824 */ /* 0x000fc600078e02ff */
[----:B------:R2:W-:Y:S01]  /*cca0*/  STL.64 [R1+0xda0], R64 ;  /* 0x000da04001007387 */ /* 0x0005e20000100a00 */
[----:B-1----:R-:W-:Y:S01]  /*ccb0*/  MOV R70, R50 ;  /* 0x0000003200467202 */ /* 0x002fe20000000f00 */
[----:B------:R-:W-:Y:S01]  /*ccc0*/  IMAD.MOV.U32 R71, RZ, RZ, R51 ;  /* 0x000000ffff477224 */ /* 0x000fe200078e0033 */
[----:B------:R-:W-:Y:S01]  /*ccd0*/  MOV R50, R30 ;  /* 0x0000001e00327202 */ /* 0x000fe20000000f00 */
[----:B---3--:R-:W-:-:S04]  /*cce0*/  IMAD.WIDE R68, R4, 0x4, R26 ;  /* 0x0000000404447825 */ /* 0x008fc800078e021a */
[C---:B--2---:R-:W-:Y:S01]  /*ccf0*/  IMAD.WIDE R66, R4.reuse, 0x4, R92 ;  /* 0x0000000404427825 */ /* 0x044fe200078e025c */
[----:B------:R1:W-:Y:S03]  /*cd00*/  STL.64 [R1+0xda8], R68 ;  /* 0x000da84401007387 */ /* 0x0003e60000100a00 */
[----:B------:R-:W-:Y:S01]  /*cd10*/  IMAD.WIDE R64, R4, 0x4, R22 ;  /* 0x0000000404407825 */ /* 0x000fe200078e0216 */
[----:B------:R1:W-:Y:S01]  /*cd20*/  LDGSTS.E [R14+0x20008], desc[UR8][R68.64], !P0 ;  /* 0x20008000440e7fae */ /* 0x0003e2000c121848 */
[----:B------:R-:W2:Y:S02]  /*cd30*/  LDC R4, c[0x0][0x230] ;  /* 0x00008c00ff047b82 */ /* 0x000ea40000000800 */
[----:B------:R-:W-:Y:S01]  /*cd40*/  IMAD.MOV.U32 R51, RZ, RZ, R31 ;  /* 0x000000ffff337224 */ /* 0x000fe200078e001f */
[----:B------:R3:W-:Y:S04]  /*cd50*/  STL.64 [R1+0xdb0], R66 ;  /* 0x000db04201007387 */ /* 0x0007e80000100a00 */
[----:B------:R3:W-:Y:S01]  /*cd60*/  LDGSTS.E [R14+0x24008], desc[UR8][R66.64], !P0 ;  /* 0x24008000420e7fae */ /* 0x0007e2000c121848 */
[----:B-1----:R-:W-:-:S03]  /*cd70*/  IMAD.WIDE R68, R3, 0x4, R26 ;  /* 0x0000000403447825 */ /* 0x002fc600078e021a */
[----:B------:R1:W-:Y:S04]  /*cd80*/  STL.64 [R1+0xdb8], R64 ;  /* 0x000db84001007387 */ /* 0x0003e80000100a00 */
[----:B------:R1:W-:Y:S01]  /*cd90*/  LDGSTS.E [R14+0x28008], desc[UR8][R64.64], !P0 ;  /* 0x28008000400e7fae */ /* 0x0003e2000c121848 */
[----:B---3--:R-:W-:-:S03]  /*cda0*/  IMAD.WIDE R66, R3, 0x4, R92 ;  /* 0x0000000403427825 */ /* 0x008fc600078e025c */
[----:B------:R3:W-:Y:S04]  /*cdb0*/  STL.64 [R1+0xdc0], R10 ;  /* 0x000dc00a01007387 */ /* 0x0007e80000100a00 */
[----:B------:R3:W-:Y:S01]  /*cdc0*/  LDGSTS.E [R14+0x2c008], desc[UR8][R10.64], !P0 ;  /* 0x2c0080000a0e7fae */ /* 0x0007e2000c121848 */
[----:B------:R-:W-:Y:S01]  /*cdd0*/  ISETP.NE.U32.AND P0, PT, R0, RZ, PT ;  /* 0x000000ff0000720c */ /* 0x000fe20003f05070 */
[----:B------:R-:W-:Y:S02]  /*cde0*/  IMAD R0, R2, 0x7c, RZ ;  /* 0x0000007c02007824 */ /* 0x000fe400078e02ff */
[C---:B-1----:R-:W-:Y:S01]  /*cdf0*/  IMAD.WIDE R64, R3.reuse, 0x4, R22 ;  /* 0x0000000403407825 */ /* 0x042fe200078e0216 */
[----:B------:R1:W-:Y:S04]  /*ce00*/  LDGSTS.E [R14+0x2000c], desc[UR8][R68.64], !P3 ;  /* 0x2000c000440e7fae */ /* 0x0003e8000d921848 */
[----:B------:R2:W-:Y:S01]  /*ce10*/  LDGSTS.E [R14+0x2400c], desc[UR8][R66.64], !P3 ;  /* 0x2400c000420e7fae */ /* 0x0005e2000d921848 */
[----:B---3--:R-:W-:Y:S01]  /*ce20*/  IMAD.WIDE R10, R3, 0x4, R24 ;  /* 0x00000004030a7825 */ /* 0x008fe200078e0218 */
[----:B----4-:R-:W-:-:S02]  /*ce30*/  IADD3 R3, R9, -0x81, RZ ;  /* 0xffffff7f09037810 */ /* 0x010fc40007ffe0ff */
[----:B------:R1:W-:Y:S01]  /*ce40*/  STL.64 [R1+0xdd0], R68 ;  /* 0x000dd04401007387 */ /* 0x0003e20000100a00 */
[----:B------:R-:W3:Y:S03]  /*ce50*/  LDC R9, c[0x0][0x230] ;  /* 0x00008c00ff097b82 */ /* 0x000ee60000000800 */
        /* <DEDUP_REMOVED lines=27> */
[----:B------:R-:W-:-:S03]  /*d010*/  LOP3.LUT R4, R7, 0x60, RZ, 0x3c, !PT ;  /* 0x0000006007047812 */ /* 0x000fc600078e3cff */
[----:B------:R3:W-:Y:S01]  /*d020*/  LDGSTS.E [R14+0x34004], desc[UR8][R66.64], !P5 ;  /* 0x34004000420e7fae */ /* 0x0007e2000e921848 */
[----:B-1----:R-:W-:-:S03]  /*d030*/  IMAD.WIDE R10, R3, 0x4, R24 ;  /* 0x00000004030a7825 */ /* 0x002fc600078e0218 */
[----:B------:R1:W-:Y:S01]  /*d040*/  LDGSTS.E [R14+0x38004], desc[UR8][R64.64], !P5 ;  /* 0x38004000400e7fae */ /* 0x0003e2000e921848 */
[----:B------:R-:W4:Y:S03]  /*d050*/  LDC R3, c[0x0][0x230] ;  /* 0x00008c00ff037b82 */ /* 0x000f260000000800 */
[----:B------:R1:W-:Y:S01]  /*d060*/  LDGSTS.E [R14+0x3c004], desc[UR8][R10.64], !P5 ;  /* 0x3c0040000a0e7fae */ /* 0x0003e2000e921848 */
[----:B------:R-:W-:Y:S01]  /*d070*/  ISETP.GE.U32.AND P5, PT, R0, 0x7ffffefe, PT ;  /* 0x7ffffefe0000780c */ /* 0x000fe20003fa6070 */
[C---:B------:R-:W-:Y:S02]  /*d080*/  IMAD R0, R2.reuse, 0x7e, RZ ;  /* 0x0000007e02007824 */ /* 0x040fe400078e02ff */
[----:B------:R2:W-:Y:S01]  /*d090*/  STL.64 [R1+0xe08], R68 ;  /* 0x000e084401007387 */ /* 0x0005e20000100a00 */
[----:B------:R-:W-:-:S03]  /*d0a0*/  IMAD R2, R2, 0x7f, RZ ;  /* 0x0000007f02027824 */ /* 0x000fc600078e02ff */
[----:B------:R3:W-:Y:S04]  /*d0b0*/  STL.64 [R1+0xe28], R66 ;  /* 0x000e284201007387 */ /* 0x0007e80000100a00 */
[----:B------:R1:W-:Y:S01]  /*d0c0*/  STL.64 [R1+0xe30], R64 ;  /* 0x000e304001007387 */ /* 0x0003e20000100a00 */
[----:B--2---:R-:W-:-:S03]  /*d0d0*/  IMAD.WIDE R68, R0, 0x4, R26 ;  /* 0x0000000400447825 */ /* 0x004fc600078e021a */
[----:B------:R2:W-:Y:S01]  /*d0e0*/  STL.64 [R1+0xe40], R10 ;  /* 0x000e400a01007387 */ /* 0x0005e20000100a00 */
[----:B---3--:R-:W-:-:S03]  /*d0f0*/  IMAD.WIDE R66, R0, 0x4, R92 ;  /* 0x0000000400427825 */ /* 0x008fc600078e025c */
[----:B------:R3:W-:Y:S01]  /*d100*/  STL.64 [R1+0xe00], R68 ;  /* 0x000e004401007387 */ /* 0x0007e20000100a00 */
[----:B-1----:R-:W-:-:S03]  /*d110*/  IMAD.WIDE R64, R0, 0x4, R22 ;  /* 0x0000000400407825 */ /* 0x002fc600078e0216 */
[----:B------:R3:W-:Y:S01]  /*d120*/  LDGSTS.E [R14+0x30008], desc[UR8][R68.64], !P6 ;  /* 0x30008000440e7fae */ /* 0x0007e2000f121848 */
[----:B--2---:R-:W-:-:S03]  /*d130*/  IMAD.WIDE R10, R0, 0x4, R24 ;  /* 0x00000004000a7825 */ /* 0x004fc600078e0218 */
[----:B------:R1:W-:Y:S01]  /*d140*/  STL.64 [R1+0xe38], R66 ;  /* 0x000e384201007387 */ /* 0x0003e20000100a00 */
[----:B------:R-:W-:-:S03]  /*d150*/  VIADD R0, R9, 0xffffff7c ;  /* 0xffffff7c09007836 */ /* 0x000fc60000000000 */
[----:B------:R1:W-:Y:S01]  /*d160*/  LDGSTS.E [R14+0x34008], desc[UR8][R66.64], !P6 ;  /* 0x34008000420e7fae */ /* 0x0003e2000f121848 */
[----:B------:R-:W-:Y:S01]  /*d170*/  LOP3.LUT R9, R7, 0x40, RZ, 0x3c, !PT ;  /* 0x0000004007097812 */ /* 0x000fe200078e3cff */
[C---:B---3--:R-:W-:Y:S02]  /*d180*/  IMAD.WIDE R68, R2.reuse, 0x4, R26 ;  /* 0x0000000402447825 */ /* 0x048fe400078e021a */
[----:B------:R2:W-:Y:S04]  /*d190*/  STL.64 [R1+0x1790], R64 ;  /* 0x0017904001007387 */ /* 0x0005e80000100a00 */
[----:B------:R2:W-:Y:S01]  /*d1a0*/  LDGSTS.E [R14+0x38008], desc[UR8][R64.64], !P6 ;  /* 0x38008000400e7fae */ /* 0x0005e2000f121848 */
[----:B-1----:R-:W-:-:S03]  /*d1b0*/  IMAD.WIDE R66, R2, 0x4, R92 ;  /* 0x0000000402427825 */ /* 0x002fc600078e025c */
[----:B------:R1:W-:Y:S04]  /*d1c0*/  STL.64 [R1+0x1788], R10 ;  /* 0x0017880a01007387 */ /* 0x0003e80000100a00 */
[----:B------:R1:W-:Y:S01]  /*d1d0*/  LDGSTS.E [R14+0x3c008], desc[UR8][R10.64], !P6 ;  /* 0x3c0080000a0e7fae */ /* 0x0003e2000f121848 */
[----:B------:R-:W-:Y:S01]  /*d1e0*/  ISETP.GE.U32.AND P6, PT, R0, 0x7ffffefd, PT ;  /* 0x7ffffefd0000780c */ /* 0x000fe20003fc6070 */
[C---:B--2---:R-:W-:Y:S02]  /*d1f0*/  IMAD.WIDE R64, R2.reuse, 0x4, R22 ;  /* 0x0000000402407825 */ /* 0x044fe400078e0216 */
[----:B------:R-:W-:Y:S01]  /*d200*/  STL.64 [R1+0xdf8], R68 ;  /* 0x000df84401007387 */ /* 0x000fe20000100a00 */
[----:B----4-:R-:W-:Y:S02]  /*d210*/  IADD3 R0, R5, -0xa1, RZ ;  /* 0xffffff5f05007810 */ /* 0x010fe40007ffe0ff */
[----:B------:R-:W-:Y:S01]  /*d220*/  LOP3.LUT R5, R7, 0x50, RZ, 0x3c, !PT ;  /* 0x0000005007057812 */ /* 0x000fe200078e3cff */
[----:B------:R-:W-:Y:S01]  /*d230*/  LDGSTS.E [R14+0x3000c], desc[UR8][R68.64], !P1 ;  /* 0x3000c000440e7fae */ /* 0x000fe2000c921848 */
[----:B-1----:R-:W-:-:S03]  /*d240*/  IMAD.WIDE R10, R2, 0x4, R24 ;  /* 0x00000004020a7825 */ /* 0x002fc600078e0218 */
[----:B------:R1:W-:Y:S01]  /*d250*/  STL.64 [R1+0x1798], R66 ;  /* 0x0017984201007387 */ /* 0x0003e20000100a00 */
[----:B------:R-:W-:-:S03]  /*d260*/  VIADD R2, R3, 0xffffff5e ;  /* 0xffffff5e03027836 */ /* 0x000fc60000000000 */
[----:B------:R1:W-:Y:S01]  /*d270*/  LDGSTS.E [R14+0x3400c], desc[UR8][R66.64], !P1 ;  /* 0x3400c000420e7fae */ /* 0x0003e2000c921848 */
[----:B------:R-:W-:-:S03]  /*d280*/  MOV R3, UR10 ;  /* 0x0000000a00037c02 */ /* 0x000fc60008000f00 */
[----:B------:R2:W-:Y:S01]  /*d290*/  STL.64 [R1+0x17a8], R64 ;  /* 0x0017a84001007387 */ /* 0x0005e20000100a00 */
[C---:B------:R-:W-:Y:S02]  /*d2a0*/  IADD3 R9, R3.reuse, 0x200000, R9 ;  /* 0x0020000003097810 */ /* 0x040fe40007ffe009 */
[C---:B------:R-:W-:Y:S01]  /*d2b0*/  IADD3 R5, R3.reuse, 0x200000, R5 ;  /* 0x0020000003057810 */ /* 0x040fe20007ffe005 */
[----:B------:R2:W-:Y:S01]  /*d2c0*/  LDGSTS.E [R14+0x3800c], desc[UR8][R64.64], !P1 ;  /* 0x3800c000400e7fae */ /* 0x0005e2000c921848 */
[----:B------:R-:W-:-:S03]  /*d2d0*/  IADD3 R4, R3, 0x200000, R4 ;  /* 0x0020000003047810 */ /* 0x000fc60007ffe004 */
[----:B------:R3:W-:Y:S01]  /*d2e0*/  LDGSTS.E [R14+0x3c00c], desc[UR8][R10.64], !P1 ;  /* 0x3c00c0000a0e7fae */ /* 0x0007e2000c921848 */
[----:B------:R-:W-:Y:S01]  /*d2f0*/  ISETP.GE.U32.AND P1, PT, R0, 0x7ffffee0, PT ;  /* 0x7ffffee00000780c */ /* 0x000fe20003f26070 */
[----:B-1----:R-:W-:Y:S01]  /*d300*/  IMAD.MOV.U32 R67, RZ, RZ, R59 ;  /* 0x000000ffff437224 */ /* 0x002fe200078e003b */
[----:B------:R-:W-:Y:S01]  /*d310*/  LOP3.LUT R0, R7, 0x70, RZ, 0x3c, !PT ;  /* 0x0000007007007812 */ /* 0x000fe200078e3cff */
[----:B------:R3:W-:Y:S01]  /*d320*/  STL.64 [R1+0x17a0], R10 ;  /* 0x0017a00a01007387 */ /* 0x0007e20000100a00 */
[----:B------:R-:W-:Y:S02]  /*d330*/  MOV R66, R58 ;  /* 0x0000003a00427202 */ /* 0x000fe40000000f00 */
[----:B------:R-:W-:Y:S01]  /*d340*/  IADD3 R0, R3, 0x200000, R0 ;  /* 0x0020000003007810 */ /* 0x000fe20007ffe000 */
[----:B--2---:R-:W-:Y:S01]  /*d350*/  IMAD.MOV.U32 R64, RZ, RZ, R60 ;  /* 0x000000ffff407224 */ /* 0x004fe200078e003c */
[----:B------:R-:W-:Y:S01]  /*d360*/  MOV R65, R61 ;  /* 0x0000003d00417202 */ /* 0x000fe20000000f00 */
[----:B------:R-:W-:Y:S01]  /*d370*/  IMAD.MOV.U32 R60, RZ, RZ, R52 ;  /* 0x000000ffff3c7224 */ /* 0x000fe200078e0034 */
[----:B------:R-:W-:Y:S01]  /*d380*/  MOV R61, R53 ;  /* 0x00000035003d7202 */ /* 0x000fe20000000f00 */
[----:B------:R-:W-:Y:S01]  /*d390*/  IMAD.MOV.U32 R52, RZ, RZ, R48 ;  /* 0x000000ffff347224 */ /* 0x000fe200078e0030 */
[----:B------:R-:W-:Y:S01]  /*d3a0*/  MOV R53, R49 ;  /* 0x0000003100357202 */ /* 0x000fe20000000f00 */
[----:B------:R-:W-:Y:S01]  /*d3b0*/  IMAD.MOV.U32 R48, RZ, RZ, R12 ;  /* 0x000000ffff307224 */ /* 0x000fe200078e000c */
[C---:B------:R-:W-:Y:S01]  /*d3c0*/  LOP3.LUT R12, R7.reuse, 0x10, RZ, 0x3c, !PT ;  /* 0x00000010070c7812 */ /* 0x040fe200078e3cff */
[----:B------:R1:W-:Y:S01]  /*d3d0*/  STL.64 [R1+0x1978], R6 ;  /* 0x0019780601007387 */ /* 0x0003e20000100a00 */
[C---:B---3--:R-:W-:Y:S01]  /*d3e0*/  LOP3.LUT R11, R7.reuse, 0x20, RZ, 0x3c, !PT ;  /* 0x00000020070b7812 */ /* 0x048fe200078e3cff */
[----:B------:R-:W-:Y:S01]  /*d3f0*/  IMAD.MOV.U32 R75, RZ, RZ, R61 ;  /* 0x000000ffff4b7224 */ /* 0x000fe200078e003d */
[----:B------:R-:W-:Y:S01]  /*d400*/  LOP3.LUT R10, R7, 0x30, RZ, 0x3c, !PT ;  /* 0x00000030070a7812 */ /* 0x000fe200078e3cff */
[----:B------:R-:W0:Y:S01]  /*d410*/  LDGDEPBAR ;  /* 0x00000000000079af */ /* 0x000e220000000000 */
[----:B------:R-:W-:Y:S01]  /*d420*/  MOV R49, R13 ;  /* 0x0000000d00317202 */ /* 0x000fe20000000f00 */
[----:B------:R-:W-:Y:S01]  /*d430*/  IMAD.MOV.U32 R61, RZ, RZ, R37 ;  /* 0x000000ffff3d7224 */ /* 0x000fe200078e0025 */
[C---:B------:R-:W-:Y:S01]  /*d440*/  IADD3 R12, R3.reuse, 0x200000, R12 ;  /* 0x00200000030c7810 */ /* 0x040fe20007ffe00c */
[----:B------:R-:W2:Y:S01]  /*d450*/  LDL.64 R58, [R1+0x6e0] ;  /* 0x0006e000013a7983 */ /* 0x000ea20000100a00 */
[C---:B------:R-:W-:Y:S01]  /*d460*/  IADD3 R11, R3.reuse, 0x200000, R11 ;  /* 0x00200000030b7810 */ /* 0x040fe20007ffe00b */
[----:B------:R-:W-:Y:S01]  /*d470*/  IMAD.MOV.U32 R69, RZ, RZ, R49 ;  /* 0x000000ffff457224 */ /* 0x000fe200078e0031 */
[C---:B------:R-:W-:Y:S01]  /*d480*/  IADD3 R10, R3.reuse, 0x200000, R10 ;  /* 0x00200000030a7810 */ /* 0x040fe20007ffe00a */
[----:B------:R-:W-:Y:S01]  /*d490*/  IMAD.MOV.U32 R89, RZ, RZ, R53 ;  /* 0x000000ffff597224 */ /* 0x000fe200078e0035 */
[----:B------:R-:W-:Y:S01]  /*d4a0*/  IADD3 R3, R3, 0x200000, R7 ;  /* 0x0020000003037810 */ /* 0x000fe20007ffe007 */
[----:B------:R-:W-:Y:S01]  /*d4b0*/  IMAD.MOV.U32 R53, RZ, RZ, R33 ;  /* 0x000000ffff357224 */ /* 0x000fe200078e0021 */
[----:B------:R-:W-:Y:S01]  /*d4c0*/  MOV R68, R48 ;  /* 0x0000003000447202 */ /* 0x000fe20000000f00 */
[----:B------:R-:W3:Y:S01]  /*d4d0*/  LDL.64 R54, [R1+0x818] ;  /* 0x0008180001367983 */ /* 0x000ee20000100a00 */
[----:B------:R-:W-:Y:S01]  /*d4e0*/  MOV R74, R60 ;  /* 0x0000003c004a7202 */ /* 0x000fe20000000f00 */
[----:B-1----:R-:W-:Y:S01]  /*d4f0*/  IMAD.MOV.U32 R7, RZ, RZ, R63 ;  /* 0x000000ffff077224 */ /* 0x002fe200078e003f */
[----:B------:R-:W-:Y:S01]  /*d500*/  MOV R60, R36 ;  /* 0x00000024003c7202 */ /* 0x000fe20000000f00 */
[----:B------:R1:W-:Y:S01]  /*d510*/  LDGSTS.E [R3+-0x40000], desc[UR8][R86.64], P2 ;  /* 0xc000000056037fae */ /* 0x0003e20009121848 */
[----:B------:R-:W-:Y:S01]  /*d520*/  MOV R88, R52 ;  /* 0x0000003400587202 */ /* 0x000fe20000000f00 */
[----:B------:R-:W-:Y:S01]  /*d530*/  IMAD.MOV.U32 R63, RZ, RZ, R41 ;  /* 0x000000ffff3f7224 */ /* 0x000fe200078e0029 */
[----:B------:R-:W-:Y:S01]  /*d540*/  MOV R52, R32 ;  /* 0x0000002000347202 */ /* 0x000fe20000000f00 */
[----:B------:R-:W4:Y:S01]  /*d550*/  LDL.64 R48, [R1+0x720] ;  /* 0x0007200001307983 */ /* 0x000f220000100a00 */
[----:B------:R-:W-:Y:S01]  /*d560*/  MOV R6, R62 ;  /* 0x0000003e00067202 */ /* 0x000fe20000000f00 */
[----:B------:R-:W-:Y:S01]  /*d570*/  IMAD.U32 R13, RZ, RZ, UR6 ;  /* 0x00000006ff0d7e24 */ /* 0x000fe2000f8e00ff */
[----:B------:R-:W-:Y:S01]  /*d580*/  MOV R62, R40 ;  /* 0x00000028003e7202 */ /* 0x000fe20000000f00 */
[----:B------:R-:W3:Y:S01]  /*d590*/  LDL.64 R36, [R1+0x660] ;  /* 0x0006600001247983 */ /* 0x000ee20000100a00 */
[----:B-1----:R-:W-:Y:S01]  /*d5a0*/  MOV R86, R44 ;  /* 0x0000002c00567202 */ /* 0x002fe20000000f00 */
[----:B------:R-:W-:-:S02]  /*d5b0*/  IMAD.MOV.U32 R87, RZ, RZ, R45 ;  /* 0x000000ffff577224 */ /* 0x000fc400078e002d */
[----:B------:R-:W3:Y:S04]  /*d5c0*/  LDL.64 R32, [R1+0x7d8] ;  /* 0x0007d80001207983 */ /* 0x000ee80000100a00 */
[----:B------:R-:W3:Y:S04]  /*d5d0*/  LDL.64 R44, [R1+0x6a0] ;  /* 0x0006a000012c7983 */ /* 0x000ee80000100a00 */
[----:B------:R-:W3:Y:S04]  /*d5e0*/  LDL.64 R30, [R1+0x798] ;  /* 0x00079800011e7983 */ /* 0x000ee80000100a00 */
[----:B------:R1:W-:Y:S04]  /*d5f0*/  LDGSTS.E [R3+-0x3fc00], desc[UR8][R64.64], P2 ;  /* 0xc040000040037fae */ /* 0x0003e80009121848 */
[----:B------:R-:W-:Y:S04]  /*d600*/  LDGSTS.E [R3+-0x3f800], desc[UR8][R56.64], P2 ;  /* 0xc080000038037fae */ /* 0x000fe80009121848 */
[----:B------:R-:W3:Y:S01]  /*d610*/  LDL.64 R40, [R1+0x718] ;  /* 0x0007180001287983 */ /* 0x000ee20000100a00 */
[----:B-1----:R-:W-:Y:S01]  /*d620*/  MOV R64, R42 ;  /* 0x0000002a00407202 */ /* 0x002fe20000000f00 */
[----:B------:R-:W-:-:S02]  /*d630*/  IMAD.MOV.U32 R65, RZ, RZ, R43 ;  /* 0x000000ffff417224 */ /* 0x000fc400078e002b */
[----:B------:R-:W-:Y:S04]  /*d640*/  LDGSTS.E [R3+-0x3f400], desc[UR8][R38.64], P2 ;  /* 0xc0c0000026037fae */ /* 0x000fe80009121848 */
[----:B------:R-:W3:Y:S04]  /*d650*/  LDL.64 R42, [R1+0x758] ;  /* 0x00075800012a7983 */ /* 0x000ee80000100a00 */
[----:B------:R-:W3:Y:S04]  /*d660*/  LDL.64 R56, [R1+0x6d8] ;  /* 0x0006d80001387983 */ /* 0x000ee80000100a00 */
[----:B------:R-:W-:Y:S04]  /*d670*/  LDGSTS.E [R3+-0x3f000], desc[UR8][R34.64], P2 ;  /* 0xc100000022037fae */ /* 0x000fe80009121848 */
[----:B------:R-:W3:Y:S04]  /*d680*/  LDL.64 R38, [R1+0x698] ;  /* 0x0006980001267983 */ /* 0x000ee80000100a00 */
[----:B------:R-:W-:Y:S04]  /*d690*/  LDGSTS.E [R3+-0x3ec00], desc[UR8][R46.64], P2 ;  /* 0xc14000002e037fae */ /* 0x000fe80009121848 */
[----:B------:R-:W3:Y:S04]  /*d6a0*/  LDL.64 R34, [R1+0x658] ;  /* 0x0006580001227983 */ /* 0x000ee80000100a00 */
[----:B------:R-:W-:Y:S04]  /*d6b0*/  LDGSTS.E [R3+-0x3e800], desc[UR8][R6.64], P2 ;  /* 0xc180000006037fae */ /* 0x000fe80009121848 */
[----:B------:R-:W3:Y:S04]  /*d6c0*/  LDL.64 R46, [R1+0x810] ;  /* 0x00081000012e7983 */ /* 0x000ee80000100a00 */
[----:B------:R-:W-:Y:S04]  /*d6d0*/  LDGSTS.E [R3+-0x3e400], desc[UR8][R74.64], P2 ;  /* 0xc1c000004a037fae */ /* 0x000fe80009121848 */
        /* <DEDUP_REMOVED lines=12> */
[----:B------:R-:W3:Y:S04]  /*d7a0*/  LDL.64 R74, [R1+0x6d0] ;  /* 0x0006d000014a7983 */ /* 0x000ee80000100a00 */
        /* <DEDUP_REMOVED lines=13> */
[----:B----4-:R-:W-:Y:S04]  /*d880*/  LDGSTS.E [R11+-0x3ef00], desc[UR8][R48.64], P2 ;  /* 0xc1100000300b7fae */ /* 0x010fe80009121848 */
[----:B--2---:R-:W-:Y:S04]  /*d890*/  LDGSTS.E [R11+-0x3eb00], desc[UR8][R58.64], P2 ;  /* 0xc15000003a0b7fae */ /* 0x004fe80009121848 */
[----:B------:R-:W2:Y:S04]  /*d8a0*/  LDL.64 R48, [R1+0x780] ;  /* 0x0007800001307983 */ /* 0x000ea80000100a00 */
[----:B---3--:R-:W-:Y:S04]  /*d8b0*/  LDGSTS.E [R11+-0x3e700], desc[UR8][R44.64], P2 ;  /* 0xc19000002c0b7fae */ /* 0x008fe80009121848 */
[----:B------:R-:W-:Y:S04]  /*d8c0*/  LDGSTS.E [R11+-0x3e300], desc[UR8][R36.64], P2 ;  /* 0xc1d00000240b7fae */ /* 0x000fe80009121848 */
[----:B------:R-:W-:Y:S04]  /*d8d0*/  LDGSTS.E [R10+-0x3fe80], desc[UR8][R54.64], P2 ;  /* 0xc0180000360a7fae */ /* 0x000fe80009121848 */
[----:B------:R-:W-:Y:S04]  /*d8e0*/  LDGSTS.E [R10+-0x3fa80], desc[UR8][R32.64], P2 ;  /* 0xc0580000200a7fae */ /* 0x000fe80009121848 */
[----:B------:R-:W3:Y:S04]  /*d8f0*/  LDL.64 R36, [R1+0x7d0] ;  /* 0x0007d00001247983 */ /* 0x000ee80000100a00 */
[----:B------:R-:W4:Y:S04]  /*d900*/  LDL.64 R54, [R1+0x790] ;  /* 0x0007900001367983 */ /* 0x000f280000100a00 */
[----:B------:R-:W-:Y:S04]  /*d910*/  LDGSTS.E [R10+-0x3f680], desc[UR8][R30.64], P2 ;  /* 0xc09800001e0a7fae */ /* 0x000fe80009121848 */
[----:B------:R-:W2:Y:S04]  /*d920*/  LDL.64 R32, [R1+0x750] ;  /* 0x0007500001207983 */ /* 0x000ea80000100a00 */
        /* <DEDUP_REMOVED lines=12> */
[----:B------:R-:W2:Y:S04]  /*d9f0*/  LDL.64 R42, [R1+0x778] ;  /* 0x00077800012a7983 */ /* 0x000ea80000100a00 */
[----:B------:R-:W2:Y:S04]  /*da00*/  LDL.64 R46, [R1+0x7b8] ;  /* 0x0007b800012e7983 */ /* 0x000ea80000100a00 */
[----:B------:R-:W2:Y:S04]  /*da10*/  LDL.64 R38, [R1+0x738] ;  /* 0x0007380001267983 */ /* 0x000ea80000100a00 */
[----:B---3--:R-:W-:Y:S04]  /*da20*/  LDGSTS.E [R9+-0x3fa00], desc[UR8][R36.64], P2 ;  /* 0xc060000024097fae */ /* 0x008fe80009121848 */
[----:B----4-:R-:W-:Y:S04]  /*da30*/  LDGSTS.E [R9+-0x3f600], desc[UR8][R54.64], P2 ;  /* 0xc0a0000036097fae */ /* 0x010fe80009121848 */
[----:B------:R-:W3:Y:S04]  /*da40*/  LDL.64 R36, [R1+0x6f8] ;  /* 0x0006f80001247983 */ /* 0x000ee80000100a00 */
[----:B--2---:R-:W-:Y:S04]  /*da50*/  LDGSTS.E [R9+-0x3f200], desc[UR8][R32.64], P2 ;  /* 0xc0e0000020097fae */ /* 0x004fe80009121848 */
[----:B------:R-:W2:Y:S04]  /*da60*/  LDL.64 R54, [R1+0x6b8] ;  /* 0x0006b80001367983 */ /* 0x000ea80000100a00 */
[----:B------:R-:W-:Y:S04]  /*da70*/  LDGSTS.E [R9+-0x3ee00], desc[UR8][R30.64], P2 ;  /* 0xc12000001e097fae */ /* 0x000fe80009121848 */
[----:B------:R-:W4:Y:S04]  /*da80*/  LDL.64 R32, [R1+0x678] ;  /* 0x0006780001207983 */ /* 0x000f280000100a00 */
[----:B------:R-:W-:Y:S04]  /*da90*/  LDGSTS.E [R9+-0x3ea00], desc[UR8][R74.64], P2 ;  /* 0xc16000004a097fae */ /* 0x000fe80009121848 */
[----:B------:R-:W4:Y:S04]  /*daa0*/  LDL.64 R30, [R1+0x638] ;  /* 0x00063800011e7983 */ /* 0x000f280000100a00 */
[----:B------:R-:W-:Y:S04]  /*dab0*/  LDGSTS.E [R9+-0x3e600], desc[UR8][R72.64], P2 ;  /* 0xc1a0000048097fae */ /* 0x000fe80009121848 */
[----:B------:R-:W-:Y:S04]  /*dac0*/  LDGSTS.E [R9+-0x3e200], desc[UR8][R88.64], P2 ;  /* 0xc1e0000058097fae */ /* 0x000fe80009121848 */
[----:B------:R-:W-:Y:S04]  /*dad0*/  LDGSTS.E [R5+-0x3fd80], desc[UR8][R70.64], P2 ;  /* 0xc028000046057fae */ /* 0x000fe80009121848 */
[----:B------:R-:W-:Y:S04]  /*dae0*/  LDGSTS.E [R5+-0x3f980], desc[UR8][R68.64], P2 ;  /* 0xc068000044057fae */ /* 0x000fe80009121848 */
[----:B------:R-:W4:Y:S04]  /*daf0*/  LDL.LU.64 R74, [R1+0x1a50] ;  /* 0x001a5000014a7983 */ /* 0x000f280000300a00 */
        /* <DEDUP_REMOVED lines=18> */
[----:B------:R1:W-:Y:S04]  /*dc20*/  LDGSTS.E [R4+-0x3f100], desc[UR8][R6.64], P2 ;  /* 0xc0f0000006047fae */ /* 0x0003e80009121848 */
[----:B------:R-:W4:Y:S04]  /*dc30*/  LDL.LU.64 R78, [R1+0x1a00] ;  /* 0x001a0000014e7983 */ /* 0x000f280000300a00 */
[----:B------:R-:W-:Y:S04]  /*dc40*/  LDGSTS.E [R4+-0x3ed00], desc[UR8][R58.64], P2 ;  /* 0xc13000003a047fae */ /* 0x000fe80009121848 */
[----:B------:R-:W4:Y:S04]  /*dc50*/  LDL.LU.64 R52, [R1+0x19f8] ;  /* 0x0019f80001347983 */ /* 0x000f280000300a00 */
[----:B------:R1:W-:Y:S04]  /*dc60*/  LDGSTS.E [R4+-0x3e900], desc[UR8][R44.64], P2 ;  /* 0xc17000002c047fae */ /* 0x0003e80009121848 */
[----:B------:R-:W4:Y:S04]  /*dc70*/  LDL.LU.64 R50, [R1+0x19f0] ;  /* 0x0019f00001327983 */ /* 0x000f280000300a00 */
[----:B------:R-:W-:Y:S04]  /*dc80*/  LDGSTS.E [R4+-0x3e500], desc[UR8][R40.64], P2 ;  /* 0xc1b0000028047fae */ /* 0x000fe80009121848 */
[----:B------:R-:W4:Y:S01]  /*dc90*/  LDL.LU.64 R48, [R1+0x19e8] ;  /* 0x0019e80001307983 */ /* 0x000f220000300a00 */
[C---:B-1----:R-:W-:Y:S01]  /*dca0*/  IMAD.WIDE R6, R13.reuse, 0x4, R26 ;  /* 0x000000040d067825 */ /* 0x042fe200078e021a */
[----:B------:R-:W1:Y:S02]  /*dcb0*/  LDC R44, c[0x0][0x230] ;  /* 0x00008c00ff2c7b82 */ /* 0x000e640000000800 */
[----:B------:R-:W-:Y:S04]  /*dcc0*/  LDGSTS.E [R4+-0x3e100], desc[UR8][R56.64], P2 ;  /* 0xc1f0000038047fae */ /* 0x000fe80009121848 */
[----:B------:R-:W-:Y:S04]  /*dcd0*/  LDGSTS.E [R0+-0x3fc80], desc[UR8][R34.64], P2 ;  /* 0xc038000022007fae */ /* 0x000fe80009121848 */
[----:B------:R-:W4:Y:S04]  /*dce0*/  LDL.LU.64 R40, [R1+0x5f0] ;  /* 0x0005f00001287983 */ /* 0x000f280000300a00 */
[----:B------:R-:W-:Y:S04]  /*dcf0*/  LDGSTS.E [R0+-0x3f880], desc[UR8][R46.64], P2 ;  /* 0xc07800002e007fae */ /* 0x000fe80009121848 */
[----:B------:R-:W4:Y:S04]  /*dd00*/  LDL.LU.64 R34, [R1+0x5e8] ;  /* 0x0005e80001227983 */ /* 0x000f280000300a00 */
[----:B------:R-:W4:Y:S04]  /*dd10*/  LDL.LU.64 R56, [R1+0x5e0] ;  /* 0x0005e00001387983 */ /* 0x000f280000300a00 */
[----:B------:R-:W4:Y:S04]  /*dd20*/  LDL.LU.64 R46, [R1+0x5d8] ;  /* 0x0005d800012e7983 */ /* 0x000f280000300a00 */
[----:B------:R-:W-:Y:S04]  /*dd30*/  LDGSTS.E [R0+-0x3f480], desc[UR8][R42.64], P2 ;  /* 0xc0b800002a007fae */ /* 0x000fe80009121848 */
[----:B------:R-:W-:Y:S01]  /*dd40*/  LDGSTS.E [R0+-0x3f080], desc[UR8][R38.64], P2 ;  /* 0xc0f8000026007fae */ /* 0x000fe20009121848 */
[----:B------:R-:W-:-:S04]  /*dd50*/  IMAD.WIDE R22, R13, 0x4, R22 ;  /* 0x000000040d167825 */ /* 0x000fc800078e0216 */
[C---:B------:R-:W-:Y:S01]  /*dd60*/  IMAD.WIDE R24, R13.reuse, 0x4, R24 ;  /* 0x000000040d187825 */ /* 0x040fe200078e0218 */
[----:B---3--:R3:W-:Y:S04]  /*dd70*/  LDGSTS.E [R0+-0x3ec80], desc[UR8][R36.64], P2 ;  /* 0xc138000024007fae */ /* 0x0087e80009121848 */
[----:B--2---:R-:W-:Y:S04]  /*dd80*/  LDGSTS.E [R0+-0x3e880], desc[UR8][R54.64], P2 ;  /* 0xc178000036007fae */ /* 0x004fe80009121848 */
[----:B----4-:R-:W-:Y:S04]  /*dd90*/  LDGSTS.E [R0+-0x3e480], desc[UR8][R32.64], P2 ;  /* 0xc1b8000020007fae */ /* 0x010fe80009121848 */
[----:B------:R-:W-:Y:S04]  /*dda0*/  LDGSTS.E [R0+-0x3e080], desc[UR8][R30.64], P2 ;  /* 0xc1f800001e007fae */ /* 0x000fe80009121848 */
[----:B------:R-:W0:Y:S01]  /*ddb0*/  LDGDEPBAR ;  /* 0x00000000000079af */ /* 0x000e220000000000 */
[----:B------:R-:W-:Y:S01]  /*ddc0*/  BAR.SYNC.DEFER_BLOCKING 0x0 ;  /* 0x0000000000007b1d */ /* 0x000fe20000010000 */
[----:B---3--:R-:W-:Y:S01]  /*ddd0*/  IMAD.WIDE R36, R13, 0x4, R92 ;  /* 0x000000040d247825 */ /* 0x008fe200078e025c */
[----:B------:R-:W-:-:S04]  /*dde0*/  ISETP.GE.U32.AND P2, PT, R2, 0x7ffffedf, PT ;  /* 0x7ffffedf0200780c */ /* 0x000fc80003f46070 */
[----:B------:R-:W2:Y:S04]  /*ddf0*/  LDL.LU.64 R32, [R1+0x5d0] ;  /* 0x0005d00001207983 */ /* 0x000ea80000300a00 */
[----:B------:R-:W3:Y:S01]  /*de00*/  LDL.LU.64 R30, [R1+0x5c8] ;  /* 0x0005c800011e7983 */ /* 0x000ee20000300a00 */
[----:B------:R-:W-:-:S03]  /*de10*/  IADD3 R2, R252, -0xa3, RZ ;  /* 0xffffff5dfc027810 */ /* 0x000fc60007ffe0ff */
[----:B------:R-:W4:Y:S04]  /*de20*/  LDL.LU.64 R38, [R1+0x5c0] ;  /* 0x0005c00001267983 */ /* 0x000f280000300a00 */
[----:B------:R-:W4:Y:S04]  /*de30*/  LDL.LU.64 R58, [R1+0x5b8] ;  /* 0x0005b800013a7983 */ /* 0x000f280000300a00 */
[----:B------:R1:W-:Y:S04]  /*de40*/  STL.64 [R1+0x1780], R36 ;  /* 0x0017802401007387 */ /* 0x0003e80000100a00 */
[----:B------:R1:W-:Y:S04]  /*de50*/  STL.64 [R1+0x1778], R22 ;  /* 0x0017781601007387 */ /* 0x0003e80000100a00 */
[----:B------:R-:W-:Y:S01]  /*de60*/  @!PT LDS RZ, [RZ] ;  /* 0x00000000fffff984 */ /* 0x000fe20000000800 */
[----:B------:R-:W-:Y:S01]  /*de70*/  @!PT LDS RZ, [RZ] ;  /* 0x00000000fffff984 */ /* 0x000fe20000000800 */
[----:B------:R-:W-:Y:S01]  /*de80*/  @!PT LDS RZ, [RZ] ;  /* 0x00000000fffff984 */ /* 0x000fe20000000800 */
[----:B------:R-:W-:Y:S04]  /*de90*/  LDGSTS.E [R21+0x40000], desc[UR8][R6.64], !P3 ;  /* 0x4000000006157fae */ /* 0x000fe8000d921848 */
[----:B------:R1:W-:Y:S04]  /*dea0*/  STL.64 [R1+0x1770], R24 ;  /* 0x0017701801007387 */ /* 0x0003e80000100a00 */
[----:B------:R-:W-:Y:S04]  /*deb0*/  LDGSTS.E [R21+0x44000], desc[UR8][R36.64], !P3 ;  /* 0x4400000024157fae */ /* 0x000fe8000d921848 */
[----:B------:R1:W-:Y:S04]  /*dec0*/  LDGSTS.E [R21+0x48000], desc[UR8][R22.64], !P3 ;  /* 0x4800000016157fae */ /* 0x0003e8000d921848 */
[----:B------:R1:W-:Y:S01]  /*ded0*/  LDGSTS.E [R21+0x4c000], desc[UR8][R24.64], !P3 ;  /* 0x4c00000018157fae */ /* 0x0003e2000d921848 */
[----:B------:R-:W-:-:S03]  /*dee0*/  ISETP.GE.U32.AND P3, PT, R2, 0x7ffffede, PT ;  /* 0x7ffffede0200780c */ /* 0x000fc60003f66070 */
[----:B-1----:R-:W4:Y:S01]  /*def0*/  LDL.LU.64 R36, [R1+0x5b0] ;  /* 0x0005b00001247983 */ /* 0x002f220000300a00 */
[----:B------:R-:W-:-:S03]  /*df00*/  VIADD R2, R28, 0xffffff5c ;  /* 0xffffff5c1c027836 */ /* 0x000fc60000000000 */
[----:B------:R-:W4:Y:S01]  /*df10*/  LDL.LU.64 R54, [R1+0x5a8] ;  /* 0x0005a80001367983 */ /* 0x000f220000300a00 */
[----:B------:R-:W1:Y:S08]  /*df20*/  LDC R22, c[0x0][0x230] ;  /* 0x00008c00ff167b82 */ /* 0x000e700000000800 */
[----:B------:R-:W1:Y:S01]  /*df30*/  LDC R23, c[0x0][0x230] ;  /* 0x00008c00ff177b82 */ /* 0x000e620000000800 */
[----:B------:R-:W-:-:S04]  /*df40*/  IMAD.WIDE R40, R13, 0x4, R40 ;  /* 0x000000040d287825 */ /* 0x000fc800078e0228 */
[C---:B------:R-:W-:Y:S01]  /*df50*/  IMAD.WIDE R34, R13.reuse, 0x4, R34 ;  /* 0x000000040d227825 */ /* 0x040fe200078e0222 */
[----:B------:R-:W-:Y:S03]  /*df60*/  STL.64 [R1+0x1768], R40 ;  /* 0x0017682801007387 */ /* 0x000fe60000100a00 */
[C---:B------:R-:W-:Y:S01]  /*df70*/  IMAD.WIDE R26, R13.reuse, 0x4, R56 ;  /* 0x000000040d1a7825 */ /* 0x040fe200078e0238 */
[----:B------:R1:W-:Y:S03]  /*df80*/  STL.64 [R1+0x1760], R34 ;  /* 0x0017602201007387 */ /* 0x0003e60000100a00 */
[----:B------:R-:W-:Y:S01]  /*df90*/  IMAD.WIDE R24, R13, 0x4, R46 ;  /* 0x000000040d187825 */ /* 0x000fe200078e022e */
[----:B------:R-:W4:Y:S04]  /*dfa0*/  LDL.LU.64 R28, [R1+0x5a0] ;  /* 0x0005a000011c7983 */ /* 0x000f280000300a00 */
[----:B------:R-:W-:Y:S04]  /*dfb0*/  STL.64 [R1+0x1758], R26 ;  /* 0x0017581a01007387 */ /* 0x000fe80000100a00 */
[----:B------:R-:W4:Y:S04]  /*dfc0*/  LDL.LU.64 R46, [R1+0x598] ;  /* 0x00059800012e7983 */ /* 0x000f280000300a00 */
[----:B------:R-:W-:Y:S04]  /*dfd0*/  LDGSTS.E [R21+0x40004], desc[UR8][R40.64], !P4 ;  /* 0x4000400028157fae */ /* 0x000fe8000e121848 */
[----:B------:R1:W-:Y:S04]  /*dfe0*/  STL.64 [R1+0x1750], R24 ;  /* 0x0017501801007387 */ /* 0x0003e80000100a00 */
[----:B------:R-:W-:Y:S04]  /*dff0*/  LDGSTS.E [R21+0x44004], desc[UR8][R34.64], !P4 ;  /* 0x4400400022157fae */ /* 0x000fe8000e121848 */
[----:B------:R-:W-:Y:S04]  /*e000*/  LDGSTS.E [R21+0x48004], desc[UR8][R26.64], !P4 ;  /* 0x480040001a157fae */ /* 0x000fe8000e121848 */
[----:B------:R1:W-:Y:S01]  /*e010*/  LDGSTS.E [R21+0x4c004], desc[UR8][R24.64], !P4 ;  /* 0x4c00400018157fae */ /* 0x0003e2000e121848 */
[----:B------:R-:W-:-:S03]  /*e020*/  ISETP.GE.U32.AND P4, PT, R2, 0x7ffffedd, PT ;  /* 0x7ffffedd0200780c */ /* 0x000fc60003f86070 */
[----:B-1----:R-:W4:Y:S01]  /*e030*/  LDL.LU.64 R34, [R1+0x390] ;  /* 0x0003900001227983 */ /* 0x002f220000300a00 */
[----:B------:R-:W-:Y:S01]  /*e040*/  IADD3 R2, R44, -0xc1, RZ ;  /* 0xffffff3f2c027810 */ /* 0x000fe20007ffe0ff */
[----:B------:R-:W1:Y:S08]  /*e050*/  LDC R24, c[0x0][0x230] ;  /* 0x00008c00ff187b82 */ /* 0x000e700000000800 */
[----:B------:R-:W1:Y:S01]  /*e060*/  LDC R25, c[0x0][0x230] ;  /* 0x00008c00ff197b82 */ /* 0x000e620000000800 */
[----:B--2---:R-:W-:-:S02]  /*e070*/  IMAD.WIDE R42, R13, 0x4, R32 ;  /* 0x000000040d2a7825 */ /* 0x004fc400078e0220 */
[----:B------:R-:W2:Y:S02]  /*e080*/  LDL.LU.64 R32, [R1+0x388] ;  /* 0x0003880001207983 */ /* 0x000ea40000300a00 */
[C---:B---3--:R-:W-:Y:S02]  /*e090*/  IMAD.WIDE R40, R13.reuse, 0x4, R30 ;  /* 0x000000040d287825 */ /* 0x048fe400078e021e */
[----:B------:R3:W-:Y:S02]  /*e0a0*/  STL.64 [R1+0x1748], R42 ;  /* 0x0017482a01007387 */ /* 0x0007e40000100a00 */
[C---:B----4-:R-:W-:Y:S02]  /*e0b0*/  IMAD.WIDE R38, R13.reuse, 0x4, R38 ;  /* 0x000000040d267825 */ /* 0x050fe400078e0226 */
[----:B------:R-:W4:Y:S02]  /*e0c0*/  LDL.LU.64 R30, [R1+0x380] ;  /* 0x00038000011e7983 */ /* 0x000f240000300a00 */
[----:B------:R-:W-:-:S02]  /*e0d0*/  IMAD.WIDE R26, R13, 0x4, R58 ;  /* 0x000000040d1a7825 */ /* 0x000fc400078e023a */
[----:B------:R1:W-:Y:S04]  /*e0e0*/  STL.64 [R1+0x1740], R40 ;  /* 0x0017402801007387 */ /* 0x0003e80000100a00 */
[----:B------:R-:W4:Y:S04]  /*e0f0*/  LDL.LU.64 R56, [R1+0x378] ;  /* 0x0003780001387983 */ /* 0x000f280000300a00 */
[----:B------:R1:W-:Y:S04]  /*e100*/  STL.64 [R1+0x1738], R38 ;  /* 0x0017382601007387 */ /* 0x0003e80000100a00 */
[----:B------:R-:W-:Y:S04]  /*e110*/  LDGSTS.E [R21+0x40008], desc[UR8][R42.64], !P5 ;  /* 0x400080002a157fae */ /* 0x000fe8000e921848 */
[----:B------:R1:W-:Y:S04]  /*e120*/  STL.64 [R1+0x1730], R26 ;  /* 0x0017301a01007387 */ /* 0x0003e80000100a00 */
[----:B------:R-:W-:Y:S04]  /*e130*/  LDGSTS.E [R21+0x44008], desc[UR8][R40.64], !P5 ;  /* 0x4400800028157fae */ /* 0x000fe8000e921848 */
[----:B---3--:R-:W3:Y:S04]  /*e140*/  LDL.LU.64 R42, [R1+0x370] ;  /* 0x00037000012a7983 */ /* 0x008ee80000300a00 */
[----:B------:R-:W-:Y:S01]  /*e150*/  LDGSTS.E [R21+0x48008], desc[UR8][R38.64], !P5 ;  /* 0x4800800026157fae */ /* 0x000fe2000e921848 */
[----:B------:R-:W-:-:S03]  /*e160*/  IMAD.WIDE R44, R13, 0x4, R36 ;  /* 0x000000040d2c7825 */ /* 0x000fc600078e0224 */
[----:B-1----:R-:W3:Y:S01]  /*e170*/  LDL.LU.64 R40, [R1+0x368] ;  /* 0x0003680001287983 */ /* 0x002ee20000300a00 */
[----:B------:R-:W-:-:S03]  /*e180*/  IMAD.WIDE R36, R13, 0x4, R54 ;  /* 0x000000040d247825 */ /* 0x000fc600078e0236 */
[----:B------:R1:W-:Y:S04]  /*e190*/  LDGSTS.E [R21+0x4c008], desc[UR8][R26.64], !P5 ;  /* 0x4c0080001a157fae */ /* 0x0003e8000e921848 */
[----:B------:R-:W-:Y:S04]  /*e1a0*/  STL.64 [R1+0x1728], R44 ;  /* 0x0017282c01007387 */ /* 0x000fe80000100a00 */
[----:B------:R-:W3:Y:S04]  /*e1b0*/  LDL.LU.64 R38, [R1+0x360] ;  /* 0x0003600001267983 */ /* 0x000ee80000300a00 */
[----:B------:R1:W-:Y:S04]  /*e1c0*/  STL.64 [R1+0x1720], R36 ;  /* 0x0017202401007387 */ /* 0x0003e80000100a00 */
[----:B------:R-:W3:Y:S04]  /*e1d0*/  LDL.LU.64 R54, [R1+0x358] ;  /* 0x0003580001367983 */ /* 0x000ee80000300a00 */
[----:B------:R-:W-:Y:S04]  /*e1e0*/  LDGSTS.E [R21+0x4000c], desc[UR8][R44.64], !P6 ;  /* 0x4000c0002c157fae */ /* 0x000fe8000f121848 */
[----:B------:R-:W-:Y:S01]  /*e1f0*/  LDGSTS.E [R21+0x4400c], desc[UR8][R36.64], !P6 ;  /* 0x4400c00024157fae */ /* 0x000fe2000f121848 */
[----:B------:R-:W-:-:S04]  /*e200*/  IMAD.WIDE R28, R13, 0x4, R28 ;  /* 0x000000040d1c7825 */ /* 0x000fc800078e021c */
[C---:B-1----:R-:W-:Y:S01]  /*e210*/  IMAD.WIDE R26, R13.reuse, 0x4, R46 ;  /* 0x000000040d1a7825 */ /* 0x042fe200078e022e */
[----:B------:R1:W-:Y:S04]  /*e220*/  STL.64 [R1+0x1718], R28 ;  /* 0x0017181c01007387 */ /* 0x0003e80000100a00 */
[----:B------:R4:W-:Y:S04]  /*e230*/  STL.64 [R1+0x1710], R26 ;  /* 0x0017101a01007387 */ /* 0x0009e80000100a00 */
[----:B------:R-:W3:Y:S04]  /*e240*/  LDL.LU.64 R36, [R1+0x350] ;  /* 0x0003500001247983 */ /* 0x000ee80000300a00 */
[----:B------:R-:W-:Y:S04]  /*e250*/  LDGSTS.E [R21+0x4800c], desc[UR8][R28.64], !P6 ;  /* 0x4800c0001c157fae */ /* 0x000fe8000f121848 */
[----:B------:R4:W-:Y:S04]  /*e260*/  LDGSTS.E [R21+0x4c00c], desc[UR8][R26.64], !P6 ;  /* 0x4c00c0001a157fae */ /* 0x0009e8000f121848 */
[----:B-1----:R-:W3:Y:S04]  /*e270*/  LDL.LU.64 R28, [R1+0x348] ;  /* 0x00034800011c7983 */ /* 0x002ee80000300a00 */
[----:B------:R-:W3:Y:S01]  /*e280*/  LDL.LU.64 R46, [R1+0x340] ;  /* 0x00034000012e7983 */ /* 0x000ee20000300a00 */
[----:B------:R-:W-:-:S05]  /*e290*/  IMAD.WIDE R34, R13, 0x4, R34 ;  /* 0x000000040d227825 */ /* 0x000fca00078e0222 */
[----:B------:R1:W-:Y:S04]  /*e2a0*/  STL.64 [R1+0x1448], R34 ;  /* 0x0014482201007387 */ /* 0x0003e80000100a00 */
[----:B------:R-:W-:Y:S01]  /*e2b0*/  LDGSTS.E [R21+0x50000], desc[UR8][R34.64], !P1 ;  /* 0x5000000022157fae */ /* 0x000fe2000c921848 */
[----:B--2---:R-:W-:-:S04]  /*e2c0*/  IMAD.WIDE R32, R13, 0x4, R32 ;  /* 0x000000040d207825 */ /* 0x004fc800078e0220 */
[C---:B----4-:R-:W-:Y:S01]  /*e2d0*/  IMAD.WIDE R30, R13.reuse, 0x4, R30 ;  /* 0x000000040d1e7825 */ /* 0x050fe200078e021e */
[----:B------:R2:W-:Y:S04]  /*e2e0*/  STL.64 [R1+0x1440], R32 ;  /* 0x0014402001007387 */ /* 0x0005e80000100a00 */
[----:B------:R4:W-:Y:S01]  /*e2f0*/  STL.64 [R1+0x1438], R30 ;  /* 0x0014381e01007387 */ /* 0x0009e20000100a00 */
[----:B------:R-:W-:-:S03]  /*e300*/  IMAD.WIDE R26, R13, 0x4, R56 ;  /* 0x000000040d1a7825 */ /* 0x000fc600078e0238 */
[----:B------:R-:W-:Y:S04]  /*e310*/  LDGSTS.E [R21+0x54000], desc[UR8][R32.64], !P1 ;  /* 0x5400000020157fae */ /* 0x000fe8000c921848 */
[----:B------:R-:W4:Y:S04]  /*e320*/  LDL.LU.64 R56, [R1+0x338] ;  /* 0x0003380001387983 */ /* 0x000f280000300a00 */
[----:B------:R4:W-:Y:S04]  /*e330*/  STL.64 [R1+0x1430], R26 ;  /* 0x0014301a01007387 */ /* 0x0009e80000100a00 */
[----:B-1----:R-:W4:Y:S04]  /*e340*/  LDL.LU.64 R34, [R1+0x330] ;  /* 0x0003300001227983 */ /* 0x002f280000300a00 */
[----:B------:R-:W-:Y:S01]  /*e350*/  LDGSTS.E [R21+0x58000], desc[UR8][R30.64], !P1 ;  /* 0x580000001e157fae */ /* 0x000fe2000c921848 */
[----:B---3--:R-:W-:-:S03]  /*e360*/  IMAD.WIDE R42, R13, 0x4, R42 ;  /* 0x000000040d2a7825 */ /* 0x008fc600078e022a */
[----:B--2---:R-:W2:Y:S04]  /*e370*/  LDL.LU.64 R32, [R1+0x328] ;  /* 0x0003280001207983 */ /* 0x004ea80000300a00 */
[----:B------:R1:W-:Y:S01]  /*e380*/  LDGSTS.E [R21+0x5c000], desc[UR8][R26.64], !P1 ;  /* 0x5c0000001a157fae */ /* 0x0003e2000c921848 */
[----:B------:R-:W-:-:S03]  /*e390*/  IMAD.WIDE R40, R13, 0x4, R40 ;  /* 0x000000040d287825 */ /* 0x000fc600078e0228 */
[----:B----4-:R-:W3:Y:S04]  /*e3a0*/  LDL.LU.64 R30, [R1+0x320] ;  /* 0x00032000011e7983 */ /* 0x010ee80000300a00 */
[----:B------:R-:W-:Y:S01]  /*e3b0*/  STL.64 [R1+0x1428], R42 ;  /* 0x0014282a01007387 */ /* 0x000fe20000100a00 */
[----:B------:R-:W-:-:S03]  /*e3c0*/  IMAD.WIDE R38, R13, 0x4, R38 ;  /* 0x000000040d267825 */ /* 0x000fc600078e0226 */
[----:B------:R4:W-:Y:S04]  /*e3d0*/  STL.64 [R1+0x1420], R40 ;  /* 0x0014202801007387 */ /* 0x0009e80000100a00 */
[----:B------:R-:W-:Y:S01]  /*e3e0*/  LDGSTS.E [R21+0x50004], desc[UR8][R42.64], !P2 ;  /* 0x500040002a157fae */ /* 0x000fe2000d121848 */
[----:B-1----:R-:W-:-:S03]  /*e3f0*/  IMAD.WIDE R26, R13, 0x4, R54 ;  /* 0x000000040d1a7825 */ /* 0x002fc600078e0236 */
[----:B------:R1:W-:Y:S04]  /*e400*/  STL.64 [R1+0x1418], R38 ;  /* 0x0014182601007387 */ /* 0x0003e80000100a00 */
[----:B------:R4:W-:Y:S04]  /*e410*/  LDGSTS.E [R21+0x54004], desc[UR8][R40.64], !P2 ;  /* 0x5400400028157fae */ /* 0x0009e8000d121848 */
[----:B------:R-:W3:Y:S04]  /*e420*/  LDL.LU.64 R54, [R1+0x318] ;  /* 0x0003180001367983 */ /* 0x000ee80000300a00 */
[----:B------:R1:W-:Y:S04]  /*e430*/  LDGSTS.E [R21+0x58004], desc[UR8][R38.64], !P2 ;  /* 0x5800400026157fae */ /* 0x0003e8000d121848 */
[----:B------:R1:W-:Y:S04]  /*e440*/  STL.64 [R1+0x1410], R26 ;  /* 0x0014101a01007387 */ /* 0x0003e80000100a00 */
[----:B------:R-:W3:Y:S04]  /*e450*/  LDL.LU.64 R44, [R1+0x110] ;  /* 0x00011000012c7983 */ /* 0x000ee80000300a00 */
[----:B------:R1:W-:Y:S01]  /*e460*/  LDGSTS.E [R21+0x5c004], desc[UR8][R26.64], !P2 ;  /* 0x5c0040001a157fae */ /* 0x0003e2000d121848 */
[----:B----4-:R-:W-:-:S05]  /*e470*/  IMAD.WIDE R40, R13, 0x4, R36 ;  /* 0x000000040d287825 */ /* 0x010fca00078e0224 */
[----:B------:R4:W-:Y:S04]  /*e480*/  STL.64 [R1+0x1408], R40 ;  /* 0x0014082801007387 */ /* 0x0009e80000100a00 */
[----:B------:R-:W3:Y:S04]  /*e490*/  LDL.LU.64 R42, [R1+0x108] ;  /* 0x00010800012a7983 */ /* 0x000ee80000300a00 */
[----:B------:R-:W-:Y:S01]  /*e4a0*/  LDGSTS.E [R21+0x50008], desc[UR8][R40.64], !P3 ;  /* 0x5000800028157fae */ /* 0x000fe2000d921848 */
[----:B-1----:R-:W-:-:S04]  /*e4b0*/  IMAD.WIDE R38, R13, 0x4, R28 ;  /* 0x000000040d267825 */ /* 0x002fc800078e021c */
[C---:B------:R-:W-:Y:S01]  /*e4c0*/  IMAD.WIDE R36, R13.reuse, 0x4, R46 ;  /* 0x000000040d247825 */ /* 0x040fe200078e022e */
[----:B------:R1:W-:Y:S04]  /*e4d0*/  STL.64 [R1+0x1400], R38 ;  /* 0x0014002601007387 */ /* 0x0003e80000100a00 */
[----:B------:R-:W3:Y:S04]  /*e4e0*/  LDL.LU.64 R28, [R1+0x100] ;  /* 0x00010000011c7983 */ /* 0x000ee80000300a00 */
[----:B------:R1:W-:Y:S04]  /*e4f0*/  STL.64 [R1+0x13f8], R36 ;  /* 0x0013f82401007387 */ /* 0x0003e80000100a00 */
[----:B------:R-:W3:Y:S04]  /*e500*/  LDL.LU.64 R46, [R1+0xf8] ;  /* 0x0000f800012e7983 */ /* 0x000ee80000300a00 */
[----:B------:R-:W-:Y:S04]  /*e510*/  LDGSTS.E [R21+0x54008], desc[UR8][R38.64], !P3 ;  /* 0x5400800026157fae */ /* 0x000fe8000d921848 */
[----:B------:R-:W-:Y:S01]  /*e520*/  LDGSTS.E [R21+0x58008], desc[UR8][R36.64], !P3 ;  /* 0x5800800024157fae */ /* 0x000fe2000d921848 */
[----:B------:R-:W-:-:S05]  /*e530*/  IMAD.WIDE R26, R13, 0x4, R56 ;  /* 0x000000040d1a7825 */ /* 0x000fca00078e0238 */
[----:B------:R1:W-:Y:S01]  /*e540*/  STL.64 [R1+0x13f0], R26 ;  /* 0x0013f01a01007387 */ /* 0x0003e20000100a00 */
[----:B------:R-:W-:-:S03]  /*e550*/  IMAD.WIDE R34, R13, 0x4, R34 ;  /* 0x000000040d227825 */ /* 0x000fc600078e0222 */
[----:B----4-:R-:W4:Y:S04]  /*e560*/  LDL.LU.64 R40, [R1+0xf0] ;  /* 0x0000f00001287983 */ /* 0x010f280000300a00 */
[----:B------:R1:W-:Y:S01]  /*e570*/  LDGSTS.E [R21+0x5c008], desc[UR8][R26.64], !P3 ;  /* 0x5c0080001a157fae */ /* 0x0003e2000d921848 */
[----:B--2---:R-:W-:-:S03]  /*e580*/  IMAD.WIDE R32, R13, 0x4, R32 ;  /* 0x000000040d207825 */ /* 0x004fc600078e0220 */
[----:B------:R2:W-:Y:S04]  /*e590*/  STL.64 [R1+0x13e8], R34 ;  /* 0x0013e82201007387 */ /* 0x0005e80000100a00 */
[----:B------:R-:W4:Y:S01]  /*e5a0*/  LDL.LU.64 R56, [R1+0xe8] ;  /* 0x0000e80001387983 */ /* 0x000f220000300a00 */
[----:B---3--:R-:W-:-:S03]  /*e5b0*/  IMAD.WIDE R30, R13, 0x4, R30 ;  /* 0x000000040d1e7825 */ /* 0x008fc600078e021e */
[----:B------:R-:W-:Y:S04]  /*e5c0*/  STL.64 [R1+0x13e0], R32 ;  /* 0x0013e02001007387 */ /* 0x000fe80000100a00 */
[----:B-1----:R-:W3:Y:S04]  /*e5d0*/  LDL.LU.64 R38, [R1+0xe0] ;  /* 0x0000e00001267983 */ /* 0x002ee80000300a00 */
[----:B------:R-:W-:Y:S04]  /*e5e0*/  LDGSTS.E [R21+0x5000c], desc[UR8][R34.64], !P4 ;  /* 0x5000c00022157fae */ /* 0x000fe8000e121848 */
[----:B------:R-:W-:Y:S04]  /*e5f0*/  STL.64 [R1+0x13d8], R30 ;  /* 0x0013d81e01007387 */ /* 0x000fe80000100a00 */
[----:B------:R-:W-:Y:S04]  /*e600*/  LDGSTS.E [R21+0x5400c], desc[UR8][R32.64], !P4 ;  /* 0x5400c00020157fae */ /* 0x000fe8000e121848 */
[----:B------:R-:W3:Y:S04]  /*e610*/  LDL.LU.64 R36, [R1+0xd8] ;  /* 0x0000d80001247983 */ /* 0x000ee80000300a00 */
[----:B------:R-:W-:Y:S01]  /*e620*/  LDGSTS.E [R21+0x5800c], desc[UR8][R30.64], !P4 ;  /* 0x5800c0001e157fae */ /* 0x000fe2000e121848 */
[----:B------:R-:W-:-:S05]  /*e630*/  IMAD.WIDE R26, R13, 0x4, R54 ;  /* 0x000000040d1a7825 */ /* 0x000fca00078e0236 */
[----:B------:R1:W-:Y:S04]  /*e640*/  STL.64 [R1+0x13d0], R26 ;  /* 0x0013d01a01007387 */ /* 0x0003e80000100a00 */
[----:B------:R1:W-:Y:S04]  /*e650*/  LDGSTS.E [R21+0x5c00c], desc[UR8][R26.64], !P4 ;  /* 0x5c00c0001a157fae */ /* 0x0003e8000e121848 */
[----:B--2---:R-:W2:Y:S04]  /*e660*/  LDL.LU.64 R34, [R1+0xd0] ;  /* 0x0000d00001227983 */ /* 0x004ea80000300a00 */
[----:B------:R-:W2:Y:S01]  /*e670*/  LDL.LU.64 R54, [R1+0xc8] ;  /* 0x0000c80001367983 */ /* 0x000ea20000300a00 */
[----:B-1----:R-:W-:-:S03]  /*e680*/  IMAD.WIDE R26, R13, 0x4, R44 ;  /* 0x000000040d1a7825 */ /* 0x002fc600078e022c */
[----:B------:R-:W2:Y:S04]  /*e690*/  LDL.LU.64 R32, [R1+0xc0] ;  /* 0x0000c00001207983 */ /* 0x000ea80000300a00 */
[----:B------:R-:W2:Y:S04]  /*e6a0*/  LDL.LU.64 R30, [R1+0xb8] ;  /* 0x0000b800011e7983 */ /* 0x000ea80000300a00 */
[----:B------:R1:W-:Y:S01]  /*e6b0*/  STL.64 [R1+0x1180], R26 ;  /* 0x0011801a01007387 */ /* 0x0003e20000100a00 */
[----:B------:R-:W-:-:S05]  /*e6c0*/  IMAD.WIDE R58, R13, 0x4, R42 ;  /* 0x000000040d3a7825 */ /* 0x000fca00078e022a */
[----:B------:R1:W-:Y:S01]  /*e6d0*/  STL.64 [R1+0x1178], R58 ;  /* 0x0011783a01007387 */ /* 0x0003e20000100a00 */
[----:B------:R-:W-:-:S05]  /*e6e0*/  IMAD.WIDE R44, R13, 0x4, R28 ;  /* 0x000000040d2c7825 */ /* 0x000fca00078e021c */
[----:B------:R1:W-:Y:S01]  /*e6f0*/  STL.64 [R1+0x1170], R44 ;  /* 0x0011702c01007387 */ /* 0x0003e20000100a00 */
[----:B------:R-:W-:-:S03]  /*e700*/  IMAD.WIDE R42, R13, 0x4, R46 ;  /* 0x000000040d2a7825 */ /* 0x000fc600078e022e */
[----:B------:R-:W2:Y:S04]  /*e710*/  LDL.LU.64 R28, [R1+0xb0] ;  /* 0x0000b000011c7983 */ /* 0x000ea80000300a00 */
[----:B------:R1:W-:Y:S04]  /*e720*/  STL.64 [R1+0x1168], R42 ;  /* 0x0011682a01007387 */ /* 0x0003e80000100a00 */
[----:B------:R-:W2:Y:S04]  /*e730*/  LDL.LU.64 R46, [R1+0xa8] ;  /* 0x0000a800012e7983 */ /* 0x000ea80000300a00 */
[----:B------:R-:W2:Y:S01]  /*e740*/  LDL.LU.64 R92, [R1+0xa0] ;  /* 0x0000a000015c7983 */ /* 0x000ea20000300a00 */
[----:B------:R-:W-:Y:S01]  /*e750*/  ISETP.GE.U32.AND P5, PT, R2, 0x7ffffec0, PT ;  /* 0x7ffffec00200780c */ /* 0x000fe20003fa6070 */
[----:B------:R-:W-:-:S02]  /*e760*/  VIADD R2, R22, 0xffffff3e ;  /* 0xffffff3e16027836 */ /* 0x000fc40000000000 */
[----:B------:R-:W2:Y:S03]  /*e770*/  LDC R22, c[0x0][0x230] ;  /* 0x00008c00ff167b82 */ /* 0x000ea60000000800 */
[----:B------:R-:W-:Y:S02]  /*e780*/  ISETP.GE.U32.AND P6, PT, R2, 0x7ffffebf, PT ;  /* 0x7ffffebf0200780c */ /* 0x000fe40003fc6070 */
[----:B------:R-:W-:-:S03]  /*e790*/  IADD3 R2, R24, -0xc3, RZ ;  /* 0xffffff3d18027810 */ /* 0x000fc60007ffe0ff */
[----:B------:R-:W2:Y:S01]  /*e7a0*/  LDC R24, c[0x0][0x230] ;  /* 0x00008c00ff187b82 */ /* 0x000ea20000000800 */
[----:B------:R-:W-:Y:S01]  /*e7b0*/  ISETP.GE.U32.AND P1, PT, R2, 0x7ffffebe, PT ;  /* 0x7ffffebe0200780c */ /* 0x000fe20003f26070 */
[----:B------:R2:W-:Y:S01]  /*e7c0*/  LDGSTS.E [R21+0x60000], desc[UR8][R26.64], !P5 ;  /* 0x600000001a157fae */ /* 0x0005e2000e921848 */
[----:B------:R-:W-:-:S03]  /*e7d0*/  VIADD R2, R23, 0xffffff3c ;  /* 0xffffff3c17027836 */ /* 0x000fc60000000000 */
[----:B------:R-:W-:Y:S02]  /*e7e0*/  LDGSTS.E [R21+0x64000], desc[UR8][R58.64], !P5 ;  /* 0x640000003a157fae */ /* 0x000fe4000e921848 */
[----:B------:R-:W2:Y:S02]  /*e7f0*/  LDC R23, c[0x0][0x230] ;  /* 0x00008c00ff177b82 */ /* 0x000ea40000000800 */
[----:B------:R-:W-:Y:S04]  /*e800*/  LDGSTS.E [R21+0x68000], desc[UR8][R44.64], !P5 ;  /* 0x680000002c157fae */ /* 0x000fe8000e921848 */
[----:B-1----:R-:W2:Y:S04]  /*e810*/  LDL.LU.64 R26, [R1+0x98] ;  /* 0x00009800011a7983 */ /* 0x002ea80000300a00 */
[----:B------:R-:W2:Y:S04]  /*e820*/  LDL.LU.64 R58, [R1+0x19e0] ;  /* 0x0019e000013a7983 */ /* 0x000ea80000300a00 */
[----:B------:R-:W2:Y:S04]  /*e830*/  LDL.LU.64 R44, [R1+0x19d8] ;  /* 0x0019d800012c7983 */ /* 0x000ea80000300a00 */
[----:B------:R-:W-:Y:S01]  /*e840*/  LDGSTS.E [R21+0x6c000], desc[UR8][R42.64], !P5 ;  /* 0x6c0000002a157fae */ /* 0x000fe2000e921848 */
[----:B------:R-:W-:-:S03]  /*e850*/  ISETP.GE.U32.AND P2, PT, R2, 0x7ffffebd, PT ;  /* 0x7ffffebd0200780c */ /* 0x000fc60003f46070 */
[----:B------:R-:W2:Y:S01]  /*e860*/  LDL.LU.64 R42, [R1+0x19d0] ;  /* 0x0019d000012a7983 */ /* 0x000ea20000300a00 */
[----:B----4-:R-:W-:-:S05]  /*e870*/  IMAD.WIDE R40, R13, 0x4, R40 ;  /* 0x000000040d287825 */ /* 0x010fca00078e0228 */
[----:B------:R1:W-:Y:S04]  /*e880*/  STL.64 [R1+0x1160], R40 ;  /* 0x0011602801007387 */ /* 0x0003e80000100a00 */
[----:B------:R-:W-:Y:S01]  /*e890*/  LDGSTS.E [R21+0x60004], desc[UR8][R40.64], !P6 ;  /* 0x6000400028157fae */ /* 0x000fe2000f121848 */
[----:B------:R-:W-:-:S05]  /*e8a0*/  IMAD.WIDE R56, R13, 0x4, R56 ;  /* 0x000000040d387825 */ /* 0x000fca00078e0238 */
[----:B------:R4:W-:Y:S01]  /*e8b0*/  STL.64 [R1+0x1158], R56 ;  /* 0x0011583801007387 */ /* 0x0009e20000100a00 */
[----:B---3--:R-:W-:-:S03]  /*e8c0*/  IMAD.WIDE R38, R13, 0x4, R38 ;  /* 0x000000040d267825 */ /* 0x008fc600078e0226 */
[----:B-1----:R-:W3:Y:S04]  /*e8d0*/  LDL.LU.64 R40, [R1+0x19c8] ;  /* 0x0019c80001287983 */ /* 0x002ee80000300a00 */
[----:B------:R1:W-:Y:S04]  /*e8e0*/  STL.64 [R1+0x1150], R38 ;  /* 0x0011502601007387 */ /* 0x0003e80000100a00 */
[----:B------:R-:W-:Y:S04]  /*e8f0*/  LDGSTS.E [R21+0x64004], desc[UR8][R56.64], !P6 ;  /* 0x6400400038157fae */ /* 0x000fe8000f121848 */
[----:B------:R-:W-:Y:S01]  /*e900*/  LDGSTS.E [R21+0x68004], desc[UR8][R38.64], !P6 ;  /* 0x6800400026157fae */ /* 0x000fe2000f121848 */
[----:B------:R-:W-:-:S03]  /*e910*/  IMAD.WIDE R36, R13, 0x4, R36 ;  /* 0x000000040d247825 */ /* 0x000fc600078e0224 */
[----:B----4-:R-:W4:Y:S04]  /*e920*/  LDL.LU.64 R56, [R1+0x19c0] ;  /* 0x0019c00001387983 */ /* 0x010f280000300a00 */
[----:B------:R2:W-:Y:S04]  /*e930*/  STL.64 [R1+0x1148], R36 ;  /* 0x0011482401007387 */ /* 0x0005e80000100a00 */
[----:B-1----:R-:W3:Y:S04]  /*e940*/  LDL.LU.64 R38, [R1+0x19b8] ;  /* 0x0019b80001267983 */ /* 0x002ee80000300a00 */
[----:B------:R-:W-:Y:S01]  /*e950*/  LDGSTS.E [R21+0x6c004], desc[UR8][R36.64], !P6 ;  /* 0x6c00400024157fae */ /* 0x000fe2000f121848 */
[----:B--2---:R-:W-:-:S04]  /*e960*/  IMAD.WIDE R34, R13, 0x4, R34 ;  /* 0x000000040d227825 */ /* 0x004fc800078e0222 */
[C---:B------:R-:W-:Y:S01]  /*e970*/  IMAD.WIDE R54, R13.reuse, 0x4, R54 ;  /* 0x000000040d367825 */ /* 0x040fe200078e0236 */
[----:B------:R-:W-:Y:S03]  /*e980*/  LDGSTS.E [R21+0x60008], desc[UR8][R34.64], !P1 ;  /* 0x6000800022157fae */ /* 0x000fe6000c921848 */
[C---:B------:R-:W-:Y:S01]  /*e990*/  IMAD.WIDE R32, R13.reuse, 0x4, R32 ;  /* 0x000000040d207825 */ /* 0x040fe200078e0220 */
[----:B------:R-:W2:Y:S03]  /*e9a0*/  LDL.LU.64 R36, [R1+0x19b0] ;  /* 0x0019b00001247983 */ /* 0x000ea60000300a00 */
[C---:B------:R-:W-:Y:S01]  /*e9b0*/  IMAD.WIDE R30, R13.reuse, 0x4, R30 ;  /* 0x000000040d1e7825 */ /* 0x040fe200078e021e */
[----:B------:R1:W-:Y:S04]  /*e9c0*/  STL.64 [R1+0x1140], R34 ;  /* 0x0011402201007387 */ /* 0x0003e80000100a00 */
[----:B------:R1:W-:Y:S04]  /*e9d0*/  STL.64 [R1+0x1138], R54 ;  /* 0x0011383601007387 */ /* 0x0003e80000100a00 */
[----:B------:R-:W-:Y:S04]  /*e9e0*/  LDGSTS.E [R21+0x64008], desc[UR8][R54.64], !P1 ;  /* 0x6400800036157fae */ /* 0x000fe8000c921848 */
[----:B-1----:R-:W4:Y:S04]  /*e9f0*/  LDL.LU.64 R34, [R1+0x19a8] ;  /* 0x0019a80001227983 */ /* 0x002f280000300a00 */
[----:B------:R1:W-:Y:S04]  /*ea00*/  STL.64 [R1+0x1130], R32 ;  /* 0x0011302001007387 */ /* 0x0003e80000100a00 */
[----:B------:R-:W3:Y:S04]  /*ea10*/  LDL.LU.64 R54, [R1+0x19a0] ;  /* 0x0019a00001367983 */ /* 0x000ee80000300a00 */
[----:B------:R1:W-:Y:S04]  /*ea20*/  STL.64 [R1+0x1128], R30 ;  /* 0x0011281e01007387 */ /* 0x0003e80000100a00 */
[----:B------:R-:W-:Y:S04]  /*ea30*/  LDGSTS.E [R21+0x68008], desc[UR8][R32.64], !P1 ;  /* 0x6800800020157fae */ /* 0x000fe8000c921848 */
[----:B------:R-:W-:Y:S04]  /*ea40*/  LDGSTS.E [R21+0x6c008], desc[UR8][R30.64], !P1 ;  /* 0x6c0080001e157fae */ /* 0x000fe8000c921848 */
[----:B-1----:R-:W2:Y:S04]  /*ea50*/  LDL.LU.64 R32, [R1+0x1998] ;  /* 0x0019980001207983 */ /* 0x002ea80000300a00 */
[----:B------:R-:W4:Y:S01]  /*ea60*/  LDL.LU.64 R30, [R1+0x1990] ;  /* 0x00199000011e7983 */ /* 0x000f220000300a00 */
[----:B------:R-:W-:-:S04]  /*ea70*/  IMAD.WIDE R28, R13, 0x4, R28 ;  /* 0x000000040d1c7825 */ /* 0x000fc800078e021c */
[C---:B------:R-:W-:Y:S01]  /*ea80*/  IMAD.WIDE R46, R13.reuse, 0x4, R46 ;  /* 0x000000040d2e7825 */ /* 0x040fe200078e022e */
[----:B------:R1:W-:Y:S03]  /*ea90*/  STL.64 [R1+0x1120], R28 ;  /* 0x0011201c01007387 */ /* 0x0003e60000100a00 */
[----:B------:R-:W-:Y:S01]  /*eaa0*/  IMAD.WIDE R92, R13, 0x4, R92 ;  /* 0x000000040d5c7825 */ /* 0x000fe200078e025c */
[----:B------:R1:W-:Y:S04]  /*eab0*/  STL.64 [R1+0x1118], R46 ;  /* 0x0011182e01007387 */ /* 0x0003e80000100a00 */
[----:B------:R-:W-:Y:S04]  /*eac0*/  LDGSTS.E [R21+0x6000c], desc[UR8][R28.64], !P2 ;  /* 0x6000c0001c157fae */ /* 0x000fe8000d121848 */
[----:B------:R-:W-:Y:S01]  /*ead0*/  LDGSTS.E [R21+0x6400c], desc[UR8][R46.64], !P2 ;  /* 0x6400c0002e157fae */ /* 0x000fe2000d121848 */
[----:B------:R-:W-:-:S02]  /*eae0*/  IADD3 R2, R22, -0xe1, RZ ;  /* 0xffffff1f16027810 */ /* 0x000fc40007ffe0ff */
[----:B------:R-:W3:Y:S01]  /*eaf0*/  LDC R22, c[0x0][0x230] ;  /* 0x00008c00ff167b82 */ /* 0x000ee20000000800 */
[----:B------:R-:W-:Y:S04]  /*eb00*/  LDGSTS.E [R21+0x6800c], desc[UR8][R92.64], !P2 ;  /* 0x6800c0005c157fae */ /* 0x000fe8000d121848 */
[----:B-1----:R-:W3:Y:S04]  /*eb10*/  LDL.LU.64 R28, [R1+0x1988] ;  /* 0x00198800011c7983 */ /* 0x002ee80000300a00 */
[----:B------:R-:W-:Y:S04]  /*eb20*/  STL.64 [R1+0x1110], R92 ;  /* 0x0011105c01007387 */ /* 0x000fe80000100a00 */
[----:B------:R-:W3:Y:S01]  /*eb30*/  LDL.LU.64 R46, [R1+0x1980] ;  /* 0x00198000012e7983 */ /* 0x000ee20000300a00 */
[----:B------:R-:W-:Y:S01]  /*eb40*/  ISETP.GE.U32.AND P3, PT, R2, 0x7ffffea0, PT ;  /* 0x7ffffea00200780c */ /* 0x000fe20003f66070 */
[----:B------:R-:W-:-:S02]  /*eb50*/  VIADD R2, R24, 0xffffff1e ;  /* 0xffffff1e18027836 */ /* 0x000fc40000000000 */
[----:B------:R-:W-:Y:S01]  /*eb60*/  IMAD.WIDE R26, R13, 0x4, R26 ;  /* 0x000000040d1a7825 */ /* 0x000fe200078e021a */
[----:B------:R-:W1:Y:S02]  /*eb70*/  LDC R24, c[0x0][0x230] ;  /* 0x00008c00ff187b82 */ /* 0x000e640000000800 */
[----:B------:R-:W-:Y:S02]  /*eb80*/  ISETP.GE.U32.AND P4, PT, R2, 0x7ffffe9f, PT ;  /* 0x7ffffe9f0200780c */ /* 0x000fe40003f86070 */
[----:B------:R2:W-:Y:S01]  /*eb90*/  STL.64 [R1+0x1108], R26 ;  /* 0x0011081a01007387 */ /* 0x0005e20000100a00 */
[----:B------:R-:W-:-:S03]  /*eba0*/  IADD3 R2, R23, -0xe3, RZ ;  /* 0xffffff1d17027810 */ /* 0x000fc60007ffe0ff */
[----:B------:R2:W-:Y:S01]  /*ebb0*/  LDGSTS.E [R21+0x6c00c], desc[UR8][R26.64], !P2 ;  /* 0x6c00c0001a157fae */ /* 0x0005e2000d121848 */
[----:B------:R-:W-:Y:S01]  /*ebc0*/  ISETP.GE.U32.AND P5, PT, R2, 0x7ffffe9e, PT ;  /* 0x7ffffe9e0200780c */ /* 0x000fe20003fa6070 */
[----:B------:R-:W1:Y:S01]  /*ebd0*/  LDC R23, c[0x0][0x230] ;  /* 0x00008c00ff177b82 */ /* 0x000e620000000800 */
[----:B--2---:R-:W-:-:S04]  /*ebe0*/  IMAD.WIDE R26, R13, 0x4, R32 ;  /* 0x000000040d1a7825 */ /* 0x004fc800078e0220 */
[----:B----4-:R-:W-:-:S04]  /*ebf0*/  IMAD.WIDE R30, R13, 0x4, R30 ;  /* 0x000000040d1e7825 */ /* 0x010fc800078e021e */
[----:B---3--:R-:W-:-:S04]  /*ec00*/  IMAD.WIDE R32, R13, 0x4, R54 ;  /* 0x000000040d207825 */ /* 0x008fc800078e0236 */
[----:B------:R-:W-:-:S04]  /*ec10*/  IMAD.WIDE R28, R13, 0x4, R28 ;  /* 0x000000040d1c7825 */ /* 0x000fc800078e021c */
[----:B------:R-:W-:-:S05]  /*ec20*/  IMAD.WIDE R46, R13, 0x4, R46 ;  /* 0x000000040d2e7825 */ /* 0x000fca00078e022e */
[----:B------:R-:W-:Y:S04]  /*ec30*/  STL.64 [R1+0xf30], R46 ;  /* 0x000f302e01007387 */ /* 0x000fe80000100a00 */
[----:B------:R-:W-:Y:S04]  /*ec40*/  LDGSTS.E [R21+0x70000], desc[UR8][R46.64], !P3 ;  /* 0x700000002e157fae */ /* 0x000fe8000d921848 */
[----:B------:R2:W-:Y:S04]  /*ec50*/  STL.64 [R1+0xf28], R28 ;  /* 0x000f281c01007387 */ /* 0x0005e80000100a00 */
[----:B------:R2:W-:Y:S04]  /*ec60*/  LDGSTS.E [R21+0x74000], desc[UR8][R28.64], !P3 ;  /* 0x740000001c157fae */ /* 0x0005e8000d921848 */
[----:B------:R3:W-:Y:S04]  /*ec70*/  STL.64 [R1+0xf20], R30 ;  /* 0x000f201e01007387 */ /* 0x0007e80000100a00 */
[----:B------:R3:W-:Y:S04]  /*ec80*/  LDGSTS.E [R21+0x78000], desc[UR8][R30.64], !P3 ;  /* 0x780000001e157fae */ /* 0x0007e8000d921848 */
[----:B------:R4:W-:Y:S01]  /*ec90*/  STL.64 [R1+0xf18], R26 ;  /* 0x000f181a01007387 */ /* 0x0009e20000100a00 */
[----:B--2---:R-:W-:-:S03]  /*eca0*/  IMAD.WIDE R28, R13, 0x4, R36 ;  /* 0x000000040d1c7825 */ /* 0x004fc600078e0224 */
[----:B------:R4:W-:Y:S01]  /*ecb0*/  LDGSTS.E [R21+0x7c000], desc[UR8][R26.64], !P3 ;  /* 0x7c0000001a157fae */ /* 0x0009e2000d921848 */
[----:B---3--:R-:W-:-:S03]  /*ecc0*/  IMAD.WIDE R30, R13, 0x4, R34 ;  /* 0x000000040d1e7825 */ /* 0x008fc600078e0222 */
[----:B------:R2:W-:Y:S04]  /*ecd0*/  STL.64 [R1+0xf10], R32 ;  /* 0x000f102001007387 */ /* 0x0005e80000100a00 */
[----:B------:R3:W-:Y:S01]  /*ece0*/  STL.64 [R1+0xf08], R30 ;  /* 0x000f081e01007387 */ /* 0x0007e20000100a00 */
[----:B----4-:R-:W-:-:S03]  /*ecf0*/  IMAD.WIDE R26, R13, 0x4, R38 ;  /* 0x000000040d1a7825 */ /* 0x010fc600078e0226 */
[----:B------:R2:W-:Y:S01]  /*ed00*/  LDGSTS.E [R21+0x70004], desc[UR8][R32.64], !P4 ;  /* 0x7000400020157fae */ /* 0x0005e2000e121848 */
[----:B------:R-:W-:-:S03]  /*ed10*/  IMAD.WIDE R36, R13, 0x4, R56 ;  /* 0x000000040d247825 */ /* 0x000fc600078e0238 */
[----:B------:R4:W-:Y:S01]  /*ed20*/  STL.64 [R1+0xf00], R28 ;  /* 0x000f001c01007387 */ /* 0x0009e20000100a00 */
[----:B------:R-:W-:-:S03]  /*ed30*/  IMAD.WIDE R34, R13, 0x4, R40 ;  /* 0x000000040d227825 */ /* 0x000fc600078e0228 */
[----:B------:R-:W-:Y:S04]  /*ed40*/  LDGSTS.E [R21+0x74004], desc[UR8][R30.64], !P4 ;  /* 0x740040001e157fae */ /* 0x000fe8000e121848 */
[----:B------:R1:W-:Y:S01]  /*ed50*/  STL.64 [R1+0xef8], R26 ;  /* 0x000ef81a01007387 */ /* 0x0003e20000100a00 */
[----:B--2---:R-:W-:-:S03]  /*ed60*/  IMAD.WIDE R32, R13, 0x4, R42 ;  /* 0x000000040d207825 */ /* 0x004fc600078e022a */
[----:B------:R-:W-:Y:S04]  /*ed70*/  LDGSTS.E [R21+0x78004], desc[UR8][R28.64], !P4 ;  /* 0x780040001c157fae */ /* 0x000fe8000e121848 */
[----:B------:R-:W2:Y:S04]  /*ed80*/  LDL.LU.64 R38, [R1+0x590] ;  /* 0x0005900001267983 */ /* 0x000ea80000300a00 */
[----:B------:R1:W-:Y:S04]  /*ed90*/  LDGSTS.E [R21+0x7c004], desc[UR8][R26.64], !P4 ;  /* 0x7c0040001a157fae */ /* 0x0003e8000e121848 */
[----:B---3--:R-:W3:Y:S04]  /*eda0*/  LDL.LU.64 R30, [R1+0x588] ;  /* 0x00058800011e7983 */ /* 0x008ee80000300a00 */
[----:B----4-:R-:W4:Y:S01]  /*edb0*/  LDL.LU.64 R28, [R1+0x580] ;  /* 0x00058000011c7983 */ /* 0x010f220000300a00 */
[----:B-1----:R-:W-:-:S03]  /*edc0*/  IMAD.WIDE R26, R13, 0x4, R44 ;  /* 0x000000040d1a7825 */ /* 0x002fc600078e022c */
[----:B------:R-:W4:Y:S04]  /*edd0*/  LDL.LU.64 R46, [R1+0x578] ;  /* 0x00057800012e7983 */ /* 0x000f280000300a00 */
[----:B------:R1:W-:Y:S04]  /*ede0*/  STL.64 [R1+0xef0], R36 ;  /* 0x000ef02401007387 */ /* 0x0003e80000100a00 */
[----:B------:R1:W-:Y:S04]  /*edf0*/  STL.64 [R1+0xee8], R34 ;  /* 0x000ee82201007387 */ /* 0x0003e80000100a00 */
[----:B------:R-:W-:Y:S04]  /*ee00*/  STL.64 [R1+0xee0], R32 ;  /* 0x000ee02001007387 */ /* 0x000fe80000100a00 */
[----:B------:R-:W-:Y:S04]  /*ee10*/  LDGSTS.E [R21+0x70008], desc[UR8][R36.64], !P5 ;  /* 0x7000800024157fae */ /* 0x000fe8000e921848 */
[----:B------:R1:W-:Y:S04]  /*ee20*/  STL.64 [R1+0xed8], R26 ;  /* 0x000ed81a01007387 */ /* 0x0003e80000100a00 */
[----:B------:R-:W-:Y:S04]  /*ee30*/  LDGSTS.E [R21+0x74008], desc[UR8][R34.64], !P5 ;  /* 0x7400800022157fae */ /* 0x000fe8000e921848 */
[----:B-1----:R-:W4:Y:S04]  /*ee40*/  LDL.LU.64 R36, [R1+0x570] ;  /* 0x0005700001247983 */ /* 0x002f280000300a00 */
[----:B------:R1:W-:Y:S04]  /*ee50*/  LDGSTS.E [R21+0x78008], desc[UR8][R32.64], !P5 ;  /* 0x7800800020157fae */ /* 0x0003e8000e921848 */
[----:B------:R-:W4:Y:S04]  /*ee60*/  LDL.LU.64 R34, [R1+0x568] ;  /* 0x0005680001227983 */ /* 0x000f280000300a00 */
[----:B------:R-:W4:Y:S04]  /*ee70*/  LDL.LU.64 R92, [R1+0x560] ;  /* 0x00056000015c7983 */ /* 0x000f280000300a00 */
[----:B------:R-:W-:Y:S04]  /*ee80*/  LDGSTS.E [R21+0x7c008], desc[UR8][R26.64], !P5 ;  /* 0x7c0080001a157fae */ /* 0x000fe8000e921848 */
[----:B------:R-:W4:Y:S01]  /*ee90*/  LDL.LU.64 R26, [R1+0x558] ;  /* 0x00055800011a7983 */ /* 0x000f220000300a00 */
[----:B------:R-:W-:-:S02]  /*eea0*/  VIADD R2, R22, 0xffffff1c ;  /* 0xffffff1c16027836 */ /* 0x000fc40000000000 */
[C---:B------:R-:W-:Y:S01]  /*eeb0*/  IMAD.WIDE R44, R13.reuse, 0x4, R58 ;  /* 0x000000040d2c7825 */ /* 0x040fe200078e023a */
[----:B------:R-:W4:Y:S02]  /*eec0*/  LDC R22, c[0x0][0x230] ;  /* 0x00008c00ff167b82 */ /* 0x000f240000000800 */
[----:B------:R-:W-:Y:S02]  /*eed0*/  ISETP.GE.U32.AND P6, PT, R2, 0x7ffffe9d, PT ;  /* 0x7ffffe9d0200780c */ /* 0x000fe40003fc6070 */
[----:B------:R-:W-:Y:S01]  /*eee0*/  IADD3 R2, R24, -0x85, RZ ;  /* 0xffffff7b18027810 */ /* 0x000fe20007ffe0ff */
[C---:B------:R-:W-:Y:S01]  /*eef0*/  IMAD.WIDE R42, R13.reuse, 0x4, R48 ;  /* 0x000000040d2a7825 */ /* 0x040fe200078e0230 */
[----:B------:R-:W-:Y:S02]  /*ef00*/  STL.64 [R1+0x390], R44 ;  /* 0x0003902c01007387 */ /* 0x000fe40000100a00 */
[----:B------:R-:W-:Y:S01]  /*ef10*/  ISETP.GE.U32.AND P1, PT, R2, 0x7ffffefc, PT ;  /* 0x7ffffefc0200780c */ /* 0x000fe20003f26070 */
[C---:B------:R-:W-:Y:S01]  /*ef20*/  IMAD.WIDE R40, R13.reuse, 0x4, R50 ;  /* 0x000000040d287825 */ /* 0x040fe200078e0232 */
[----:B------:R-:W-:Y:S01]  /*ef30*/  STL.64 [R1+0x388], R42 ;  /* 0x0003882a01007387 */ /* 0x000fe20000100a00 */
[----:B------:R-:W4:Y:S02]  /*ef40*/  LDC R24, c[0x0][0x230] ;  /* 0x00008c00ff187b82 */ /* 0x000f240000000800 */
[C---:B-1----:R-:W-:Y:S01]  /*ef50*/  IMAD.WIDE R32, R13.reuse, 0x4, R52 ;  /* 0x000000040d207825 */ /* 0x042fe200078e0234 */
[----:B------:R-:W-:Y:S04]  /*ef60*/  STL.64 [R1+0x380], R40 ;  /* 0x0003802801007387 */ /* 0x000fe80000100a00 */
[----:B------:R2:W-:Y:S04]  /*ef70*/  LDGSTS.E [R21+0x7000c], desc[UR8][R44.64], !P6 ;  /* 0x7000c0002c157fae */ /* 0x0005e8000f121848 */
[----:B------:R3:W-:Y:S04]  /*ef80*/  LDGSTS.E [R21+0x7400c], desc[UR8][R42.64], !P6 ;  /* 0x7400c0002a157fae */ /* 0x0007e8000f121848 */
[----:B------:R1:W-:Y:S04]  /*ef90*/  STL.64 [R1+0x370], R32 ;  /* 0x0003702001007387 */ /* 0x0003e80000100a00 */
[----:B------:R4:W-:Y:S04]  /*efa0*/  LDGSTS.E [R21+0x7800c], desc[UR8][R40.64], !P6 ;  /* 0x7800c00028157fae */ /* 0x0009e8000f121848 */
[----:B------:R-:W4:Y:S04]  /*efb0*/  LDL.LU.64 R54, [R1+0x550] ;  /* 0x0005500001367983 */ /* 0x000f280000300a00 */
[----:B------:R-:W-:Y:S04]  /*efc0*/  LDGSTS.E [R21+0x7c00c], desc[UR8][R32.64], !P6 ;  /* 0x7c00c00020157fae */ /* 0x000fe8000f121848 */
[----:B-1----:R-:W4:Y:S01]  /*efd0*/  LDL.LU.64 R32, [R1+0x548] ;  /* 0x0005480001207983 */ /* 0x002f220000300a00 */
[----:B--2---:R-:W-:-:S05]  /*efe0*/  IMAD.WIDE R44, R13, 0x4, R38 ;  /* 0x000000040d2c7825 */ /* 0x004fca00078e0226 */
[----:B------:R-:W-:Y:S01]  /*eff0*/  STL.64 [R1+0x1708], R44 ;  /* 0x0017082c01007387 */ /* 0x000fe20000100a00 */
[----:B---3--:R-:W-:-:S03]  /*f000*/  IMAD.WIDE R42, R13, 0x4, R30 ;  /* 0x000000040d2a7825 */ /* 0x008fc600078e021e */
[----:B------:R-:W2:Y:S01]  /*f010*/  LDL.LU.64 R38, [R1+0x540] ;  /* 0x0005400001267983 */ /* 0x000ea20000300a00 */
[----:B----4-:R-:W-:-:S03]  /*f020*/  IMAD.WIDE R40, R13, 0x4, R28 ;  /* 0x000000040d287825 */ /* 0x010fc600078e021c */
[----:B------:R-:W-:Y:S01]  /*f030*/  LDGSTS.E [R20+0x40000], desc[UR8][R44.64], !P1 ;  /* 0x400000002c147fae */ /* 0x000fe2000c921848 */
[----:B------:R-:W-:-:S03]  /*f040*/  IMAD.WIDE R28, R13, 0x4, R46 ;  /* 0x000000040d1c7825 */ /* 0x000fc600078e022e */
[----:B------:R1:W-:Y:S04]  /*f050*/  STL.64 [R1+0x1700], R42 ;  /* 0x0017002a01007387 */ /* 0x0003e80000100a00 */
[----:B------:R1:W-:Y:S04]  /*f060*/  LDGSTS.E [R20+0x44000], desc[UR8][R42.64], !P1 ;  /* 0x440000002a147fae */ /* 0x0003e8000c921848 */
[----:B------:R-:W3:Y:S04]  /*f070*/  LDL.LU.64 R30, [R1+0x538] ;  /* 0x00053800011e7983 */ /* 0x000ee80000300a00 */
[----:B------:R4:W-:Y:S04]  /*f080*/  STL.64 [R1+0x16f8], R40 ;  /* 0x0016f82801007387 */ /* 0x0009e80000100a00 */
[----:B------:R4:W-:Y:S04]  /*f090*/  LDGSTS.E [R20+0x48000], desc[UR8][R40.64], !P1 ;  /* 0x4800000028147fae */ /* 0x0009e8000c921848 */
[----:B------:R4:W-:Y:S04]  /*f0a0*/  STL.64 [R1+0x16f0], R28 ;  /* 0x0016f01c01007387 */ /* 0x0009e80000100a00 */
[----:B------:R-:W-:Y:S01]  /*f0b0*/  LDGSTS.E [R20+0x4c000], desc[UR8][R28.64], !P1 ;  /* 0x4c0000001c147fae */ /* 0x000fe2000c921848 */
[----:B-1----:R-:W-:-:S04]  /*f0c0*/  IMAD.WIDE R42, R13, 0x4, R36 ;  /* 0x000000040d2a7825 */ /* 0x002fc800078e0224 */
[C---:B----4-:R-:W-:Y:S01]  /*f0d0*/  IMAD.WIDE R40, R13.reuse, 0x4, R34 ;  /* 0x000000040d287825 */ /* 0x050fe200078e0222 */
[----:B------:R-:W4:Y:S03]  /*f0e0*/  LDL.LU.64 R28, [R1+0x530] ;  /* 0x00053000011c7983 */ /* 0x000f260000300a00 */
[C---:B------:R-:W-:Y:S01]  /*f0f0*/  IMAD.WIDE R36, R13.reuse, 0x4, R92 ;  /* 0x000000040d247825 */ /* 0x040fe200078e025c */
[----:B------:R-:W4:Y:S04]  /*f100*/  LDL.LU.64 R46, [R1+0x528] ;  /* 0x00052800012e7983 */ /* 0x000f280000300a00 */
[----:B------:R1:W-:Y:S04]  /*f110*/  STL.64 [R1+0x16e8], R42 ;  /* 0x0016e82a01007387 */ /* 0x0003e80000100a00 */
[----:B------:R-:W4:Y:S04]  /*f120*/  LDL.LU.64 R92, [R1+0x520] ;  /* 0x00052000015c7983 */ /* 0x000f280000300a00 */
[----:B------:R-:W-:Y:S01]  /*f130*/  STL.64 [R1+0x16e0], R40 ;  /* 0x0016e02801007387 */ /* 0x000fe20000100a00 */
[----:B------:R-:W-:-:S03]  /*f140*/  IMAD.WIDE R34, R13, 0x4, R26 ;  /* 0x000000040d227825 */ /* 0x000fc600078e021a */
[----:B------:R-:W4:Y:S01]  /*f150*/  LDL.LU.64 R26, [R1+0x518] ;  /* 0x00051800011a7983 */ /* 0x000f220000300a00 */
[----:B------:R-:W-:-:S03]  /*f160*/  VIADD R2, R23, 0xffffff7a ;  /* 0xffffff7a17027836 */ /* 0x000fc60000000000 */
[----:B------:R1:W-:Y:S01]  /*f170*/  STL.64 [R1+0x16d8], R36 ;  /* 0x0016d82401007387 */ /* 0x0003e20000100a00 */
[----:B------:R-:W4:Y:S01]  /*f180*/  LDC R23, c[0x0][0x230] ;  /* 0x00008c00ff177b82 */ /* 0x000f220000000800 */
[----:B------:R-:W-:Y:S02]  /*f190*/  ISETP.GE.U32.AND P2, PT, R2, 0x7ffffefb, PT ;  /* 0x7ffffefb0200780c */ /* 0x000fe40003f46070 */
[----:B------:R-:W-:-:S04]  /*f1a0*/  IADD3 R2, R22, -0x87, RZ ;  /* 0xffffff7916027810 */ /* 0x000fc80007ffe0ff */
[----:B------:R-:W-:Y:S01]  /*f1b0*/  ISETP.GE.U32.AND P3, PT, R2, 0x7ffffefa, PT ;  /* 0x7ffffefa0200780c */ /* 0x000fe20003f66070 */
[----:B------:R1:W-:Y:S01]  /*f1c0*/  STL.64 [R1+0x16d0], R34 ;  /* 0x0016d02201007387 */ /* 0x0003e20000100a00 */
[----:B------:R-:W-:Y:S01]  /*f1d0*/  VIADD R2, R24, 0xffffff78 ;  /* 0xffffff7818027836 */ /* 0x000fe20000000000 */
[----:B------:R-:W4:Y:S04]  /*f1e0*/  LDC R22, c[0x0][0x230] ;  /* 0x00008c00ff167b82 */ /* 0x000f280000000800 */
[----:B------:R1:W-:Y:S04]  /*f1f0*/  LDGSTS.E [R20+0x40004], desc[UR8][R42.64], !P2 ;  /* 0x400040002a147fae */ /* 0x0003e8000d121848 */
[----:B------:R1:W-:Y:S01]  /*f200*/  LDGSTS.E [R20+0x44004], desc[UR8][R40.64], !P2 ;  /* 0x4400400028147fae */ /* 0x0003e2000d121848 */
[----:B------:R-:W4:Y:S03]  /*f210*/  LDC R24, c[0x0][0x230] ;  /* 0x00008c00ff187b82 */ /* 0x000f260000000800 */
[----:B------:R-:W-:Y:S04]  /*f220*/  LDGSTS.E [R20+0x48004], desc[UR8][R36.64], !P2 ;  /* 0x4800400024147fae */ /* 0x000fe8000d121848 */
[----:B------:R-:W-:Y:S01]  /*f230*/  LDGSTS.E [R20+0x4c004], desc[UR8][R34.64], !P2 ;  /* 0x4c00400022147fae */ /* 0x000fe2000d121848 */
[----:B-1----:R-:W-:-:S03]  /*f240*/  IMAD.WIDE R42, R13, 0x4, R54 ;  /* 0x000000040d2a7825 */ /* 0x002fc600078e0236 */
[----:B------:R-:W4:Y:S04]  /*f250*/  LDL.LU.64 R36, [R1+0x310] ;  /* 0x0003100001247983 */ /* 0x000f280000300a00 */
[----:B------:R-:W4:Y:S04]  /*f260*/  LDL.LU.64 R34, [R1+0x308] ;  /* 0x0003080001227983 */ /* 0x000f280000300a00 */
[----:B------:R-:W-:Y:S01]  /*f270*/  STL.64 [R1+0x16c8], R42 ;  /* 0x0016c82a01007387 */ /* 0x000fe20000100a00 */
[----:B------:R-:W-:-:S03]  /*f280*/  IMAD.WIDE R40, R13, 0x4, R32 ;  /* 0x000000040d287825 */ /* 0x000fc600078e0220 */
[----:B------:R-:W4:Y:S01]  /*f290*/  LDL.LU.64 R54, [R1+0x300] ;  /* 0x0003000001367983 */ /* 0x000f220000300a00 */
[----:B------:R-:W-:-:S03]  /*f2a0*/  ISETP.GE.U32.AND P4, PT, R2, 0x7ffffef9, PT ;  /* 0x7ffffef90200780c */ /* 0x000fc60003f86070 */
[----:B------:R-:W-:Y:S04]  /*f2b0*/  STL.64 [R1+0x16c0], R40 ;  /* 0x0016c02801007387 */ /* 0x000fe80000100a00 */
[----:B------:R-:W4:Y:S04]  /*f2c0*/  LDL.LU.64 R32, [R1+0x2f8] ;  /* 0x0002f80001207983 */ /* 0x000f280000300a00 */
[----:B------:R1:W-:Y:S04]  /*f2d0*/  LDGSTS.E [R20+0x40008], desc[UR8][R42.64], !P3 ;  /* 0x400080002a147fae */ /* 0x0003e8000d921848 */
[----:B------:R1:W-:Y:S01]  /*f2e0*/  LDGSTS.E [R20+0x44008], desc[UR8][R40.64], !P3 ;  /* 0x4400800028147fae */ /* 0x0003e2000d921848 */
[----:B--2---:R-:W-:-:S05]  /*f2f0*/  IMAD.WIDE R38, R13, 0x4, R38 ;  /* 0x000000040d267825 */ /* 0x004fca00078e0226 */
[----:B------:R-:W-:Y:S04]  /*f300*/  STL.64 [R1+0x16b8], R38 ;  /* 0x0016b82601007387 */ /* 0x000fe80000100a00 */
[----:B------:R-:W-:Y:S01]  /*f310*/  LDGSTS.E [R20+0x48008], desc[UR8][R38.64], !P3 ;  /* 0x4800800026147fae */ /* 0x000fe2000d921848 */
[----:B---3--:R-:W-:-:S05]  /*f320*/  IMAD.WIDE R30, R13, 0x4, R30 ;  /* 0x000000040d1e7825 */ /* 0x008fca00078e021e */
[----:B------:R2:W-:Y:S04]  /*f330*/  STL.64 [R1+0x16b0], R30 ;  /* 0x0016b01e01007387 */ /* 0x0005e80000100a00 */
[----:B------:R-:W-:Y:S04]  /*f340*/  LDGSTS.E [R20+0x4c008], desc[UR8][R30.64], !P3 ;  /* 0x4c0080001e147fae */ /* 0x000fe8000d921848 */
[----:B--2---:R-:W2:Y:S04]  /*f350*/  LDL.LU.64 R30, [R1+0x2f0] ;  /* 0x0002f000011e7983 */ /* 0x004ea80000300a00 */
[----:B------:R-:W3:Y:S01]  /*f360*/  LDL.LU.64 R56, [R1+0x2e8] ;  /* 0x0002e80001387983 */ /* 0x000ee20000300a00 */
[----:B----4-:R-:W-:-:S04]  /*f370*/  IMAD.WIDE R44, R13, 0x4, R28 ;  /* 0x000000040d2c7825 */ /* 0x010fc800078e021c */
[C---:B-1----:R-:W-:Y:S01]  /*f380*/  IMAD.WIDE R42, R13.reuse, 0x4, R46 ;  /* 0x000000040d2a7825 */ /* 0x042fe200078e022e */
[----:B------:R-:W-:Y:S04]  /*f390*/  STL.64 [R1+0x16a8], R44 ;  /* 0x0016a82c01007387 */ /* 0x000fe80000100a00 */
[----:B------:R-:W4:Y:S01]  /*f3a0*/  LDL.LU.64 R38, [R1+0x2e0] ;  /* 0x0002e00001267983 */ /* 0x000f220000300a00 */
[----:B------:R-:W-:-:S03]  /*f3b0*/  IMAD.WIDE R40, R13, 0x4, R92 ;  /* 0x000000040d287825 */ /* 0x000fc600078e025c */
[----:B------:R-:W-:Y:S04]  /*f3c0*/  STL.64 [R1+0x16a0], R42 ;  /* 0x0016a02a01007387 */ /* 0x000fe80000100a00 */
[----:B------:R-:W4:Y:S01]  /*f3d0*/  LDL.LU.64 R28, [R1+0x2d8] ;  /* 0x0002d800011c7983 */ /* 0x000f220000300a00 */
[----:B------:R-:W-:-:S03]  /*f3e0*/  IMAD.WIDE R26, R13, 0x4, R26 ;  /* 0x000000040d1a7825 */ /* 0x000fc600078e021a */
[----:B------:R-:W-:Y:S04]  /*f3f0*/  STL.64 [R1+0x1698], R40 ;  /* 0x0016982801007387 */ /* 0x000fe80000100a00 */
[----:B------:R-:W-:Y:S04]  /*f400*/  LDGSTS.E [R20+0x4000c], desc[UR8][R44.64], !P4 ;  /* 0x4000c0002c147fae */ /* 0x000fe8000e121848 */
[----:B------:R1:W-:Y:S04]  /*f410*/  STL.64 [R1+0x1690], R26 ;  /* 0x0016901a01007387 */ /* 0x0003e80000100a00 */
[----:B------:R-:W-:Y:S04]  /*f420*/  LDGSTS.E [R20+0x4400c], desc[UR8][R42.64], !P4 ;  /* 0x4400c0002a147fae */ /* 0x000fe8000e121848 */
[----:B------:R-:W4:Y:S04]  /*f430*/  LDL.LU.64 R46, [R1+0x2d0] ;  /* 0x0002d000012e7983 */ /* 0x000f280000300a00 */
[----:B------:R1:W-:Y:S04]  /*f440*/  LDGSTS.E [R20+0x4800c], desc[UR8][R40.64], !P4 ;  /* 0x4800c00028147fae */ /* 0x0003e8000e121848 */
[----:B------:R-:W-:Y:S04]  /*f450*/  LDGSTS.E [R20+0x4c00c], desc[UR8][R26.64], !P4 ;  /* 0x4c00c0001a147fae */ /* 0x000fe8000e121848 */
[----:B------:R-:W4:Y:S04]  /*f460*/  LDL.LU.64 R92, [R1+0x2c8] ;  /* 0x0002c800015c7983 */ /* 0x000f280000300a00 */
[----:B-1----:R-:W4:Y:S01]  /*f470*/  LDL.LU.64 R26, [R1+0x2c0] ;  /* 0x0002c000011a7983 */ /* 0x002f220000300a00 */
[----:B------:R-:W-:-:S02]  /*f480*/  IADD3 R2, R23, -0x89, RZ ;  /* 0xffffff7717027810 */ /* 0x000fc40007ffe0ff */
[----:B------:R-:W1:Y:S02]  /*f490*/  LDC R23, c[0x0][0x230] ;  /* 0x00008c00ff177b82 */ /* 0x000e640000000800 */
[----:B------:R-:W-:Y:S01]  /*f4a0*/  ISETP.GE.U32.AND P5, PT, R2, 0x7ffffef8, PT ;  /* 0x7ffffef80200780c */ /* 0x000fe20003fa6070 */
[----:B------:R-:W-:-:S05]  /*f4b0*/  VIADD R2, R22, 0xffffff76 ;  /* 0xffffff7616027836 */ /* 0x000fca0000000000 */
[----:B------:R-:W1:Y:S01]  /*f4c0*/  LDC R22, c[0x0][0x230] ;  /* 0x00008c00ff167b82 */ /* 0x000e620000000800 */
[----:B------:R-:W-:Y:S02]  /*f4d0*/  ISETP.GE.U32.AND P6, PT, R2, 0x7ffffef7, PT ;  /* 0x7ffffef70200780c */ /* 0x000fe40003fc6070 */
[----:B------:R-:W-:-:S05]  /*f4e0*/  IADD3 R2, R24, -0x8b, RZ ;  /* 0xffffff7518027810 */ /* 0x000fca0007ffe0ff */
[----:B------:R-:W1:Y:S01]  /*f4f0*/  LDC R24, c[0x0][0x230] ;  /* 0x00008c00ff187b82 */ /* 0x000e620000000800 */
[----:B------:R-:W-:Y:S01]  /*f500*/  ISETP.GE.U32.AND P1, PT, R2, 0x7ffffef6, PT ;  /* 0x7ffffef60200780c */ /* 0x000fe20003f26070 */
[----:B-1----:R-:W-:Y:S02]  /*f510*/  VIADD R2, R23, 0xffffff74 ;  /* 0xffffff7417027836 */ /* 0x002fe40000000000 */
[----:B------:R-:W-:-:S04]  /*f520*/  IMAD.WIDE R36, R13, 0x4, R36 ;  /* 0x000000040d247825 */ /* 0x000fc800078e0224 */
[----:B------:R-:W1:Y:S01]  /*f530*/  LDC R23, c[0x0][0x230] ;  /* 0x00008c00ff177b82 */ /* 0x000e620000000800 */
[----:B------:R-:W-:Y:S02]  /*f540*/  ISETP.GE.U32.AND P2, PT, R2, 0x7ffffef5, PT ;  /* 0x7ffffef50200780c */ /* 0x000fe40003f46070 */
[----:B------:R-:W-:Y:S01]  /*f550*/  IADD3 R2, R22, -0xa5, RZ ;  /* 0xffffff5b16027810 */ /* 0x000fe20007ffe0ff */
[C---:B------:R-:W-:Y:S01]  /*f560*/  IMAD.WIDE R40, R13.reuse, 0x4, R34 ;  /* 0x000000040d287825 */ /* 0x040fe200078e0222 */
[----:B------:R1:W-:Y:S03]  /*f570*/  STL.64 [R1+0x13c8], R36 ;  /* 0x0013c82401007387 */ /* 0x0003e60000100a00 */
[----:B------:R-:W4:Y:S01]  /*f580*/  LDC R22, c[0x0][0x230] ;  /* 0x00008c00ff167b82 */ /* 0x000f220000000800 */
[----:B------:R-:W-:Y:S01]  /*f590*/  ISETP.GE.U32.AND P3, PT, R2, 0x7ffffedc, PT ;  /* 0x7ffffedc0200780c */ /* 0x000fe20003f66070 */
[----:B------:R-:W-:-:S04]  /*f5a0*/  IMAD.WIDE R34, R13, 0x4, R54 ;  /* 0x000000040d227825 */ /* 0x000fc800078e0236 */
[----:B------:R-:W-:Y:S02]  /*f5b0*/  VIADD R2, R24, 0xffffff5a ;  /* 0xffffff5a18027836 */ /* 0x000fe40000000000 */
[C---:B------:R-:W-:Y:S01]  /*f5c0*/  IMAD.WIDE R32, R13.reuse, 0x4, R32 ;  /* 0x000000040d207825 */ /* 0x040fe200078e0220 */
[----:B------:R-:W-:Y:S01]  /*f5d0*/  STL.64 [R1+0x13c0], R40 ;  /* 0x0013c02801007387 */ /* 0x000fe20000100a00 */
[----:B------:R-:W4:Y:S01]  /*f5e0*/  LDC R24, c[0x0][0x230] ;  /* 0x00008c00ff187b82 */ /* 0x000f220000000800 */
[----:B------:R-:W-:Y:S02]  /*f5f0*/  ISETP.GE.U32.AND P4, PT, R2, 0x7ffffedb, PT ;  /* 0x7ffffedb0200780c */ /* 0x000fe40003f86070 */
[----:B------:R1:W-:Y:S04]  /*f600*/  STL.64 [R1+0x13b8], R34 ;  /* 0x0013b82201007387 */ /* 0x0003e80000100a00 */
[----:B------:R-:W-:Y:S04]  /*f610*/  LDGSTS.E [R20+0x50000], desc[UR8][R36.64], !P3 ;  /* 0x5000000024147fae */ /* 0x000fe8000d921848 */
[----:B------:R3:W-:Y:S04]  /*f620*/  LDGSTS.E [R20+0x54000], desc[UR8][R40.64], !P3 ;  /* 0x5400000028147fae */ /* 0x0007e8000d921848 */
[----:B------:R-:W-:Y:S04]  /*f630*/  LDGSTS.E [R20+0x58000], desc[UR8][R34.64], !P3 ;  /* 0x5800000022147fae */ /* 0x000fe8000d921848 */
[----:B-1----:R-:W4:Y:S04]  /*f640*/  LDL.LU.64 R36, [R1+0x2b8] ;  /* 0x0002b80001247983 */ /* 0x002f280000300a00 */
[----:B------:R1:W-:Y:S04]  /*f650*/  STL.64 [R1+0x13b0], R32 ;  /* 0x0013b02001007387 */ /* 0x0003e80000100a00 */
[----:B------:R-:W4:Y:S04]  /*f660*/  LDL.LU.64 R34, [R1+0x2b0] ;  /* 0x0002b00001227983 */ /* 0x000f280000300a00 */
[----:B------:R-:W4:Y:S04]  /*f670*/  LDL.LU.64 R54, [R1+0x2a8] ;  /* 0x0002a80001367983 */ /* 0x000f280000300a00 */
[----:B------:R-:W-:Y:S04]  /*f680*/  LDGSTS.E [R20+0x5c000], desc[UR8][R32.64], !P3 ;  /* 0x5c00000020147fae */ /* 0x000fe8000d921848 */
[----:B-1----:R-:W4:Y:S01]  /*f690*/  LDL.LU.64 R32, [R1+0x2a0] ;  /* 0x0002a00001207983 */ /* 0x002f220000300a00 */
[----:B--2---:R-:W-:-:S04]  /*f6a0*/  IMAD.WIDE R30, R13, 0x4, R30 ;  /* 0x000000040d1e7825 */ /* 0x004fc800078e021e */
[C---:B---3--:R-:W-:Y:S01]  /*f6b0*/  IMAD.WIDE R40, R13.reuse, 0x4, R56 ;  /* 0x000000040d287825 */ /* 0x048fe200078e0238 */
[----:B------:R1:W-:Y:S04]  /*f6c0*/  STL.64 [R1+0x13a8], R30 ;  /* 0x0013a81e01007387 */ /* 0x0003e80000100a00 */
[----:B------:R2:W-:Y:S04]  /*f6d0*/  STL.64 [R1+0x13a0], R40 ;  /* 0x0013a02801007387 */ /* 0x0005e80000100a00 */
[----:B------:R-:W-:Y:S01]  /*f6e0*/  LDGSTS.E [R20+0x50004], desc[UR8][R30.64], !P4 ;  /* 0x500040001e147fae */ /* 0x000fe2000e121848 */
[----:B----4-:R-:W-:-:S03]  /*f6f0*/  IMAD.WIDE R38, R13, 0x4, R38 ;  /* 0x000000040d267825 */ /* 0x010fc600078e0226 */
[----:B------:R2:W-:Y:S04]  /*f700*/  LDGSTS.E [R20+0x54004], desc[UR8][R40.64], !P4 ;  /* 0x5400400028147fae */ /* 0x0005e8000e121848 */
[----:B------:R3:W-:Y:S01]  /*f710*/  STL.64 [R1+0x1398], R38 ;  /* 0x0013982601007387 */ /* 0x0007e20000100a00 */
[----:B------:R-:W-:-:S03]  /*f720*/  IMAD.WIDE R28, R13, 0x4, R28 ;  /* 0x000000040d1c7825 */ /* 0x000fc600078e021c */
[----:B-1----:R-:W4:Y:S04]  /*f730*/  LDL.LU.64 R30, [R1+0x298] ;  /* 0x00029800011e7983 */ /* 0x002f280000300a00 */
[----:B------:R3:W-:Y:S04]  /*f740*/  LDGSTS.E [R20+0x58004], desc[UR8][R38.64], !P4 ;  /* 0x5800400026147fae */ /* 0x0007e8000e121848 */
[----:B------:R1:W-:Y:S04]  /*f750*/  STL.64 [R1+0x1390], R28 ;  /* 0x0013901c01007387 */ /* 0x0003e80000100a00 */
[----:B------:R-:W-:Y:S01]  /*f760*/  LDGSTS.E [R20+0x5c004], desc[UR8][R28.64], !P4 ;  /* 0x5c0040001c147fae */ /* 0x000fe2000e121848 */
[----:B------:R-:W-:-:S04]  /*f770*/  IMAD.WIDE R42, R13, 0x4, R46 ;  /* 0x000000040d2a7825 */ /* 0x000fc800078e022e */
[----:B--2---:R-:W-:-:S04]  /*f780*/  IMAD.WIDE R40, R13, 0x4, R92 ;  /* 0x000000040d287825 */ /* 0x004fc800078e025c */
[----:B---3--:R-:W-:Y:S02]  /*f790*/  IMAD.WIDE R38, R13, 0x4, R26 ;  /* 0x000000040d267825 */ /* 0x008fe400078e021a */
[----:B------:R-:W2:Y:S04]  /*f7a0*/  LDL.LU.64 R26, [R1+0x90] ;  /* 0x00009000011a7983 */ /* 0x000ea80000300a00 */
[----:B------:R3:W-:Y:S04]  /*f7b0*/  STL.64 [R1+0x1388], R42 ;  /* 0x0013882a01007387 */ /* 0x0007e80000100a00 */
[----:B-1----:R-:W2:Y:S04]  /*f7c0*/  LDL.LU.64 R28, [R1+0x88] ;  /* 0x00008800011c7983 */ /* 0x002ea80000300a00 */
[----:B------:R1:W-:Y:S04]  /*f7d0*/  STL.64 [R1+0x1380], R40 ;  /* 0x0013802801007387 */ /* 0x0003e80000100a00 */
[----:B------:R-:W2:Y:S04]  /*f7e0*/  LDL.LU.64 R46, [R1+0x80] ;  /* 0x00008000012e7983 */ /* 0x000ea80000300a00 */
[----:B------:R1:W-:Y:S04]  /*f7f0*/  STL.64 [R1+0x1378], R38 ;  /* 0x0013782601007387 */ /* 0x0003e80000100a00 */
[----:B------:R-:W2:Y:S01]  /*f800*/  LDL.LU.64 R92, [R1+0x78] ;  /* 0x00007800015c7983 */ /* 0x000ea20000300a00 */
[----:B------:R-:W-:-:S02]  /*f810*/  IADD3 R2, R23, -0xa7, RZ ;  /* 0xffffff5917027810 */ /* 0x000fc40007ffe0ff */
[----:B------:R-:W2:Y:S02]  /*f820*/  LDC R23, c[0x0][0x230] ;  /* 0x00008c00ff177b82 */ /* 0x000ea40000000800 */
[----:B------:R-:W-:Y:S01]  /*f830*/  ISETP.GE.U32.AND P3, PT, R2, 0x7ffffeda, PT ;  /* 0x7ffffeda0200780c */ /* 0x000fe20003f66070 */
[----:B------:R-:W-:-:S05]  /*f840*/  VIADD R2, R22, 0xffffff58 ;  /* 0xffffff5816027836 */ /* 0x000fca0000000000 */
[----:B------:R-:W-:Y:S01]  /*f850*/  ISETP.GE.U32.AND P4, PT, R2, 0x7ffffed9, PT ;  /* 0x7ffffed90200780c */ /* 0x000fe20003f86070 */
[----:B------:R-:W2:Y:S06]  /*f860*/  LDC R22, c[0x0][0x230] ;  /* 0x00008c00ff167b82 */ /* 0x000eac0000000800 */
[----:B------:R3:W-:Y:S04]  /*f870*/  LDGSTS.E [R20+0x50008], desc[UR8][R42.64], !P3 ;  /* 0x500080002a147fae */ /* 0x0007e8000d921848 */
[----:B------:R-:W-:Y:S01]  /*f880*/  LDGSTS.E [R20+0x54008], desc[UR8][R40.64], !P3 ;  /* 0x5400800028147fae */ /* 0x000fe2000d921848 */
[----:B------:R-:W-:-:S02]  /*f890*/  IADD3 R2, R24, -0xc5, RZ ;  /* 0xffffff3b18027810 */ /* 0x000fc40007ffe0ff */
[----:B------:R-:W2:Y:S01]  /*f8a0*/  LDC R24, c[0x0][0x230] ;  /* 0x00008c00ff187b82 */ /* 0x000ea20000000800 */
[----:B------:R-:W-:Y:S01]  /*f8b0*/  LDGSTS.E [R20+0x58008], desc[UR8][R38.64], !P3 ;  /* 0x5800800026147fae */ /* 0x000fe2000d921848 */
[----:B------:R-:W-:-:S05]  /*f8c0*/  IMAD.WIDE R36, R13, 0x4, R36 ;  /* 0x000000040d247825 */ /* 0x000fca00078e0224 */
[----:B------:R1:W-:Y:S01]  /*f8d0*/  STL.64 [R1+0x1370], R36 ;  /* 0x0013702401007387 */ /* 0x0003e20000100a00 */
[----:B---3--:R-:W-:-:S03]  /*f8e0*/  IMAD.WIDE R42, R13, 0x4, R34 ;  /* 0x000000040d2a7825 */ /* 0x008fc600078e0222 */
[----:B-1----:R-:W3:Y:S01]  /*f8f0*/  LDL.LU.64 R40, [R1+0x70] ;  /* 0x0000700001287983 */ /* 0x002ee20000300a00 */
[----:B------:R-:W-:-:S03]  /*f900*/  IMAD.WIDE R34, R13, 0x4, R54 ;  /* 0x000000040d227825 */ /* 0x000fc600078e0236 */
[----:B------:R-:W-:Y:S04]  /*f910*/  STL.64 [R1+0x1368], R42 ;  /* 0x0013682a01007387 */ /* 0x000fe80000100a00 */
[----:B------:R-:W3:Y:S04]  /*f920*/  LDL.LU.64 R56, [R1+0x68] ;  /* 0x0000680001387983 */ /* 0x000ee80000300a00 */
[----:B------:R1:W-:Y:S04]  /*f930*/  STL.64 [R1+0x1360], R34 ;  /* 0x0013602201007387 */ /* 0x0003e80000100a00 */
[----:B------:R-:W3:Y:S01]  /*f940*/  LDL.LU.64 R38, [R1+0x60] ;  /* 0x0000600001267983 */ /* 0x000ee20000300a00 */
[----:B------:R-:W-:-:S03]  /*f950*/  IMAD.WIDE R32, R13, 0x4, R32 ;  /* 0x000000040d207825 */ /* 0x000fc600078e0220 */
[----:B------:R-:W-:Y:S04]  /*f960*/  LDGSTS.E [R20+0x5c008], desc[UR8][R36.64], !P3 ;  /* 0x5c00800024147fae */ /* 0x000fe8000d921848 */
[----:B------:R1:W-:Y:S01]  /*f970*/  STL.64 [R1+0x1358], R32 ;  /* 0x0013582001007387 */ /* 0x0003e20000100a00 */
[----:B------:R-:W-:-:S03]  /*f980*/  ISETP.GE.U32.AND P3, PT, R2, 0x7ffffebc, PT ;  /* 0x7ffffebc0200780c */ /* 0x000fc60003f66070 */
[----:B------:R2:W-:Y:S04]  /*f990*/  LDGSTS.E [R20+0x5000c], desc[UR8][R42.64], !P4 ;  /* 0x5000c0002a147fae */ /* 0x0005e8000e121848 */
[----:B------:R-:W3:Y:S04]  /*f9a0*/  LDL.LU.64 R36, [R1+0x58] ;  /* 0x0000580001247983 */ /* 0x000ee80000300a00 */
[----:B------:R-:W-:Y:S04]  /*f9b0*/  LDGSTS.E [R20+0x5400c], desc[UR8][R34.64], !P4 ;  /* 0x5400c00022147fae */ /* 0x000fe8000e121848 */
[----:B------:R-:W-:Y:S01]  /*f9c0*/  LDGSTS.E [R20+0x5800c], desc[UR8][R32.64], !P4 ;  /* 0x5800c00020147fae */ /* 0x000fe2000e121848 */
[----:B----4-:R-:W-:-:S05]  /*f9d0*/  IMAD.WIDE R30, R13, 0x4, R30 ;  /* 0x000000040d1e7825 */ /* 0x010fca00078e021e */
[----:B------:R4:W-:Y:S04]  /*f9e0*/  STL.64 [R1+0x1350], R30 ;  /* 0x0013501e01007387 */ /* 0x0009e80000100a00 */
[----:B-1----:R-:W3:Y:S04]  /*f9f0*/  LDL.LU.64 R34, [R1+0x50] ;  /* 0x0000500001227983 */ /* 0x002ee80000300a00 */
[----:B------:R-:W3:Y:S04]  /*fa00*/  LDL.LU.64 R54, [R1+0x48] ;  /* 0x0000480001367983 */ /* 0x000ee80000300a00 */
[----:B------:R-:W-:Y:S04]  /*fa10*/  LDGSTS.E [R20+0x5c00c], desc[UR8][R30.64], !P4 ;  /* 0x5c00c0001e147fae */ /* 0x000fe8000e121848 */
[----:B------:R-:W3:Y:S04]  /*fa20*/  LDL.LU.64 R32, [R1+0x40] ;  /* 0x0000400001207983 */ /* 0x000ee80000300a00 */
[----:B----4-:R-:W4:Y:S01]  /*fa30*/  LDL.LU.64 R30, [R1+0x38] ;  /* 0x00003800011e7983 */ /* 0x010f220000300a00 */
[----:B--2---:R-:W-:-:S04]  /*fa40*/  IMAD.WIDE R26, R13, 0x4, R26 ;  /* 0x000000040d1a7825 */ /* 0x004fc800078e021a */
[C---:B------:R-:W-:Y:S01]  /*fa50*/  IMAD.WIDE R48, R13.reuse, 0x4, R28 ;  /* 0x000000040d307825 */ /* 0x040fe200078e021c */
[----:B------:R1:W-:Y:S03]  /*fa60*/  STL.64 [R1+0x1100], R26 ;  /* 0x0011001a01007387 */ /* 0x0003e60000100a00 */
[C---:B------:R-:W-:Y:S01]  /*fa70*/  IMAD.WIDE R44, R13.reuse, 0x4, R46 ;  /* 0x000000040d2c7825 */ /* 0x040fe200078e022e */
[----:B------:R-:W-:Y:S04]  /*fa80*/  STL.64 [R1+0x10f8], R48 ;  /* 0x0010f83001007387 */ /* 0x000fe80000100a00 */
[----:B------:R-:W-:Y:S01]  /*fa90*/  STL.64 [R1+0x10f0], R44 ;  /* 0x0010f02c01007387 */ /* 0x000fe20000100a00 */
[----:B------:R-:W-:-:S03]  /*faa0*/  IMAD.WIDE R42, R13, 0x4, R92 ;  /* 0x000000040d2a7825 */ /* 0x000fc600078e025c */
[----:B------:R-:W2:Y:S04]  /*fab0*/  LDL.LU.64 R28, [R1+0x30] ;  /* 0x00003000011c7983 */ /* 0x000ea80000300a00 */
[----:B------:R3:W-:Y:S04]  /*fac0*/  STL.64 [R1+0x10e8], R42 ;  /* 0x0010e82a01007387 */ /* 0x0007e80000100a00 */
[----:B------:R-:W2:Y:S04]  /*fad0*/  LDL.LU.64 R46, [R1+0x28] ;  /* 0x00002800012e7983 */ /* 0x000ea80000300a00 */
[----:B------:R-:W-:Y:S04]  /*fae0*/  LDGSTS.E [R20+0x60000], desc[UR8][R26.64], !P3 ;  /* 0x600000001a147fae */ /* 0x000fe8000d921848 */
[----:B------:R-:W2:Y:S01]  /*faf0*/  LDL.LU.64 R92, [R1+0x20] ;  /* 0x00002000015c7983 */ /* 0x000ea20000300a00 */
[----:B------:R-:W-:-:S02]  /*fb00*/  VIADD R2, R23, 0xffffff3a ;  /* 0xffffff3a17027836 */ /* 0x000fc40000000000 */
[----:B------:R-:W4:Y:S01]  /*fb10*/  LDC R23, c[0x0][0x230] ;  /* 0x00008c00ff177b82 */ /* 0x000f220000000800 */
[----:B------:R-:W-:Y:S04]  /*fb20*/  LDGSTS.E [R20+0x64000], desc[UR8][R48.64], !P3 ;  /* 0x6400000030147fae */ /* 0x000fe8000d921848 */
[----:B-1----:R-:W2:Y:S01]  /*fb30*/  LDL.LU.64 R26, [R1+0x18] ;  /* 0x00001800011a7983 */ /* 0x002ea20000300a00 */
[----:B------:R-:W-:Y:S02]  /*fb40*/  ISETP.GE.U32.AND P4, PT, R2, 0x7ffffebb, PT ;  /* 0x7ffffebb0200780c */ /* 0x000fe40003f86070 */
[----:B------:R-:W-:Y:S01]  /*fb50*/  IADD3 R2, R22, -0xc7, RZ ;  /* 0xffffff3916027810 */ /* 0x000fe20007ffe0ff */
[----:B------:R-:W-:Y:S01]  /*fb60*/  LDGSTS.E [R20+0x68000], desc[UR8][R44.64], !P3 ;  /* 0x680000002c147fae */ /* 0x000fe2000d921848 */
[----:B------:R-:W1:Y:S03]  /*fb70*/  LDC R22, c[0x0][0x230] ;  /* 0x00008c00ff167b82 */ /* 0x000e660000000800 */
[----:B------:R3:W-:Y:S01]  /*fb80*/  LDGSTS.E [R20+0x6c000], desc[UR8][R42.64], !P3 ;  /* 0x6c0000002a147fae */ /* 0x0007e2000d921848 */
[----:B------:R-:W-:Y:S01]  /*fb90*/  ISETP.GE.U32.AND P3, PT, R2, 0x7ffffeba, PT ;  /* 0x7ffffeba0200780c */ /* 0x000fe20003f66070 */
[----:B------:R-:W-:-:S03]  /*fba0*/  VIADD R2, R25, 0xffffff38 ;  /* 0xffffff3819027836 */ /* 0x000fc60000000000 */
[----:B------:R-:W1:Y:S01]  /*fbb0*/  LDC R25, c[0x0][0x230] ;  /* 0x00008c00ff197b82 */ /* 0x000e620000000800 */
[----:B---3--:R-:W-:-:S04]  /*fbc0*/  IMAD.WIDE R42, R13, 0x4, R40 ;  /* 0x000000040d2a7825 */ /* 0x008fc800078e0228 */
[C---:B------:R-:W-:Y:S01]  /*fbd0*/  IMAD.WIDE R40, R13.reuse, 0x4, R56 ;  /* 0x000000040d287825 */ /* 0x040fe200078e0238 */
[----:B------:R-:W-:Y:S04]  /*fbe0*/  STL.64 [R1+0x10e0], R42 ;  /* 0x0010e02a01007387 */ /* 0x000fe80000100a00 */
[----:B------:R-:W-:Y:S01]  /*fbf0*/  LDGSTS.E [R20+0x60004], desc[UR8][R42.64], !P4 ;  /* 0x600040002a147fae */ /* 0x000fe2000e121848 */
[----:B------:R-:W-:-:S03]  /*fc00*/  IMAD.WIDE R38, R13, 0x4, R38 ;  /* 0x000000040d267825 */ /* 0x000fc600078e0226 */
[----:B------:R-:W-:Y:S04]  /*fc10*/  STL.64 [R1+0x10d8], R40 ;  /* 0x0010d82801007387 */ /* 0x000fe80000100a00 */
[----:B------:R-:W-:Y:S04]  /*fc20*/  LDGSTS.E [R20+0x64004], desc[UR8][R40.64], !P4 ;  /* 0x6400400028147fae */ /* 0x000fe8000e121848 */
[----:B------:R-:W-:Y:S04]  /*fc30*/  STL.64 [R1+0x10d0], R38 ;  /* 0x0010d02601007387 */ /* 0x000fe80000100a00 */
[----:B------:R-:W-:Y:S01]  /*fc40*/  LDGSTS.E [R20+0x68004], desc[UR8][R38.64], !P4 ;  /* 0x6800400026147fae */ /* 0x000fe2000e121848 */
[----:B------:R-:W-:-:S05]  /*fc50*/  IMAD.WIDE R36, R13, 0x4, R36 ;  /* 0x000000040d247825 */ /* 0x000fca00078e0224 */
[----:B------:R3:W-:Y:S04]  /*fc60*/  STL.64 [R1+0x10c8], R36 ;  /* 0x0010c82401007387 */ /* 0x0007e80000100a00 */
[----:B------:R3:W-:Y:S01]  /*fc70*/  LDGSTS.E [R20+0x6c004], desc[UR8][R36.64], !P4 ;  /* 0x6c00400024147fae */ /* 0x0007e2000e121848 */
[----:B------:R-:W-:Y:S02]  /*fc80*/  ISETP.GE.U32.AND P4, PT, R2, 0x7ffffeb9, PT ;  /* 0x7ffffeb90200780c */ /* 0x000fe40003f86070 */
[----:B------:R-:W-:Y:S02]  /*fc90*/  IADD3 R2, R24, -0xe5, RZ ;  /* 0xffffff1b18027810 */ /* 0x000fe40007ffe0ff */
[----:B------:R-:W1:Y:S01]  /*fca0*/  LDC R24, c[0x0][0x230] ;  /* 0x00008c00ff187b82 */ /* 0x000e620000000800 */
[----:B---3--:R-:W-:-:S04]  /*fcb0*/  IMAD.WIDE R36, R13, 0x4, R34 ;  /* 0x000000040d247825 */ /* 0x008fc800078e0222 */
[C---:B------:R-:W-:Y:S01]  /*fcc0*/  IMAD.WIDE R34, R13.reuse, 0x4, R54 ;  /* 0x000000040d227825 */ /* 0x040fe200078e0236 */
[----:B------:R-:W-:Y:S04]  /*fcd0*/  STL.64 [R1+0x10c0], R36 ;  /* 0x0010c02401007387 */ /* 0x000fe80000100a00 */
[----:B------:R-:W-:Y:S01]  /*fce0*/  LDGSTS.E [R20+0x60008], desc[UR8][R36.64], !P3 ;  /* 0x6000800024147fae */ /* 0x000fe2000d921848 */
[----:B------:R-:W-:-:S03]  /*fcf0*/  IMAD.WIDE R32, R13, 0x4, R32 ;  /* 0x000000040d207825 */ /* 0x000fc600078e0220 */
[----:B------:R-:W-:Y:S04]  /*fd00*/  STL.64 [R1+0x10b8], R34 ;  /* 0x0010b82201007387 */ /* 0x000fe80000100a00 */
[----:B------:R-:W-:Y:S01]  /*fd10*/  LDGSTS.E [R20+0x64008], desc[UR8][R34.64], !P3 ;  /* 0x6400800022147fae */ /* 0x000fe2000d921848 */
[----:B----4-:R-:W-:-:S03]  /*fd20*/  IMAD.WIDE R30, R13, 0x4, R30 ;  /* 0x000000040d1e7825 */ /* 0x010fc600078e021e */
[----:B------:R3:W-:Y:S04]  /*fd30*/  STL.64 [R1+0x10b0], R32 ;  /* 0x0010b02001007387 */ /* 0x0007e80000100a00 */
[----:B------:R3:W-:Y:S04]  /*fd40*/  LDGSTS.E [R20+0x68008], desc[UR8][R32.64], !P3 ;  /* 0x6800800020147fae */ /* 0x0007e8000d921848 */
[----:B------:R4:W-:Y:S04]  /*fd50*/  STL.64 [R1+0x10a8], R30 ;  /* 0x0010a81e01007387 */ /* 0x0009e80000100a00 */
[----:B------:R4:W-:Y:S01]  /*fd60*/  LDGSTS.E [R20+0x6c008], desc[UR8][R30.64], !P3 ;  /* 0x6c0080001e147fae */ /* 0x0009e2000d921848 */
[----:B------:R-:W-:Y:S01]  /*fd70*/  ISETP.GE.U32.AND P3, PT, R2, 0x7ffffe9c, PT ;  /* 0x7ffffe9c0200780c */ /* 0x000fe20003f66070 */
[----:B------:R-:W-:-:S02]  /*fd80*/  VIADD R2, R23, 0xffffff1a ;  /* 0xffffff1a17027836 */ /* 0x000fc40000000000 */
[C---:B--2---:R-:W-:Y:S01]  /*fd90*/  IMAD.WIDE R26, R13.reuse, 0x4, R26 ;  /* 0x000000040d1a7825 */ /* 0x044fe200078e021a */
[----:B------:R-:W2:Y:S03]  /*fda0*/  LDC R23, c[0x0][0x230] ;  /* 0x00008c00ff177b82 */ /* 0x000ea60000000800 */
[----:B---3--:R-:W-:-:S04]  /*fdb0*/  IMAD.WIDE R32, R13, 0x4, R28 ;  /* 0x000000040d207825 */ /* 0x008fc800078e021c */
[C---:B----4-:R-:W-:Y:S01]  /*fdc0*/  IMAD.WIDE R30, R13.reuse, 0x4, R46 ;  /* 0x000000040d1e7825 */ /* 0x050fe200078e022e */
[----:B------:R3:W-:Y:S03]  /*fdd0*/  LDGSTS.E [R20+0x6000c], desc[UR8][R32.64], !P4 ;  /* 0x6000c00020147fae */ /* 0x0007e6000e121848 */
[----:B------:R-:W-:Y:S01]  /*fde0*/  IMAD.WIDE R28, R13, 0x4, R92 ;  /* 0x000000040d1c7825 */ /* 0x000fe200078e025c */
[----:B------:R4:W-:Y:S04]  /*fdf0*/  LDGSTS.E [R20+0x6400c], desc[UR8][R30.64], !P4 ;  /* 0x6400c0001e147fae */ /* 0x0009e8000e121848 */
[----:B------:R1:W-:Y:S04]  /*fe00*/  LDGSTS.E [R20+0x6800c], desc[UR8][R28.64], !P4 ;  /* 0x6800c0001c147fae */ /* 0x0003e8000e121848 */
[----:B------:R1:W-:Y:S01]  /*fe10*/  LDGSTS.E [R20+0x6c00c], desc[UR8][R26.64], !P4 ;  /* 0x6c00c0001a147fae */ /* 0x0003e2000e121848 */
[----:B------:R-:W-:-:S03]  /*fe20*/  ISETP.GE.U32.AND P4, PT, R2, 0x7ffffe9b, PT ;  /* 0x7ffffe9b0200780c */ /* 0x000fc60003f86070 */
[----:B------:R3:W-:Y:S04]  /*fe30*/  STL.64 [R1+0x518], R32 ;  /* 0x0005182001007387 */ /* 0x0007e80000100a00 */
[----:B------:R4:W-:Y:S04]  /*fe40*/  STL.64 [R1+0x520], R30 ;  /* 0x0005201e01007387 */ /* 0x0009e80000100a00 */
[----:B------:R1:W-:Y:S01]  /*fe50*/  STL.64 [R1+0x528], R28 ;  /* 0x0005281c01007387 */ /* 0x0003e20000100a00 */
[----:B---3--:R-:W-:-:S03]  /*fe60*/  IMAD.WIDE R32, R13, 0x4, R78 ;  /* 0x000000040d207825 */ /* 0x008fc600078e024e */
[----:B------:R3:W-:Y:S01]  /*fe70*/  STL.64 [R1+0x538], R26 ;  /* 0x0005381a01007387 */ /* 0x0007e20000100a00 */
[----:B----4-:R-:W-:-:S03]  /*fe80*/  IMAD.WIDE R30, R13, 0x4, R60 ;  /* 0x000000040d1e7825 */ /* 0x010fc600078e023c */
[----:B------:R4:W-:Y:S01]  /*fe90*/  STL.64 [R1+0x548], R32 ;  /* 0x0005482001007387 */ /* 0x0009e20000100a00 */
[----:B-1----:R-:W-:-:S03]  /*fea0*/  IMAD.WIDE R28, R13, 0x4, R62 ;  /* 0x000000040d1c7825 */ /* 0x002fc600078e023e */
[----:B------:R4:W-:Y:S01]  /*feb0*/  LDGSTS.E [R20+0x70000], desc[UR8][R32.64], !P3 ;  /* 0x7000000020147fae */ /* 0x0009e2000d921848 */
[----:B---3--:R-:W-:-:S03]  /*fec0*/  IMAD.WIDE R26, R13, 0x4, R64 ;  /* 0x000000040d1a7825 */ /* 0x008fc600078e0240 */
[----:B------:R1:W-:Y:S04]  /*fed0*/  STL.64 [R1+0x550], R30 ;  /* 0x0005501e01007387 */ /* 0x0003e80000100a00 */
[----:B------:R1:W-:Y:S01]  /*fee0*/  LDGSTS.E [R20+0x74000], desc[UR8][R30.64], !P3 ;  /* 0x740000001e147fae */ /* 0x0003e2000d921848 */
[----:B----4-:R-:W-:-:S03]  /*fef0*/  IMAD.WIDE R32, R13, 0x4, R86 ;  /* 0x000000040d207825 */ /* 0x010fc600078e0256 */
[----:B------:R3:W-:Y:S04]  /*ff00*/  STL.64 [R1+0x558], R28 ;  /* 0x0005581c01007387 */ /* 0x0007e80000100a00 */
[----:B------:R3:W-:Y:S01]  /*ff10*/  LDGSTS.E [R20+0x78000], desc[UR8][R28.64], !P3 ;  /* 0x780000001c147fae */ /* 0x0007e2000d921848 */
[----:B-1----:R-:W-:-:S03]  /*ff20*/  IMAD.WIDE R30, R13, 0x4, R66 ;  /* 0x000000040d1e7825 */ /* 0x002fc600078e0242 */
[----:B------:R1:W-:Y:S04]  /*ff30*/  STL.64 [R1+0x568], R26 ;  /* 0x0005681a01007387 */ /* 0x0003e80000100a00 */
[----:B------:R1:W-:Y:S01]  /*ff40*/  LDGSTS.E [R20+0x7c000], desc[UR8][R26.64], !P3 ;  /* 0x7c0000001a147fae */ /* 0x0003e2000d921848 */
[----:B---3--:R-:W-:-:S03]  /*ff50*/  IMAD.WIDE R28, R13, 0x4, R68 ;  /* 0x000000040d1c7825 */ /* 0x008fc600078e0244 */
[----:B------:R-:W-:Y:S04]  /*ff60*/  STL.64 [R1+0x578], R32 ;  /* 0x0005782001007387 */ /* 0x000fe80000100a00 */
[----:B------:R-:W-:Y:S01]  /*ff70*/  STL.64 [R1+0x580], R30 ;  /* 0x0005801e01007387 */ /* 0x000fe20000100a00 */
[----:B-1----:R-:W-:-:S03]  /*ff80*/  IMAD.WIDE R26, R13, 0x4, R70 ;  /* 0x000000040d1a7825 */ /* 0x002fc600078e0246 */
[----:B------:R1:W-:Y:S04]  /*ff90*/  LDGSTS.E [R20+0x70004], desc[UR8][R32.64], !P4 ;  /* 0x7000400020147fae */ /* 0x0003e8000e121848 */
[----:B------:R3:W-:Y:S04]  /*ffa0*/  STL.64 [R1+0x588], R28 ;  /* 0x0005881c01007387 */ /* 0x0007e80000100a00 */
[----:B------:R4:W-:Y:S04]  /*ffb0*/  LDGSTS.E [R20+0x74004], desc[UR8][R30.64], !P4 ;  /* 0x740040001e147fae */ /* 0x0009e8000e121848 */
[----:B------:R2:W-:Y:S04]  /*ffc0*/  STL.64 [R1+0x598], R26 ;  /* 0x0005981a01007387 */ /* 0x0005e80000100a00 */
[----:B------:R-:W-:Y:S04]  /*ffd0*/  LDGSTS.E [R20+0x78004], desc[UR8][R28.64], !P4 ;  /* 0x780040001c147fae */ /* 0x000fe8000e121848 */
[----:B------:R-:W-:Y:S04]  /*ffe0*/  LDGSTS.E [R20+0x7c004], desc[UR8][R26.64], !P4 ;  /* 0x7c0040001a147fae */ /* 0x000fe8000e121848 */
[----:B---3--:R-:W3:Y:S04]  /*fff0*/  LDL.LU.64 R28, [R1+0x510] ;  /* 0x00051000011c7983 */ /* 0x008ee80000300a00 */
[----:B------:R-:W3:Y:S04]  /*10000*/  LDL.LU.64 R46, [R1+0x508] ;  /* 0x00050800012e7983 */ /* 0x000ee80000300a00 */
[----:B------:R-:W3:Y:S04]  /*10010*/  LDL.LU.64 R92, [R1+0x500] ;  /* 0x00050000015c7983 */ /* 0x000ee80000300a00 */
[----:B--2---:R-:W2:Y:S01]  /*10020*/  LDL.LU.64 R26, [R1+0x4f8] ;  /* 0x0004f800011a7983 */ /* 0x004ea20000300a00 */
[----:B------:R-:W-:Y:S01]  /*10030*/  IADD3 R2, R22, -0xe7, RZ ;  /* 0xffffff1916027810 */ /* 0x000fe20007ffe0ff */
[----:B------:R-:W-:Y:S01]  /*10040*/  IMAD.WIDE R36, R13, 0x4, R88 ;  /* 0x000000040d247825 */ /* 0x000fe200078e0258 */
[----:B------:R-:W2:Y:S02]  /*10050*/  LDC R22, c[0x0][0x230] ;  /* 0x00008c00ff167b82 */ /* 0x000ea40000000800 */
[----:B------:R-:W-:Y:S01]  /*10060*/  ISETP.GE.U32.AND P3, PT, R2, 0x7ffffe9a, PT ;  /* 0x7ffffe9a0200780c */ /* 0x000fe20003f66070 */
[----:B------:R-:W-:-:S02]  /*10070*/  VIADD R2, R24, 0xffffff18 ;  /* 0xffffff1818027836 */ /* 0x000fc40000000000 */
[C---:B------:R-:W-:Y:S01]  /*10080*/  IMAD.WIDE R34, R13.reuse, 0x4, R72 ;  /* 0x000000040d227825 */ /* 0x040fe200078e0248 */
[----:B------:R-:W-:Y:S03]  /*10090*/  STL.64 [R1+0x5a8], R36 ;  /* 0x0005a82401007387 */ /* 0x000fe60000100a00 */
[----:B-1----:R-:W-:Y:S01]  /*100a0*/  IMAD.WIDE R32, R13, 0x4, R74 ;  /* 0x000000040d207825 */ /* 0x002fe200078e024a */
[----:B------:R-:W-:-:S03]  /*100b0*/  ISETP.GE.U32.AND P4, PT, R2, 0x7ffffe99, PT ;  /* 0x7ffffe990200780c */ /* 0x000fc60003f86070 */
[C---:B----4-:R-:W-:Y:S01]  /*100c0*/  IMAD.WIDE R30, R13.reuse, 0x4, R76 ;  /* 0x000000040d1e7825 */ /* 0x050fe200078e024c */
[----:B------:R1:W-:Y:S01]  /*100d0*/  STL.64 [R1+0x5b0], R34 ;  /* 0x0005b02201007387 */ /* 0x0003e20000100a00 */
[----:B------:R-:W4:Y:S03]  /*100e0*/  LDC R24, c[0x0][0x230] ;  /* 0x00008c00ff187b82 */ /* 0x000f260000000800 */
[----:B------:R1:W-:Y:S04]  /*100f0*/  LDGSTS.E [R20+0x70008], desc[UR8][R36.64], !P3 ;  /* 0x7000800024147fae */ /* 0x0003e8000d921848 */
[----:B------:R1:W-:Y:S01]  /*10100*/  STL.64 [R1+0x5b8], R32 ;  /* 0x0005b82001007387 */ /* 0x0003e20000100a00 */
[C---:B------:R-:W-:Y:S01]  /*10110*/  IMAD.WIDE R40, R13.reuse, 0x4, R90 ;  /* 0x000000040d287825 */ /* 0x040fe200078e025a */
[----:B------:R-:W4:Y:S02]  /*10120*/  LDC R73, c[0x0][0x230] ;  /* 0x00008c00ff497b82 */ /* 0x000f240000000800 */
[----:B------:R-:W-:Y:S04]  /*10130*/  LDGSTS.E [R20+0x74008], desc[UR8][R34.64], !P3 ;  /* 0x7400800022147fae */ /* 0x000fe8000d921848 */
[----:B------:R1:W-:Y:S01]  /*10140*/  STL.64 [R1+0x5c8], R30 ;  /* 0x0005c81e01007387 */ /* 0x0003e20000100a00 */
[C---:B------:R-:W-:Y:S01]  /*10150*/  IMAD.WIDE R38, R13.reuse, 0x4, R80 ;  /* 0x000000040d267825 */ /* 0x040fe200078e0250 */
[----:B------:R-:W4:Y:S02]  /*10160*/  LDC R72, c[0x0][0x230] ;  /* 0x00008c00ff487b82 */ /* 0x000f240000000800 */
[----:B------:R-:W-:Y:S04]  /*10170*/  LDGSTS.E [R20+0x78008], desc[UR8][R32.64], !P3 ;  /* 0x7800800020147fae */ /* 0x000fe8000d921848 */
[----:B-1----:R-:W4:Y:S02]  /*10180*/  LDL.LU.64 R34, [R1+0x4f0] ;  /* 0x0004f00001227983 */ /* 0x002f240000300a00 */
[----:B------:R-:W1:Y:S02]  /*10190*/  LDC R74, c[0x0][0x230] ;  /* 0x00008c00ff4a7b82 */ /* 0x000e640000000800 */
[----:B------:R-:W4:Y:S01]  /*101a0*/  LDL.LU.64 R56, [R1+0x4e8] ;  /* 0x0004e80001387983 */ /* 0x000f220000300a00 */
[----:B------:R-:W-:-:S03]  /*101b0*/  IMAD.WIDE R36, R13, 0x4, R82 ;  /* 0x000000040d247825 */ /* 0x000fc600078e0252 */
[----:B------:R-:W4:Y:S02]  /*101c0*/  LDL.LU.64 R54, [R1+0x4e0] ;  /* 0x0004e00001367983 */ /* 0x000f240000300a00 */
[----:B------:R-:W1:Y:S02]  /*101d0*/  LDC R75, c[0x0][0x230] ;  /* 0x00008c00ff4b7b82 */ /* 0x000e640000000800 */
[----:B------:R1:W-:Y:S04]  /*101e0*/  LDGSTS.E [R20+0x7c008], desc[UR8][R30.64], !P3 ;  /* 0x7c0080001e147fae */ /* 0x0003e8000d921848 */
[----:B------:R-:W4:Y:S04]  /*101f0*/  LDL.LU.64 R32, [R1+0x4d8] ;  /* 0x0004d80001207983 */ /* 0x000f280000300a00 */
[----:B------:R-:W-:Y:S01]  /*10200*/  STL.64 [R1+0x5d8], R40 ;  /* 0x0005d82801007387 */ /* 0x000fe20000100a00 */
[----:B-1----:R-:W-:-:S03]  /*10210*/  IMAD.WIDE R30, R13, 0x4, R84 ;  /* 0x000000040d1e7825 */ /* 0x002fc600078e0254 */
[----:B------:R1:W-:Y:S04]  /*10220*/  STL.64 [R1+0x5e0], R38 ;  /* 0x0005e02601007387 */ /* 0x0003e80000100a00 */
[----:B------:R3:W-:Y:S04]  /*10230*/  LDGSTS.E [R20+0x7000c], desc[UR8][R40.64], !P4 ;  /* 0x7000c00028147fae */ /* 0x0007e8000e121848 */
[----:B------:R1:W-:Y:S04]  /*10240*/  STL.64 [R1+0x5e8], R36 ;  /* 0x0005e82401007387 */ /* 0x0003e80000100a00 */
[----:B------:R-:W-:Y:S04]  /*10250*/  LDGSTS.E [R20+0x7400c], desc[UR8][R38.64], !P4 ;  /* 0x7400c00026147fae */ /* 0x000fe8000e121848 */
[----:B------:R1:W-:Y:S04]  /*10260*/  STL.64 [R1+0xed0], R30 ;  /* 0x000ed01e01007387 */ /* 0x0003e80000100a00 */
[----:B------:R-:W-:Y:S04]  /*10270*/  LDGSTS.E [R20+0x7800c], desc[UR8][R36.64], !P4 ;  /* 0x7800c00024147fae */ /* 0x000fe8000e121848 */
[----:B-1----:R-:W4:Y:S04]  /*10280*/  LDL.LU.64 R38, [R1+0x4d0] ;  /* 0x0004d00001267983 */ /* 0x002f280000300a00 */
[----:B------:R-:W-:Y:S04]  /*10290*/  LDGSTS.E [R20+0x7c00c], desc[UR8][R30.64], !P4 ;  /* 0x7c00c0001e147fae */ /* 0x000fe8000e121848 */
[----:B------:R-:W4:Y:S04]  /*102a0*/  LDL.LU.64 R36, [R1+0x4c8] ;  /* 0x0004c80001247983 */ /* 0x000f280000300a00 */
[----:B------:R-:W4:Y:S01]  /*102b0*/  LDL.LU.64 R30, [R1+0x4c0] ;  /* 0x0004c000011e7983 */ /* 0x000f220000300a00 */
[----:B---3--:R-:W-:-:S04]  /*102c0*/  IMAD.WIDE R44, R13, 0x4, R28 ;  /* 0x000000040d2c7825 */ /* 0x008fc800078e021c */
[C---:B------:R-:W-:Y:S01]  /*102d0*/  IMAD.WIDE R42, R13.reuse, 0x4, R46 ;  /* 0x000000040d2a7825 */ /* 0x040fe200078e022e */
[----:B------:R-:W-:Y:S03]  /*102e0*/  STL.64 [R1+0x1688], R44 ;  /* 0x0016882c01007387 */ /* 0x000fe60000100a00 */
[C---:B------:R-:W-:Y:S01]  /*102f0*/  IMAD.WIDE R40, R13.reuse, 0x4, R92 ;  /* 0x000000040d287825 */ /* 0x040fe200078e025c */
[----:B------:R-:W3:Y:S03]  /*10300*/  LDL.LU.64 R28, [R1+0x4b8] ;  /* 0x0004b800011c7983 */ /* 0x000ee60000300a00 */
[C---:B--2---:R-:W-:Y:S01]  /*10310*/  IMAD.WIDE R26, R13.reuse, 0x4, R26 ;  /* 0x000000040d1a7825 */ /* 0x044fe200078e021a */
[----:B------:R-:W-:Y:S04]  /*10320*/  STL.64 [R1+0x1680], R42 ;  /* 0x0016802a01007387 */ /* 0x000fe80000100a00 */
[----:B------:R-:W-:Y:S04]  /*10330*/  STL.64 [R1+0x1678], R40 ;  /* 0x0016782801007387 */ /* 0x000fe80000100a00 */
[----:B------:R1:W-:Y:S04]  /*10340*/  STL.64 [R1+0x1670], R26 ;  /* 0x0016701a01007387 */ /* 0x0003e80000100a00 */
[----:B------:R-:W2:Y:S04]  /*10350*/  LDL.LU.64 R46, [R1+0x4b0] ;  /* 0x0004b000012e7983 */ /* 0x000ea80000300a00 */
[----:B------:R-:W2:Y:S04]  /*10360*/  LDL.LU.64 R92, [R1+0x4a8] ;  /* 0x0004a800015c7983 */ /* 0x000ea80000300a00 */
[----:B------:R-:W-:Y:S04]  /*10370*/  LDGSTS.E [R19+0x40000], desc[UR8][R44.64], !P5 ;  /* 0x400000002c137fae */ /* 0x000fe8000e921848 */
[----:B------:R4:W-:Y:S04]  /*10380*/  LDGSTS.E [R19+0x44000], desc[UR8][R42.64], !P5 ;  /* 0x440000002a137fae */ /* 0x0009e8000e921848 */
[----:B------:R4:W-:Y:S04]  /*10390*/  LDGSTS.E [R19+0x48000], desc[UR8][R40.64], !P5 ;  /* 0x4800000028137fae */ /* 0x0009e8000e921848 */
[----:B------:R-:W-:Y:S04]  /*103a0*/  LDGSTS.E [R19+0x4c000], desc[UR8][R26.64], !P5 ;  /* 0x4c0000001a137fae */ /* 0x000fe8000e921848 */
[----:B-1----:R-:W2:Y:S01]  /*103b0*/  LDL.LU.64 R26, [R1+0x4a0] ;  /* 0x0004a000011a7983 */ /* 0x002ea20000300a00 */
[----:B----4-:R-:W-:-:S04]  /*103c0*/  IMAD.WIDE R34, R13, 0x4, R34 ;  /* 0x000000040d227825 */ /* 0x010fc800078e0222 */
[C---:B------:R-:W-:Y:S01]  /*103d0*/  IMAD.WIDE R42, R13.reuse, 0x4, R56 ;  /* 0x000000040d2a7825 */ /* 0x040fe200078e0238 */
[----:B------:R1:W-:Y:S03]  /*103e0*/  STL.64 [R1+0x1668], R34 ;  /* 0x0016682201007387 */ /* 0x0003e60000100a00 */
[C---:B------:R-:W-:Y:S01]  /*103f0*/  IMAD.WIDE R40, R13.reuse, 0x4, R54 ;  /* 0x000000040d287825 */ /* 0x040fe200078e0236 */
[----:B------:R4:W-:Y:S03]  /*10400*/  STL.64 [R1+0x1660], R42 ;  /* 0x0016602a01007387 */ /* 0x0009e60000100a00 */
[C---:B------:R-:W-:Y:S01]  /*10410*/  IMAD.WIDE R32, R13.reuse, 0x4, R32 ;  /* 0x000000040d207825 */ /* 0x040fe200078e0220 */
[----:B------:R-:W-:Y:S04]  /*10420*/  LDGSTS.E [R19+0x40004], desc[UR8][R34.64], !P6 ;  /* 0x4000400022137fae */ /* 0x000fe8000f121848 */
[----:B------:R4:W-:Y:S04]  /*10430*/  STL.64 [R1+0x1658], R40 ;  /* 0x0016582801007387 */ /* 0x0009e80000100a00 */
[----:B------:R4:W-:Y:S04]  /*10440*/  LDGSTS.E [R19+0x44004], desc[UR8][R42.64], !P6 ;  /* 0x440040002a137fae */ /* 0x0009e8000f121848 */
[----:B-1----:R-:W2:Y:S04]  /*10450*/  LDL.LU.64 R34, [R1+0x498] ;  /* 0x0004980001227983 */ /* 0x002ea80000300a00 */
[----:B------:R1:W-:Y:S04]  /*10460*/  STL.64 [R1+0x1650], R32 ;  /* 0x0016502001007387 */ /* 0x0003e80000100a00 */
[----:B------:R1:W-:Y:S04]  /*10470*/  LDGSTS.E [R19+0x48004], desc[UR8][R40.64], !P6 ;  /* 0x4800400028137fae */ /* 0x0003e8000f121848 */
[----:B------:R-:W2:Y:S04]  /*10480*/  LDL.LU.64 R54, [R1+0x290] ;  /* 0x0002900001367983 */ /* 0x000ea80000300a00 */
[----:B------:R-:W-:Y:S01]  /*10490*/  LDGSTS.E [R19+0x4c004], desc[UR8][R32.64], !P6 ;  /* 0x4c00400020137fae */ /* 0x000fe2000f121848 */
[----:B----4-:R-:W-:-:S05]  /*104a0*/  IMAD.WIDE R42, R13, 0x4, R38 ;  /* 0x000000040d2a7825 */ /* 0x010fca00078e0226 */
[----:B------:R2:W-:Y:S01]  /*104b0*/  LDGSTS.E [R19+0x40008], desc[UR8][R42.64], !P1 ;  /* 0x400080002a137fae */ /* 0x0005e2000c921848 */
[----:B-1----:R-:W-:-:S03]  /*104c0*/  IMAD.WIDE R40, R13, 0x4, R36 ;  /* 0x000000040d287825 */ /* 0x002fc600078e0224 */
[----:B------:R-:W4:Y:S04]  /*104d0*/  LDL.LU.64 R32, [R1+0x288] ;  /* 0x0002880001207983 */ /* 0x000f280000300a00 */
[----:B------:R-:W-:Y:S01]  /*104e0*/  STL.64 [R1+0x1648], R42 ;  /* 0x0016482a01007387 */ /* 0x000fe20000100a00 */
[----:B------:R-:W-:-:S03]  /*104f0*/  IMAD.WIDE R38, R13, 0x4, R30 ;  /* 0x000000040d267825 */ /* 0x000fc600078e021e */
[----:B------:R-:W-:Y:S04]  /*10500*/  LDGSTS.E [R19+0x44008], desc[UR8][R40.64], !P1 ;  /* 0x4400800028137fae */ /* 0x000fe8000c921848 */
[----:B------:R-:W4:Y:S04]  /*10510*/  LDL.LU.64 R30, [R1+0x280] ;  /* 0x00028000011e7983 */ /* 0x000f280000300a00 */
[----:B------:R1:W-:Y:S04]  /*10520*/  STL.64 [R1+0x1640], R40 ;  /* 0x0016402801007387 */ /* 0x0003e80000100a00 */
[----:B------:R2:W-:Y:S01]  /*10530*/  LDGSTS.E [R19+0x48008], desc[UR8][R38.64], !P1 ;  /* 0x4800800026137fae */ /* 0x0005e2000c921848 */
[----:B---3--:R-:W-:-:S03]  /*10540*/  IMAD.WIDE R36, R13, 0x4, R28 ;  /* 0x000000040d247825 */ /* 0x008fc600078e021c */
[----:B------:R-:W3:Y:S04]  /*10550*/  LDL.LU.64 R28, [R1+0x278] ;  /* 0x00027800011c7983 */ /* 0x000ee80000300a00 */
[----:B------:R2:W-:Y:S04]  /*10560*/  STL.64 [R1+0x1638], R38 ;  /* 0x0016382601007387 */ /* 0x0005e80000100a00 */
[----:B------:R2:W-:Y:S04]  /*10570*/  STL.64 [R1+0x1630], R36 ;  /* 0x0016302401007387 */ /* 0x0005e80000100a00 */
[----:B-1----:R-:W3:Y:S01]  /*10580*/  LDL.LU.64 R40, [R1+0x270] ;  /* 0x0002700001287983 */ /* 0x002ee20000300a00 */
[----:B--2---:R-:W-:-:S03]  /*10590*/  IMAD.WIDE R42, R13, 0x4, R46 ;  /* 0x000000040d2a7825 */ /* 0x004fc600078e022e */
[----:B------:R1:W-:Y:S01]  /*105a0*/  LDGSTS.E [R19+0x4c008], desc[UR8][R36.64], !P1 ;  /* 0x4c00800024137fae */ /* 0x0003e2000c921848 */
[----:B------:R-:W-:-:S03]  /*105b0*/  IMAD.WIDE R38, R13, 0x4, R92 ;  /* 0x000000040d267825 */ /* 0x000fc600078e025c */
[----:B------:R2:W-:Y:S04]  /*105c0*/  STL.64 [R1+0x1628], R42 ;  /* 0x0016282a01007387 */ /* 0x0005e80000100a00 */
[----:B------:R-:W3:Y:S04]  /*105d0*/  LDL.LU.64 R46, [R1+0x268] ;  /* 0x00026800012e7983 */ /* 0x000ee80000300a00 */
[----:B------:R2:W-:Y:S04]  /*105e0*/  STL.64 [R1+0x1620], R38 ;  /* 0x0016202601007387 */ /* 0x0005e80000100a00 */
[----:B------:R-:W3:Y:S01]  /*105f0*/  LDL.LU.64 R92, [R1+0x260] ;  /* 0x00026000015c7983 */ /* 0x000ee20000300a00 */
[----:B------:R-:W-:-:S02]  /*10600*/  IADD3 R2, R25, -0x8d, RZ ;  /* 0xffffff7319027810 */ /* 0x000fc40007ffe0ff */
[----:B------:R-:W3:Y:S01]  /*10610*/  LDC R25, c[0x0][0x230] ;  /* 0x00008c00ff197b82 */ /* 0x000ee20000000800 */
[----:B------:R2:W-:Y:S01]  /*10620*/  LDGSTS.E [R19+0x4000c], desc[UR8][R42.64], !P2 ;  /* 0x4000c0002a137fae */ /* 0x0005e2000d121848 */
[----:B-1----:R-:W-:Y:S01]  /*10630*/  IMAD.WIDE R36, R13, 0x4, R26 ;  /* 0x000000040d247825 */ /* 0x002fe200078e021a */
[----:B------:R-:W-:Y:S02]  /*10640*/  ISETP.GE.U32.AND P3, PT, R2, 0x7ffffef4, PT ;  /* 0x7ffffef40200780c */ /* 0x000fe40003f66070 */
[----:B------:R-:W-:Y:S04]  /*10650*/  LDGSTS.E [R19+0x4400c], desc[UR8][R38.64], !P2 ;  /* 0x4400c00026137fae */ /* 0x000fe8000d121848 */
[----:B------:R1:W-:Y:S04]  /*10660*/  STL.64 [R1+0x1618], R36 ;  /* 0x0016182401007387 */ /* 0x0003e80000100a00 */
[----:B------:R-:W3:Y:S01]  /*10670*/  LDL.LU.64 R26, [R1+0x258] ;  /* 0x00025800011a7983 */ /* 0x000ee20000300a00 */
[----:B------:R-:W-:-:S02]  /*10680*/  VIADD R2, R22, 0xffffff72 ;  /* 0xffffff7216027836 */ /* 0x000fc40000000000 */
[----:B------:R-:W1:Y:S01]  /*10690*/  LDC R22, c[0x0][0x230] ;  /* 0x00008c00ff167b82 */ /* 0x000e620000000800 */
[----:B------:R-:W-:Y:S02]  /*106a0*/  LDGSTS.E [R19+0x4800c], desc[UR8][R36.64], !P2 ;  /* 0x4800c00024137fae */ /* 0x000fe4000d121848 */
[----:B------:R-:W-:Y:S02]  /*106b0*/  ISETP.GE.U32.AND P4, PT, R2, 0x7ffffef3, PT ;  /* 0x7ffffef30200780c */ /* 0x000fe40003f86070 */
[----:B------:R-:W-:-:S03]  /*106c0*/  IADD3 R2, R23, -0x8f, RZ ;  /* 0xffffff7117027810 */ /* 0x000fc60007ffe0ff */
[----:B------:R-:W3:Y:S01]  /*106d0*/  LDC R23, c[0x0][0x230] ;  /* 0x00008c00ff177b82 */ /* 0x000ee20000000800 */
[----:B------:R-:W-:Y:S01]  /*106e0*/  ISETP.GE.U32.AND P5, PT, R2, 0x7ffffef2, PT ;  /* 0x7ffffef20200780c */ /* 0x000fe20003fa6070 */
[----:B------:R-:W-:Y:S02]  /*106f0*/  VIADD R2, R24, 0xffffff70 ;  /* 0xffffff7018027836 */ /* 0x000fe40000000000 */
[----:B------:R-:W-:-:S03]  /*10700*/  IMAD.WIDE R34, R13, 0x4, R34 ;  /* 0x000000040d227825 */ /* 0x000fc600078e0222 */
[----:B------:R-:W-:Y:S01]  /*10710*/  ISETP.GE.U32.AND P6, PT, R2, 0x7ffffef1, PT ;  /* 0x7ffffef10200780c */ /* 0x000fe20003fc6070 */
[----:B------:R-:W3:Y:S01]  /*10720*/  LDC R24, c[0x0][0x230] ;  /* 0x00008c00ff187b82 */ /* 0x000ee20000000800 */
[----:B------:R4:W-:Y:S04]  /*10730*/  STL.64 [R1+0x1610], R34 ;  /* 0x0016102201007387 */ /* 0x0009e80000100a00 */
[----:B------:R-:W3:Y:S01]  /*10740*/  LDL.LU.64 R56, [R1+0x250] ;  /* 0x0002500001387983 */ /* 0x000ee20000300a00 */
[----:B-1----:R-:W-:Y:S01]  /*10750*/  IADD3 R2, R22, -0xa9, RZ ;  /* 0xffffff5716027810 */ /* 0x002fe20007ffe0ff */
[----:B--2---:R-:W-:Y:S02]  /*10760*/  IMAD.WIDE R42, R13, 0x4, R54 ;  /* 0x000000040d2a7825 */ /* 0x004fe400078e0236 */
[----:B------:R-:W2:Y:S01]  /*10770*/  LDL.LU.64 R38, [R1+0x248] ;  /* 0x0002480001267983 */ /* 0x000ea20000300a00 */
[----:B------:R-:W1:Y:S01]  /*10780*/  LDC R22, c[0x0][0x230] ;  /* 0x00008c00ff167b82 */ /* 0x000e620000000800 */
[----:B------:R-:W-:-:S02]  /*10790*/  ISETP.GE.U32.AND P1, PT, R2, 0x7ffffed8, PT ;  /* 0x7ffffed80200780c */ /* 0x000fc40003f26070 */
[----:B------:R-:W-:Y:S04]  /*107a0*/  STL.64 [R1+0x1348], R42 ;  /* 0x0013482a01007387 */ /* 0x000fe80000100a00 */
[----:B------:R-:W2:Y:S04]  /*107b0*/  LDL.LU.64 R36, [R1+0x240] ;  /* 0x0002400001247983 */ /* 0x000ea80000300a00 */
[----:B------:R-:W-:Y:S01]  /*107c0*/  LDGSTS.E [R19+0x4c00c], desc[UR8][R34.64], !P2 ;  /* 0x4c00c00022137fae */ /* 0x000fe2000d121848 */
[----:B----4-:R-:W-:-:S03]  /*107d0*/  IMAD.WIDE R32, R13, 0x4, R32 ;  /* 0x000000040d207825 */ /* 0x010fc600078e0220 */
[----:B------:R4:W-:Y:S04]  /*107e0*/  LDGSTS.E [R19+0x50000], desc[UR8][R42.64], !P1 ;  /* 0x500000002a137fae */ /* 0x0009e8000c921848 */
[----:B------:R4:W-:Y:S04]  /*107f0*/  STL.64 [R1+0x1340], R32 ;  /* 0x0013402001007387 */ /* 0x0009e80000100a00 */
[----:B------:R-:W2:Y:S01]  /*10800*/  LDL.LU.64 R34, [R1+0x238] ;  /* 0x0002380001227983 */ /* 0x000ea20000300a00 */
[----:B------:R-:W-:-:S03]  /*10810*/  IMAD.WIDE R30, R13, 0x4, R30 ;  /* 0x000000040d1e7825 */ /* 0x000fc600078e021e */
[----:B------:R-:W-:Y:S04]  /*10820*/  LDGSTS.E [R19+0x54000], desc[UR8][R32.64], !P1 ;  /* 0x5400000020137fae */ /* 0x000fe8000c921848 */
[----:B------:R1:W-:Y:S04]  /*10830*/  STL.64 [R1+0x1338], R30 ;  /* 0x0013381e01007387 */ /* 0x0003e80000100a00 */
[----:B------:R-:W-:Y:S01]  /*10840*/  LDGSTS.E [R19+0x58000], desc[UR8][R30.64], !P1 ;  /* 0x580000001e137fae */ /* 0x000fe2000c921848 */
[----:B---3--:R-:W-:-:S05]  /*10850*/  IMAD.WIDE R28, R13, 0x4, R28 ;  /* 0x000000040d1c7825 */ /* 0x008fca00078e021c */
[----:B------:R3:W-:Y:S04]  /*10860*/  STL.64 [R1+0x1330], R28 ;  /* 0x0013301c01007387 */ /* 0x0007e80000100a00 */
[----:B------:R-:W2:Y:S01]  /*10870*/  LDL.LU.64 R54, [R1+0x230] ;  /* 0x0002300001367983 */ /* 0x000ea20000300a00 */
[----:B------:R-:W-:-:S03]  /*10880*/  IMAD.WIDE R48, R13, 0x4, R40 ;  /* 0x000000040d307825 */ /* 0x000fc600078e0228 */
[----:B----4-:R-:W4:Y:S04]  /*10890*/  LDL.LU.64 R32, [R1+0x228] ;  /* 0x0002280001207983 */ /* 0x010f280000300a00 */
[----:B------:R-:W-:Y:S04]  /*108a0*/  LDGSTS.E [R19+0x5c000], desc[UR8][R28.64], !P1 ;  /* 0x5c0000001c137fae */ /* 0x000fe8000c921848 */
[----:B-1----:R-:W4:Y:S01]  /*108b0*/  LDL.LU.64 R30, [R1+0x220] ;  /* 0x00022000011e7983 */ /* 0x002f220000300a00 */
[----:B------:R-:W-:-:S03]  /*108c0*/  IMAD.WIDE R44, R13, 0x4, R46 ;  /* 0x000000040d2c7825 */ /* 0x000fc600078e022e */
[----:B---3--:R-:W3:Y:S01]  /*108d0*/  LDL.LU.64 R28, [R1+0x218] ;  /* 0x00021800011c7983 */ /* 0x008ee20000300a00 */
[----:B------:R-:W-:-:S03]  /*108e0*/  IMAD.WIDE R42, R13, 0x4, R92 ;  /* 0x000000040d2a7825 */ /* 0x000fc600078e025c */
[----:B------:R-:W-:Y:S04]  /*108f0*/  STL.64 [R1+0x1328], R48 ;  /* 0x0013283001007387 */ /* 0x000fe80000100a00 */
[----:B------:R-:W3:Y:S04]  /*10900*/  LDL.LU.64 R46, [R1+0x10] ;  /* 0x00001000012e7983 */ /* 0x000ee80000300a00 */
[----:B------:R-:W-:Y:S04]  /*10910*/  STL.64 [R1+0x1320], R44 ;  /* 0x0013202c01007387 */ /* 0x000fe80000100a00 */
[----:B------:R-:W3:Y:S04]  /*10920*/  LDL.LU.64 R92, [R1+0x8] ;  /* 0x00000800015c7983 */ /* 0x000ee80000300a00 */
[----:B------:R-:W-:Y:S01]  /*10930*/  STL.64 [R1+0x1318], R42 ;  /* 0x0013182a01007387 */ /* 0x000fe20000100a00 */
[----:B------:R-:W-:-:S03]  /*10940*/  IMAD.WIDE R40, R13, 0x4, R26 ;  /* 0x000000040d287825 */ /* 0x000fc600078e021a */
[----:B------:R-:W3:Y:S01]  /*10950*/  LDL.LU.64 R26, [R1] ;  /* 0x00000000011a7983 */ /* 0x000ee20000300a00 */
[----:B------:R-:W-:Y:S02]  /*10960*/  VIADD R2, R23, 0xffffff56 ;  /* 0xffffff5617027836 */ /* 0x000fe40000000000 */
[----:B------:R-:W1:Y:S03]  /*10970*/  LDC R23, c[0x0][0x230] ;  /* 0x00008c00ff177b82 */ /* 0x000e660000000800 */
[----:B------:R-:W-:Y:S02]  /*10980*/  ISETP.GE.U32.AND P2, PT, R2, 0x7ffffed7, PT ;  /* 0x7ffffed70200780c */ /* 0x000fe40003f46070 */
[----:B------:R-:W-:-:S03]  /*10990*/  IADD3 R2, R25, -0xab, RZ ;  /* 0xffffff5519027810 */ /* 0x000fc60007ffe0ff */
[----:B------:R-:W1:Y:S01]  /*109a0*/  LDC R25, c[0x0][0x230] ;  /* 0x00008c00ff197b82 */ /* 0x000e620000000800 */
[----:B------:R-:W-:Y:S01]  /*109b0*/  ISETP.GE.U32.AND P1, PT, R2, 0x7ffffed6, PT ;  /* 0x7ffffed60200780c */ /* 0x000fe20003f26070 */
[----:B------:R-:W-:Y:S01]  /*109c0*/  VIADD R2, R22, 0xffffff54 ;  /* 0xffffff5416027836 */ /* 0x000fe20000000000 */
[----:B------:R2:W-:Y:S05]  /*109d0*/  STL.64 [R1+0x1310], R40 ;  /* 0x0013102801007387 */ /* 0x0005ea0000100a00 */
[----:B------:R-:W-:Y:S01]  /*109e0*/  LDGSTS.E [R19+0x50004], desc[UR8][R48.64], !P2 ;  /* 0x5000400030137fae */ /* 0x000fe2000d121848 */
[----:B------:R-:W3:Y:S03]  /*109f0*/  LDC R22, c[0x0][0x230] ;  /* 0x00008c00ff167b82 */ /* 0x000ee60000000800 */
[----:B------:R-:W-:Y:S04]  /*10a00*/  LDGSTS.E [R19+0x54004], desc[UR8][R44.64], !P2 ;  /* 0x540040002c137fae */ /* 0x000fe8000d121848 */
[----:B------:R-:W-:Y:S01]  /*10a10*/  LDGSTS.E [R19+0x58004], desc[UR8][R42.64], !P2 ;  /* 0x580040002a137fae */ /* 0x000fe2000d121848 */
[----:B--2---:R-:W-:-:S03]  /*10a20*/  IMAD.WIDE R38, R13, 0x4, R38 ;  /* 0x000000040d267825 */ /* 0x004fc600078e0226 */
[----:B------:R2:W-:Y:S01]  /*10a30*/  LDGSTS.E [R19+0x5c004], desc[UR8][R40.64], !P2 ;  /* 0x5c00400028137fae */ /* 0x0005e2000d121848 */
[----:B------:R-:W-:Y:S01]  /*10a40*/  ISETP.GE.U32.AND P2, PT, R2, 0x7ffffed5, PT ;  /* 0x7ffffed50200780c */ /* 0x000fe20003f46070 */
[C---:B------:R-:W-:Y:S01]  /*10a50*/  IMAD.WIDE R36, R13.reuse, 0x4, R36 ;  /* 0x000000040d247825 */ /* 0x040fe200078e0224 */
[----:B------:R-:W-:Y:S02]  /*10a60*/  IADD3 R2, R24, -0xc9, RZ ;  /* 0xffffff3718027810 */ /* 0x000fe40007ffe0ff */
[----:B------:R-:W3:Y:S01]  /*10a70*/  LDC R24, c[0x0][0x230] ;  /* 0x00008c00ff187b82 */ /* 0x000ee20000000800 */
[----:B--2---:R-:W-:-:S05]  /*10a80*/  IMAD.WIDE R40, R13, 0x4, R56 ;  /* 0x000000040d287825 */ /* 0x004fca00078e0238 */
[----:B------:R-:W-:Y:S01]  /*10a90*/  LDGSTS.E [R19+0x50008], desc[UR8][R40.64], !P1 ;  /* 0x5000800028137fae */ /* 0x000fe2000c921848 */
[----:B------:R-:W-:-:S03]  /*10aa0*/  IMAD.WIDE R34, R13, 0x4, R34 ;  /* 0x000000040d227825 */ /* 0x000fc600078e0222 */
[----:B------:R-:W-:Y:S04]  /*10ab0*/  STL.64 [R1+0x1308], R40 ;  /* 0x0013082801007387 */ /* 0x000fe80000100a00 */
[----:B------:R2:W-:Y:S04]  /*10ac0*/  LDGSTS.E [R19+0x54008], desc[UR8][R38.64], !P1 ;  /* 0x5400800026137fae */ /* 0x0005e8000c921848 */
[----:B------:R2:W-:Y:S04]  /*10ad0*/  STL.64 [R1+0x1300], R38 ;  /* 0x0013002601007387 */ /* 0x0005e80000100a00 */
[----:B------:R-:W-:Y:S04]  /*10ae0*/  LDGSTS.E [R19+0x58008], desc[UR8][R36.64], !P1 ;  /* 0x5800800024137fae */ /* 0x000fe8000c921848 */
[----:B------:R-:W-:Y:S04]  /*10af0*/  STL.64 [R1+0x12f8], R36 ;  /* 0x0012f82401007387 */ /* 0x000fe80000100a00 */
[----:B------:R2:W-:Y:S01]  /*10b00*/  LDGSTS.E [R19+0x5c008], desc[UR8][R34.64], !P1 ;  /* 0x5c00800022137fae */ /* 0x0005e2000c921848 */
[----:B------:R-:W-:-:S03]  /*10b10*/  ISETP.GE.U32.AND P1, PT, R2, 0x7ffffeb8, PT ;  /* 0x7ffffeb80200780c */ /* 0x000fc60003f26070 */
[----:B------:R4:W-:Y:S01]  /*10b20*/  STL.64 [R1+0x12f0], R34 ;  /* 0x0012f02201007387 */ /* 0x0009e20000100a00 */
[----:B-1----:R-:W-:Y:S02]  /*10b30*/  VIADD R2, R25, 0xffffff36 ;  /* 0xffffff3619027836 */ /* 0x002fe40000000000 */
[----:B------:R-:W1:Y:S01]  /*10b40*/  LDC R25, c[0x0][0x230] ;  /* 0x00008c00ff197b82 */ /* 0x000e620000000800 */
[----:B--2---:R-:W-:-:S04]  /*10b50*/  IMAD.WIDE R38, R13, 0x4, R116 ;  /* 0x000000040d267825 */ /* 0x004fc800078e0274 */
[C---:B------:R-:W-:Y:S01]  /*10b60*/  IMAD.WIDE R44, R13.reuse, 0x4, R124 ;  /* 0x000000040d2c7825 */ /* 0x040fe200078e027c */
[----:B------:R-:W2:Y:S01]  /*10b70*/  S2R R252, SR_TID.X ;  /* 0x0000000000fc7919 */ /* 0x000ea20000002100 */
[----:B------:R-:W-:Y:S01]  /*10b80*/  USHF.L.U32 UR7, UR7, 0x7, URZ ;  /* 0x0000000707077899 */ /* 0x000fe2000800063f */
[----:B------:R-:W2:Y:S01]  /*10b90*/  LDC R116, c[0x0][0x230] ;  /* 0x00008c00ff747b82 */ /* 0x000ea20000000800 */
[----:B------:R-:W-:-:S04]  /*10ba0*/  IMAD.WIDE R42, R13, 0x4, R126 ;  /* 0x000000040d2a7825 */ /* 0x000fc800078e027e */
[----:B------:R-:W-:-:S04]  /*10bb0*/  IMAD.WIDE R40, R13, 0x4, R128 ;  /* 0x000000040d287825 */ /* 0x000fc800078e0280 */
[----:B----4-:R-:W-:-:S04]  /*10bc0*/  IMAD.WIDE R34, R13, 0x4, R54 ;  /* 0x000000040d227825 */ /* 0x010fc800078e0236 */
[C---:B------:R-:W-:Y:S01]  /*10bd0*/  IMAD.WIDE R32, R13.reuse, 0x4, R32 ;  /* 0x000000040d207825 */ /* 0x040fe200078e0220 */
[----:B------:R-:W-:Y:S04]  /*10be0*/  STL.64 [R1+0x12e8], R34 ;  /* 0x0012e82201007387 */ /* 0x000fe80000100a00 */
[----:B------:R-:W-:Y:S01]  /*10bf0*/  LDGSTS.E [R19+0x5000c], desc[UR8][R34.64], !P2 ;  /* 0x5000c00022137fae */ /* 0x000fe2000d121848 */
[----:B------:R-:W-:-:S03]  /*10c00*/  IMAD.WIDE R30, R13, 0x4, R30 ;  /* 0x000000040d1e7825 */ /* 0x000fc600078e021e */
[----:B------:R4:W-:Y:S04]  /*10c10*/  STL.64 [R1+0x12e0], R32 ;  /* 0x0012e02001007387 */ /* 0x0009e80000100a00 */
[----:B------:R4:W-:Y:S01]  /*10c20*/  LDGSTS.E [R19+0x5400c], desc[UR8][R32.64], !P2 ;  /* 0x5400c00020137fae */ /* 0x0009e2000d121848 */
[----:B---3--:R-:W-:-:S03]  /*10c30*/  IMAD.WIDE R28, R13, 0x4, R28 ;  /* 0x000000040d1c7825 */ /* 0x008fc600078e021c */
[----:B------:R3:W-:Y:S04]  /*10c40*/  STL.64 [R1+0x12d8], R30 ;  /* 0x0012d81e01007387 */ /* 0x0007e80000100a00 */
[----:B------:R3:W-:Y:S01]  /*10c50*/  LDGSTS.E [R19+0x5800c], desc[UR8][R30.64], !P2 ;  /* 0x5800c0001e137fae */ /* 0x0007e2000d121848 */
[----:B----4-:R-:W-:-:S03]  /*10c60*/  IMAD.WIDE R32, R13, 0x4, R46 ;  /* 0x000000040d207825 */ /* 0x010fc600078e022e */
[----:B------:R4:W-:Y:S04]  /*10c70*/  STL.64 [R1+0x12d0], R28 ;  /* 0x0012d01c01007387 */ /* 0x0009e80000100a00 */
[----:B------:R4:W-:Y:S01]  /*10c80*/  LDGSTS.E [R19+0x5c00c], desc[UR8][R28.64], !P2 ;  /* 0x5c00c0001c137fae */ /* 0x0009e2000d121848 */
[----:B------:R-:W-:Y:S01]  /*10c90*/  ISETP.GE.U32.AND P2, PT, R2, 0x7ffffeb7, PT ;  /* 0x7ffffeb70200780c */ /* 0x000fe20003f46070 */
[----:B---3--:R-:W-:Y:S01]  /*10ca0*/  IMAD.WIDE R30, R13, 0x4, R92 ;  /* 0x000000040d1e7825 */ /* 0x008fe200078e025c */
[----:B------:R-:W-:Y:S01]  /*10cb0*/  IADD3 R2, R23, -0xcb, RZ ;  /* 0xffffff3517027810 */ /* 0x000fe20007ffe0ff */
[----:B------:R3:W-:Y:S01]  /*10cc0*/  LDGSTS.E [R19+0x60000], desc[UR8][R32.64], !P1 ;  /* 0x6000000020137fae */ /* 0x0007e2000c921848 */
[----:B------:R-:W2:Y:S03]  /*10cd0*/  LDC R23, c[0x0][0x230] ;  /* 0x00008c00ff177b82 */ /* 0x000ea60000000800 */
[----:B------:R1:W-:Y:S01]  /*10ce0*/  LDGSTS.E [R19+0x64000], desc[UR8][R30.64], !P1 ;  /* 0x640000001e137fae */ /* 0x0003e2000c921848 */
[----:B----4-:R-:W-:-:S04]  /*10cf0*/  IMAD.WIDE R28, R13, 0x4, R26 ;  /* 0x000000040d1c7825 */ /* 0x010fc800078e021a */
[----:B------:R-:W-:Y:S01]  /*10d00*/  IMAD.WIDE R26, R13, 0x4, R250 ;  /* 0x000000040d1a7825 */ /* 0x000fe200078e02fa */
[----:B------:R4:W-:Y:S04]  /*10d10*/  LDGSTS.E [R19+0x68000], desc[UR8][R28.64], !P1 ;  /* 0x680000001c137fae */ /* 0x0009e8000c921848 */
[----:B------:R4:W-:Y:S01]  /*10d20*/  LDGSTS.E [R19+0x6c000], desc[UR8][R26.64], !P1 ;  /* 0x6c0000001a137fae */ /* 0x0009e2000c921848 */
[----:B------:R-:W-:-:S03]  /*10d30*/  ISETP.GE.U32.AND P1, PT, R2, 0x7ffffeb6, PT ;  /* 0x7ffffeb60200780c */ /* 0x000fc60003f26070 */
[----:B------:R3:W-:Y:S04]  /*10d40*/  STL.64 [R1+0x10a0], R32 ;  /* 0x0010a02001007387 */ /* 0x0007e80000100a00 */
[----:B------:R1:W-:Y:S01]  /*10d50*/  STL.64 [R1+0x1098], R30 ;  /* 0x0010981e01007387 */ /* 0x0003e20000100a00 */
[----:B------:R-:W-:Y:S02]  /*10d60*/  VIADD R2, R22, 0xffffff34 ;  /* 0xffffff3416027836 */ /* 0x000fe40000000000 */
[----:B------:R-:W2:Y:S01]  /*10d70*/  LDC R22, c[0x0][0x230] ;  /* 0x00008c00ff167b82 */ /* 0x000ea20000000800 */
[----:B------:R4:W-:Y:S01]  /*10d80*/  STL.64 [R1+0x1090], R28 ;  /* 0x0010901c01007387 */ /* 0x0009e20000100a00 */
[----:B---3--:R-:W-:-:S03]  /*10d90*/  IMAD.WIDE R32, R13, 0x4, R248 ;  /* 0x000000040d207825 */ /* 0x008fc600078e02f8 */
[----:B------:R3:W-:Y:S01]  /*10da0*/  STL.64 [R1+0x1088], R26 ;  /* 0x0010881a01007387 */ /* 0x0007e20000100a00 */
[----:B-1----:R-:W-:-:S03]  /*10db0*/  IMAD.WIDE R30, R13, 0x4, R246 ;  /* 0x000000040d1e7825 */ /* 0x002fc600078e02f6 */
[----:B------:R1:W-:Y:S01]  /*10dc0*/  STL.64 [R1+0x1080], R32 ;  /* 0x0010802001007387 */ /* 0x0003e20000100a00 */
[----:B----4-:R-:W-:-:S03]  /*10dd0*/  IMAD.WIDE R28, R13, 0x4, R244 ;  /* 0x000000040d1c7825 */ /* 0x010fc600078e02f4 */
[----:B------:R1:W-:Y:S01]  /*10de0*/  LDGSTS.E [R19+0x60004], desc[UR8][R32.64], !P2 ;  /* 0x6000400020137fae */ /* 0x0003e2000d121848 */
[----:B---3--:R-:W-:-:S03]  /*10df0*/  IMAD.WIDE R26, R13, 0x4, R242 ;  /* 0x000000040d1a7825 */ /* 0x008fc600078e02f2 */
        /* <DEDUP_REMOVED lines=8> */
[----:B------:R-:W-:Y:S01]  /*10e80*/  ISETP.GE.U32.AND P2, PT, R2, 0x7ffffeb5, PT ;  /* 0x7ffffeb50200780c */ /* 0x000fe20003f46070 */
[----:B-1----:R-:W-:Y:S01]  /*10e90*/  IMAD.WIDE R28, R13, 0x4, R236 ;  /* 0x000000040d1c7825 */ /* 0x002fe200078e02ec */
[----:B------:R-:W-:Y:S01]  /*10ea0*/  IADD3 R2, R25, -0xe9, RZ ;  /* 0xffffff1719027810 */ /* 0x000fe20007ffe0ff */
[----:B------:R1:W-:Y:S01]  /*10eb0*/  LDGSTS.E [R19+0x60008], desc[UR8][R32.64], !P1 ;  /* 0x6000800020137fae */ /* 0x0003e2000c921848 */
[----:B------:R-:W4:Y:S03]  /*10ec0*/  LDC R25, c[0x0][0x230] ;  /* 0x00008c00ff197b82 */ /* 0x000f260000000800 */
[----:B------:R2:W-:Y:S01]  /*10ed0*/  LDGSTS.E [R19+0x64008], desc[UR8][R30.64], !P1 ;  /* 0x640080001e137fae */ /* 0x0005e2000c921848 */
[----:B---3--:R-:W-:-:S03]  /*10ee0*/  IMAD.WIDE R26, R13, 0x4, R234 ;  /* 0x000000040d1a7825 */ /* 0x008fc600078e02ea */
[----:B------:R3:W-:Y:S04]  /*10ef0*/  LDGSTS.E [R19+0x68008], desc[UR8][R28.64], !P1 ;  /* 0x680080001c137fae */ /* 0x0007e8000c921848 */
[----:B------:R3:W-:Y:S01]  /*10f00*/  LDGSTS.E [R19+0x6c008], desc[UR8][R26.64], !P1 ;  /* 0x6c0080001a137fae */ /* 0x0007e2000c921848 */
[----:B------:R-:W-:-:S03]  /*10f10*/  ISETP.GE.U32.AND P1, PT, R2, 0x7ffffe98, PT ;  /* 0x7ffffe980200780c */ /* 0x000fc60003f26070 */
[----:B------:R1:W-:Y:S04]  /*10f20*/  STL.64 [R1+0x1060], R32 ;  /* 0x0010602001007387 */ /* 0x0003e80000100a00 */
[----:B------:R2:W-:Y:S04]  /*10f30*/  STL.64 [R1+0x1058], R30 ;  /* 0x0010581e01007387 */ /* 0x0005e80000100a00 */
[----:B------:R3:W-:Y:S01]  /*10f40*/  STL.64 [R1+0x1050], R28 ;  /* 0x0010501c01007387 */ /* 0x0007e20000100a00 */
[----:B-1----:R-:W-:-:S03]  /*10f50*/  IMAD.WIDE R32, R13, 0x4, R232 ;  /* 0x000000040d207825 */ /* 0x002fc600078e02e8 */
[----:B------:R1:W-:Y:S01]  /*10f60*/  STL.64 [R1+0x1048], R26 ;  /* 0x0010481a01007387 */ /* 0x0003e20000100a00 */
[----:B--2---:R-:W-:-:S03]  /*10f70*/  IMAD.WIDE R30, R13, 0x4, R94 ;  /* 0x000000040d1e7825 */ /* 0x004fc600078e025e */
[----:B------:R2:W-:Y:S01]  /*10f80*/  STL.64 [R1+0x1040], R32 ;  /* 0x0010402001007387 */ /* 0x0005e20000100a00 */
[----:B---3--:R-:W-:-:S03]  /*10f90*/  IMAD.WIDE R28, R13, 0x4, R96 ;  /* 0x000000040d1c7825 */ /* 0x008fc600078e0260 */
        /* <DEDUP_REMOVED lines=13> */
[----:B--2---:R-:W-:Y:S02]  /*11070*/  IMAD.WIDE R28, R13, 0x4, R104 ;  /* 0x000000040d1c7825 */ /* 0x004fe400078e0268 */
[----:B------:R2:W-:Y:S01]  /*11080*/  STL.64 [R1+0xec8], R32 ;  /* 0x000ec82001007387 */ /* 0x0005e20000100a00 */
[----:B------:R-:W-:Y:S01]  /*11090*/  IADD3 R2, R23, -0xeb, RZ ;  /* 0xffffff1517027810 */ /* 0x000fe20007ffe0ff */
[----:B------:R-:W4:Y:S02]  /*110a0*/  LDC R105, c[0x0][0x230] ;  /* 0x00008c00ff697b82 */ /* 0x000f240000000800 */
[----:B------:R2:W-:Y:S01]  /*110b0*/  LDGSTS.E [R19+0x70000], desc[UR8][R32.64], !P1 ;  /* 0x7000000020137fae */ /* 0x0005e2000c921848 */
[----:B-1----:R-:W-:-:S03]  /*110c0*/  IMAD.WIDE R26, R13, 0x4, R106 ;  /* 0x000000040d1a7825 */ /* 0x002fc600078e026a */
[----:B------:R1:W-:Y:S02]  /*110d0*/  STL.64 [R1+0xec0], R30 ;  /* 0x000ec01e01007387 */ /* 0x0003e40000100a00 */
[----:B------:R-:W4:Y:S02]  /*110e0*/  LDC R23, c[0x0][0x230] ;  /* 0x00008c00ff177b82 */ /* 0x000f240000000800 */
[----:B------:R1:W-:Y:S01]  /*110f0*/  LDGSTS.E [R19+0x74000], desc[UR8][R30.64], !P1 ;  /* 0x740000001e137fae */ /* 0x0003e2000c921848 */
[----:B--2---:R-:W-:-:S03]  /*11100*/  IMAD.WIDE R32, R13, 0x4, R108 ;  /* 0x000000040d207825 */ /* 0x004fc600078e026c */
[----:B------:R2:W-:Y:S04]  /*11110*/  STL.64 [R1+0xeb8], R28 ;  /* 0x000eb81c01007387 */ /* 0x0005e80000100a00 */
[----:B------:R2:W-:Y:S01]  /*11120*/  LDGSTS.E [R19+0x78000], desc[UR8][R28.64], !P1 ;  /* 0x780000001c137fae */ /* 0x0005e2000c921848 */
[----:B-1----:R-:W-:-:S03]  /*11130*/  IMAD.WIDE R30, R13, 0x4, R110 ;  /* 0x000000040d1e7825 */ /* 0x002fc600078e026e */
[----:B------:R1:W-:Y:S04]  /*11140*/  STL.64 [R1+0xeb0], R26 ;  /* 0x000eb01a01007387 */ /* 0x0003e80000100a00 */
[----:B------:R1:W-:Y:S01]  /*11150*/  LDGSTS.E [R19+0x7c000], desc[UR8][R26.64], !P1 ;  /* 0x7c0000001a137fae */ /* 0x0003e2000c921848 */
[----:B--2---:R-:W-:-:S03]  /*11160*/  IMAD.WIDE R28, R13, 0x4, R112 ;  /* 0x000000040d1c7825 */ /* 0x004fc600078e0270 */
[----:B------:R2:W-:Y:S01]  /*11170*/  STL.64 [R1+0xea8], R32 ;  /* 0x000ea82001007387 */ /* 0x0005e20000100a00 */
[----:B------:R-:W-:-:S03]  /*11180*/  ISETP.GE.U32.AND P1, PT, R2, 0x7ffffe96, PT ;  /* 0x7ffffe960200780c */ /* 0x000fc60003f26070 */
[----:B------:R3:W-:Y:S01]  /*11190*/  STL.64 [R1+0xea0], R30 ;  /* 0x000ea01e01007387 */ /* 0x0007e20000100a00 */
[----:B-1----:R-:W-:-:S03]  /*111a0*/  IMAD.WIDE R26, R13, 0x4, R114 ;  /* 0x000000040d1a7825 */ /* 0x002fc600078e0272 */
[----:B------:R1:W-:Y:S04]  /*111b0*/  STL.64 [R1+0xe98], R28 ;  /* 0x000e981c01007387 */ /* 0x0003e80000100a00 */
[----:B------:R4:W-:Y:S01]  /*111c0*/  STL.64 [R1+0xe90], R26 ;  /* 0x000e901a01007387 */ /* 0x0009e20000100a00 */
[----:B------:R-:W-:Y:S02]  /*111d0*/  VIADD R2, R22, 0xffffff14 ;  /* 0xffffff1416027836 */ /* 0x000fe40000000000 */
[----:B------:R-:W4:Y:S01]  /*111e0*/  LDC R22, c[0x0][0x230] ;  /* 0x00008c00ff167b82 */ /* 0x000f220000000800 */
[----:B------:R-:W4:Y:S04]  /*111f0*/  LDL.LU.64 R36, [R1+0x490] ;  /* 0x0004900001247983 */ /* 0x000f280000300a00 */
[----:B------:R-:W4:Y:S04]  /*11200*/  LDL.LU.64 R34, [R1+0x488] ;  /* 0x0004880001227983 */ /* 0x000f280000300a00 */
[----:B------:R-:W-:Y:S04]  /*11210*/  LDGSTS.E [R19+0x70004], desc[UR8][R32.64], !P2 ;  /* 0x7000400020137fae */ /* 0x000fe8000d121848 */
[----:B------:R-:W4:Y:S04]  /*11220*/  LDL.LU.64 R54, [R1+0x480] ;  /* 0x0004800001367983 */ /* 0x000f280000300a00 */
[----:B------:R3:W-:Y:S04]  /*11230*/  LDGSTS.E [R19+0x74004], desc[UR8][R30.64], !P2 ;  /* 0x740040001e137fae */ /* 0x0007e8000d121848 */
[----:B------:R1:W-:Y:S04]  /*11240*/  LDGSTS.E [R19+0x78004], desc[UR8][R28.64], !P2 ;  /* 0x780040001c137fae */ /* 0x0003e8000d121848 */
[----:B--2---:R-:W2:Y:S01]  /*11250*/  LDL.LU.64 R32, [R1+0x478] ;  /* 0x0004780001207983 */ /* 0x004ea20000300a00 */
[----:B---3--:R-:W-:-:S03]  /*11260*/  IMAD.WIDE R30, R13, 0x4, R118 ;  /* 0x000000040d1e7825 */ /* 0x008fc600078e0276 */
[----:B------:R4:W-:Y:S01]  /*11270*/  LDGSTS.E [R19+0x7c004], desc[UR8][R26.64], !P2 ;  /* 0x7c0040001a137fae */ /* 0x0009e2000d121848 */
[C---:B-1----:R-:W-:Y:S01]  /*11280*/  IMAD.WIDE R28, R13.reuse, 0x4, R120 ;  /* 0x000000040d1c7825 */ /* 0x042fe200078e0278 */
[----:B------:R-:W-:Y:S02]  /*11290*/  ISETP.GE.U32.AND P2, PT, R2, 0x7ffffe95, PT ;  /* 0x7ffffe950200780c */ /* 0x000fe40003f46070 */
[----:B------:R-:W-:Y:S04]  /*112a0*/  STL.64 [R1+0xe88], R38 ;  /* 0x000e882601007387 */ /* 0x000fe80000100a00 */
[----:B------:R1:W-:Y:S01]  /*112b0*/  STL.64 [R1+0xe80], R30 ;  /* 0x000e801e01007387 */ /* 0x0003e20000100a00 */
[----:B----4-:R-:W-:-:S03]  /*112c0*/  IMAD.WIDE R26, R13, 0x4, R122 ;  /* 0x000000040d1a7825 */ /* 0x010fc600078e027a */
[----:B------:R-:W-:Y:S04]  /*112d0*/  LDGSTS.E [R19+0x70008], desc[UR8][R38.64], !P1 ;  /* 0x7000800026137fae */ /* 0x000fe8000c921848 */
[----:B------:R3:W-:Y:S04]  /*112e0*/  STL.64 [R1+0xe78], R28 ;  /* 0x000e781c01007387 */ /* 0x0007e80000100a00 */
[----:B------:R-:W-:Y:S04]  /*112f0*/  LDGSTS.E [R19+0x74008], desc[UR8][R30.64], !P1 ;  /* 0x740080001e137fae */ /* 0x000fe8000c921848 */
[----:B------:R4:W-:Y:S04]  /*11300*/  STL.64 [R1+0xe70], R26 ;  /* 0x000e701a01007387 */ /* 0x0009e80000100a00 */
[----:B------:R-:W-:Y:S04]  /*11310*/  LDGSTS.E [R19+0x78008], desc[UR8][R28.64], !P1 ;  /* 0x780080001c137fae */ /* 0x000fe8000c921848 */
[----:B-1----:R-:W2:Y:S04]  /*11320*/  LDL.LU.64 R30, [R1+0x470] ;  /* 0x00047000011e7983 */ /* 0x002ea80000300a00 */
[----:B------:R-:W2:Y:S04]  /*11330*/  LDL.LU.64 R56, [R1+0x468] ;  /* 0x0004680001387983 */ /* 0x000ea80000300a00 */
[----:B------:R-:W2:Y:S04]  /*11340*/  LDL.LU.64 R38, [R1+0x460] ;  /* 0x0004600001267983 */ /* 0x000ea80000300a00 */
[----:B------:R4:W-:Y:S04]  /*11350*/  LDGSTS.E [R19+0x7c008], desc[UR8][R26.64], !P1 ;  /* 0x7c0080001a137fae */ /* 0x0009e8000c921848 */
[----:B---3--:R-:W3:Y:S04]  /*11360*/  LDL.LU.64 R28, [R1+0x458] ;  /* 0x00045800011c7983 */ /* 0x008ee80000300a00 */
[----:B------:R-:W-:Y:S01]  /*11370*/  STL.64 [R1+0xe68], R44 ;  /* 0x000e682c01007387 */ /* 0x000fe20000100a00 */
[----:B----4-:R-:W-:-:S03]  /*11380*/  IMAD.WIDE R26, R13, 0x4, R130 ;  /* 0x000000040d1a7825 */ /* 0x010fc600078e0282 */
[----:B------:R-:W-:Y:S04]  /*11390*/  STL.64 [R1+0xe60], R42 ;  /* 0x000e602a01007387 */ /* 0x000fe80000100a00 */
        /* <DEDUP_REMOVED lines=9> */
[----:B------:R-:W-:-:S04]  /*11430*/  IMAD.WIDE R36, R13, 0x4, R36 ;  /* 0x000000040d247825 */ /* 0x000fc800078e0224 */
[C---:B------:R-:W-:Y:S01]  /*11440*/  IMAD.WIDE R40, R13.reuse, 0x4, R34 ;  /* 0x000000040d287825 */ /* 0x040fe200078e0222 */
[----:B------:R1:W-:Y:S04]  /*11450*/  STL.64 [R1+0x1608], R36 ;  /* 0x0016082401007387 */ /* 0x0003e80000100a00 */
[----:B------:R-:W-:Y:S01]  /*11460*/  LDGSTS.E [R18+0x40000], desc[UR8][R36.64], !P3 ;  /* 0x4000000024127fae */ /* 0x000fe2000d921848 */
[----:B------:R-:W-:-:S03]  /*11470*/  IMAD.WIDE R34, R13, 0x4, R54 ;  /* 0x000000040d227825 */ /* 0x000fc600078e0236 */
[----:B------:R-:W-:Y:S04]  /*11480*/  STL.64 [R1+0x1600], R40 ;  /* 0x0016002801007387 */ /* 0x000fe80000100a00 */
[----:B------:R2:W-:Y:S04]  /*11490*/  STL.64 [R1+0x15f8], R34 ;  /* 0x0015f82201007387 */ /* 0x0005e80000100a00 */
[----:B-1----:R-:W4:Y:S01]  /*114a0*/  LDL.LU.64 R36, [R1+0x438] ;  /* 0x0004380001247983 */ /* 0x002f220000300a00 */
[----:B--2---:R-:W-:-:S03]  /*114b0*/  IMAD.WIDE R32, R13, 0x4, R32 ;  /* 0x000000040d207825 */ /* 0x004fc600078e0220 */
[----:B------:R1:W-:Y:S04]  /*114c0*/  LDGSTS.E [R18+0x44000], desc[UR8][R40.64], !P3 ;  /* 0x4400000028127fae */ /* 0x0003e8000d921848 */
[----:B------:R2:W-:Y:S04]  /*114d0*/  STL.64 [R1+0x15f0], R32 ;  /* 0x0015f02001007387 */ /* 0x0005e80000100a00 */
[----:B------:R-:W-:Y:S04]  /*114e0*/  LDGSTS.E [R18+0x48000], desc[UR8][R34.64], !P3 ;  /* 0x4800000022127fae */ /* 0x000fe8000d921848 */
[----:B------:R-:W-:Y:S04]  /*114f0*/  LDGSTS.E [R18+0x4c000], desc[UR8][R32.64], !P3 ;  /* 0x4c00000020127fae */ /* 0x000fe8000d921848 */
[----:B------:R-:W4:Y:S04]  /*11500*/  LDL.LU.64 R34, [R1+0x430] ;  /* 0x0004300001227983 */ /* 0x000f280000300a00 */
[----:B------:R-:W4:Y:S04]  /*11510*/  LDL.LU.64 R54, [R1+0x428] ;  /* 0x0004280001367983 */ /* 0x000f280000300a00 */
[----:B--2---:R-:W2:Y:S01]  /*11520*/  LDL.LU.64 R32, [R1+0x420] ;  /* 0x0004200001207983 */ /* 0x004ea20000300a00 */
[----:B------:R-:W-:-:S04]  /*11530*/  IMAD.WIDE R30, R13, 0x4, R30 ;  /* 0x000000040d1e7825 */ /* 0x000fc800078e021e */
[C---:B-1----:R-:W-:Y:S01]  /*11540*/  IMAD.WIDE R40, R13.reuse, 0x4, R56 ;  /* 0x000000040d287825 */ /* 0x042fe200078e0238 */
[----:B------:R1:W-:Y:S03]  /*11550*/  STL.64 [R1+0x15e8], R30 ;  /* 0x0015e81e01007387 */ /* 0x0003e60000100a00 */
[C---:B------:R-:W-:Y:S01]  /*11560*/  IMAD.WIDE R38, R13.reuse, 0x4, R38 ;  /* 0x000000040d267825 */ /* 0x040fe200078e0226 */
[----:B------:R4:W-:Y:S04]  /*11570*/  STL.64 [R1+0x15e0], R40 ;  /* 0x0015e02801007387 */ /* 0x0009e80000100a00 */
[----:B------:R-:W-:Y:S01]  /*11580*/  LDGSTS.E [R18+0x40004], desc[UR8][R30.64], !P4 ;  /* 0x400040001e127fae */ /* 0x000fe2000e121848 */
[----:B---3--:R-:W-:-:S03]  /*11590*/  IMAD.WIDE R28, R13, 0x4, R28 ;  /* 0x000000040d1c7825 */ /* 0x008fc600078e021c */
[----:B------:R3:W-:Y:S04]  /*115a0*/  STL.64 [R1+0x15d8], R38 ;  /* 0x0015d82601007387 */ /* 0x0007e80000100a00 */
[----:B------:R3:W-:Y:S04]  /*115b0*/  LDGSTS.E [R18+0x44004], desc[UR8][R40.64], !P4 ;  /* 0x4400400028127fae */ /* 0x0007e8000e121848 */
[----:B-1----:R-:W2:Y:S04]  /*115c0*/  LDL.LU.64 R30, [R1+0x418] ;  /* 0x00041800011e7983 */ /* 0x002ea80000300a00 */
[----:B------:R1:W-:Y:S04]  /*115d0*/  LDGSTS.E [R18+0x48004], desc[UR8][R38.64], !P4 ;  /* 0x4800400026127fae */ /* 0x0003e8000e121848 */
[----:B------:R1:W-:Y:S04]  /*115e0*/  STL.64 [R1+0x15d0], R28 ;  /* 0x0015d01c01007387 */ /* 0x0003e80000100a00 */
[----:B------:R-:W-:Y:S01]  /*115f0*/  LDGSTS.E [R18+0x4c004], desc[UR8][R28.64], !P4 ;  /* 0x4c0040001c127fae */ /* 0x000fe2000e121848 */
[----:B----4-:R-:W-:Y:S01]  /*11600*/  IMAD.WIDE R42, R13, 0x4, R46 ;  /* 0x000000040d2a7825 */ /* 0x010fe200078e022e */
[----:B------:R-:W-:-:S02]  /*11610*/  IADD3 R2, R24, -0x91, RZ ;  /* 0xffffff6f18027810 */ /* 0x000fc40007ffe0ff */
[----:B------:R-:W4:Y:S01]  /*11620*/  LDC R24, c[0x0][0x230] ;  /* 0x00008c00ff187b82 */ /* 0x000f220000000800 */
[----:B---3--:R-:W-:-:S04]  /*11630*/  IMAD.WIDE R40, R13, 0x4, R92 ;  /* 0x000000040d287825 */ /* 0x008fc800078e025c */
[----:B-1----:R-:W-:Y:S01]  /*11640*/  IMAD.WIDE R38, R13, 0x4, R26 ;  /* 0x000000040d267825 */ /* 0x002fe200078e021a */
[----:B------:R1:W-:Y:S04]  /*11650*/  LDGSTS.E [R18+0x40008], desc[UR8][R42.64], !P5 ;  /* 0x400080002a127fae */ /* 0x0003e8000e921848 */
[----:B------:R-:W3:Y:S04]  /*11660*/  LDL.LU.64 R26, [R1+0x210] ;  /* 0x00021000011a7983 */ /* 0x000ee80000300a00 */
[----:B------:R-:W-:Y:S04]  /*11670*/  STL.64 [R1+0x15c8], R42 ;  /* 0x0015c82a01007387 */ /* 0x000fe80000100a00 */
[----:B------:R-:W3:Y:S04]  /*11680*/  LDL.LU.64 R28, [R1+0x208] ;  /* 0x00020800011c7983 */ /* 0x000ee80000300a00 */
[----:B------:R1:W-:Y:S04]  /*11690*/  STL.64 [R1+0x15c0], R40 ;  /* 0x0015c02801007387 */ /* 0x0003e80000100a00 */
[----:B------:R-:W3:Y:S04]  /*116a0*/  LDL.LU.64 R46, [R1+0x200] ;  /* 0x00020000012e7983 */ /* 0x000ee80000300a00 */
[----:B------:R2:W-:Y:S04]  /*116b0*/  STL.64 [R1+0x15b8], R38 ;  /* 0x0015b82601007387 */ /* 0x0005e80000100a00 */
[----:B------:R-:W3:Y:S01]  /*116c0*/  LDL.LU.64 R92, [R1+0x1f8] ;  /* 0x0001f800015c7983 */ /* 0x000ee20000300a00 */
[----:B------:R-:W-:Y:S01]  /*116d0*/  ISETP.GE.U32.AND P1, PT, R2, 0x7ffffef0, PT ;  /* 0x7ffffef00200780c */ /* 0x000fe20003f26070 */
[----:B------:R-:W-:-:S02]  /*116e0*/  VIADD R2, R23, 0xffffff6e ;  /* 0xffffff6e17027836 */ /* 0x000fc40000000000 */
[----:B------:R-:W1:Y:S01]  /*116f0*/  LDC R23, c[0x0][0x230] ;  /* 0x00008c00ff177b82 */ /* 0x000e620000000800 */
[----:B------:R-:W-:Y:S02]  /*11700*/  LDGSTS.E [R18+0x44008], desc[UR8][R40.64], !P5 ;  /* 0x4400800028127fae */ /* 0x000fe4000e921848 */
[----:B------:R-:W-:Y:S02]  /*11710*/  ISETP.GE.U32.AND P2, PT, R2, 0x7ffffeef, PT ;  /* 0x7ffffeef0200780c */ /* 0x000fe40003f46070 */
[----:B------:R-:W-:Y:S01]  /*11720*/  IADD3 R2, R22, -0x93, RZ ;  /* 0xffffff6d16027810 */ /* 0x000fe20007ffe0ff */
[----:B------:R-:W-:Y:S02]  /*11730*/  LDGSTS.E [R18+0x48008], desc[UR8][R38.64], !P5 ;  /* 0x4800800026127fae */ /* 0x000fe4000e921848 */
[----:B------:R-:W3:Y:S01]  /*11740*/  LDC R22, c[0x0][0x230] ;  /* 0x00008c00ff167b82 */ /* 0x000ee20000000800 */
[----:B------:R-:W-:Y:S01]  /*11750*/  ISETP.GE.U32.AND P3, PT, R2, 0x7ffffeee, PT ;  /* 0x7ffffeee0200780c */ /* 0x000fe20003f66070 */
[----:B----4-:R-:W-:-:S05]  /*11760*/  VIADD R2, R24, 0xffffff6c ;  /* 0xffffff6c18027836 */ /* 0x010fca0000000000 */
[----:B------:R-:W-:Y:S01]  /*11770*/  ISETP.GE.U32.AND P4, PT, R2, 0x7ffffeed, PT ;  /* 0x7ffffeed0200780c */ /* 0x000fe20003f86070 */
[----:B------:R-:W4:Y:S01]  /*11780*/  LDC R24, c[0x0][0x230] ;  /* 0x00008c00ff187b82 */ /* 0x000f220000000800 */
[----:B-1----:R-:W-:-:S07]  /*11790*/  IADD3 R2, R23, -0xad, RZ ;  /* 0xffffff5317027810 */ /* 0x002fce0007ffe0ff */
[----:B------:R-:W1:Y:S01]  /*117a0*/  LDC R23, c[0x0][0x230] ;  /* 0x00008c00ff177b82 */ /* 0x000e620000000800 */
[----:B------:R-:W-:-:S05]  /*117b0*/  IMAD.WIDE R36, R13, 0x4, R36 ;  /* 0x000000040d247825 */ /* 0x000fca00078e0224 */
[----:B------:R1:W-:Y:S04]  /*117c0*/  STL.64 [R1+0x15b0], R36 ;  /* 0x0015b02401007387 */ /* 0x0003e80000100a00 */
[----:B------:R-:W4:Y:S04]  /*117d0*/  LDL.LU.64 R40, [R1+0x1f0] ;  /* 0x0001f00001287983 */ /* 0x000f280000300a00 */
[----:B------:R-:W-:Y:S01]  /*117e0*/  LDGSTS.E [R18+0x4c008], desc[UR8][R36.64], !P5 ;  /* 0x4c00800024127fae */ /* 0x000fe2000e921848 */
[----:B------:R-:W-:-:S04]  /*117f0*/  IMAD.WIDE R42, R13, 0x4, R34 ;  /* 0x000000040d2a7825 */ /* 0x000fc800078e0222 */
[C---:B------:R-:W-:Y:S01]  /*11800*/  IMAD.WIDE R34, R13.reuse, 0x4, R54 ;  /* 0x000000040d227825 */ /* 0x040fe200078e0236 */
[----:B------:R-:W-:Y:S03]  /*11810*/  STL.64 [R1+0x15a8], R42 ;  /* 0x0015a82a01007387 */ /* 0x000fe60000100a00 */
[----:B--2---:R-:W-:Y:S01]  /*11820*/  IMAD.WIDE R32, R13, 0x4, R32 ;  /* 0x000000040d207825 */ /* 0x004fe200078e0220 */
[----:B------:R-:W2:Y:S04]  /*11830*/  LDL.LU.64 R56, [R1+0x1e8] ;  /* 0x0001e80001387983 */ /* 0x000ea80000300a00 */
[----:B------:R1:W-:Y:S04]  /*11840*/  STL.64 [R1+0x15a0], R34 ;  /* 0x0015a02201007387 */ /* 0x0003e80000100a00 */
[----:B------:R-:W2:Y:S04]  /*11850*/  LDL.LU.64 R38, [R1+0x1e0] ;  /* 0x0001e00001267983 */ /* 0x000ea80000300a00 */
[----:B------:R1:W-:Y:S04]  /*11860*/  STL.64 [R1+0x1598], R32 ;  /* 0x0015982001007387 */ /* 0x0003e80000100a00 */
[----:B-1----:R-:W2:Y:S01]  /*11870*/  LDL.LU.64 R36, [R1+0x1d8] ;  /* 0x0001d80001247983 */ /* 0x002ea20000300a00 */
[----:B------:R-:W-:-:S03]  /*11880*/  ISETP.GE.U32.AND P5, PT, R2, 0x7ffffed4, PT ;  /* 0x7ffffed40200780c */ /* 0x000fc60003fa6070 */
[----:B------:R1:W-:Y:S04]  /*11890*/  LDGSTS.E [R18+0x4000c], desc[UR8][R42.64], !P6 ;  /* 0x4000c0002a127fae */ /* 0x0003e8000f121848 */
[----:B------:R-:W-:Y:S04]  /*118a0*/  LDGSTS.E [R18+0x4400c], desc[UR8][R34.64], !P6 ;  /* 0x4400c00022127fae */ /* 0x000fe8000f121848 */
[----:B------:R-:W-:Y:S01]  /*118b0*/  LDGSTS.E [R18+0x4800c], desc[UR8][R32.64], !P6 ;  /* 0x4800c00020127fae */ /* 0x000fe2000f121848 */
[----:B------:R-:W-:-:S05]  /*118c0*/  IMAD.WIDE R30, R13, 0x4, R30 ;  /* 0x000000040d1e7825 */ /* 0x000fca00078e021e */
[----:B------:R1:W-:Y:S04]  /*118d0*/  STL.64 [R1+0x1590], R30 ;  /* 0x0015901e01007387 */ /* 0x0003e80000100a00 */
[----:B------:R-:W2:Y:S04]  /*118e0*/  LDL.LU.64 R34, [R1+0x1d0] ;  /* 0x0001d00001227983 */ /* 0x000ea80000300a00 */
[----:B------:R-:W2:Y:S04]  /*118f0*/  LDL.LU.64 R54, [R1+0x1c8] ;  /* 0x0001c80001367983 */ /* 0x000ea80000300a00 */
[----:B------:R-:W-:Y:S04]  /*11900*/  LDGSTS.E [R18+0x4c00c], desc[UR8][R30.64], !P6 ;  /* 0x4c00c0001e127fae */ /* 0x000fe8000f121848 */
[----:B------:R-:W2:Y:S04]  /*11910*/  LDL.LU.64 R32, [R1+0x1c0] ;  /* 0x0001c00001207983 */ /* 0x000ea80000300a00 */
[----:B-1----:R-:W2:Y:S01]  /*11920*/  LDL.LU.64 R30, [R1+0x1b8] ;  /* 0x0001b800011e7983 */ /* 0x002ea20000300a00 */
[----:B---3--:R-:W-:-:S04]  /*11930*/  IMAD.WIDE R26, R13, 0x4, R26 ;  /* 0x000000040d1a7825 */ /* 0x008fc800078e021a */
[C---:B------:R-:W-:Y:S01]  /*11940*/  IMAD.WIDE R48, R13.reuse, 0x4, R28 ;  /* 0x000000040d307825 */ /* 0x040fe200078e021c */
[----:B------:R1:W-:Y:S03]  /*11950*/  STL.64 [R1+0x12c8], R26 ;  /* 0x0012c81a01007387 */ /* 0x0003e60000100a00 */
[C---:B------:R-:W-:Y:S01]  /*11960*/  IMAD.WIDE R44, R13.reuse, 0x4, R46 ;  /* 0x000000040d2c7825 */ /* 0x040fe200078e022e */
[----:B------:R-:W-:Y:S04]  /*11970*/  STL.64 [R1+0x12c0], R48 ;  /* 0x0012c03001007387 */ /* 0x000fe80000100a00 */
[----:B------:R3:W-:Y:S01]  /*11980*/  STL.64 [R1+0x12b8], R44 ;  /* 0x0012b82c01007387 */ /* 0x0007e20000100a00 */
[----:B------:R-:W-:-:S03]  /*11990*/  IMAD.WIDE R42, R13, 0x4, R92 ;  /* 0x000000040d2a7825 */ /* 0x000fc600078e025c */
[----:B------:R-:W2:Y:S04]  /*119a0*/  LDL.LU.64 R28, [R1+0x1b0] ;  /* 0x0001b000011c7983 */ /* 0x000ea80000300a00 */
[----:B------:R3:W-:Y:S04]  /*119b0*/  STL.64 [R1+0x12b0], R42 ;  /* 0x0012b02a01007387 */ /* 0x0007e80000100a00 */
[----:B------:R-:W2:Y:S04]  /*119c0*/  LDL.LU.64 R46, [R1+0x1a8] ;  /* 0x0001a800012e7983 */ /* 0x000ea80000300a00 */
[----:B------:R-:W-:Y:S04]  /*119d0*/  LDGSTS.E [R18+0x50000], desc[UR8][R26.64], !P5 ;  /* 0x500000001a127fae */ /* 0x000fe8000e921848 */
[----:B------:R-:W2:Y:S01]  /*119e0*/  LDL.LU.64 R92, [R1+0x1a0] ;  /* 0x0001a000015c7983 */ /* 0x000ea20000300a00 */
[----:B------:R-:W-:-:S02]  /*119f0*/  VIADD R2, R22, 0xffffff52 ;  /* 0xffffff5216027836 */ /* 0x000fc40000000000 */
[----:B------:R-:W2:Y:S01]  /*11a00*/  LDC R22, c[0x0][0x230] ;  /* 0x00008c00ff167b82 */ /* 0x000ea20000000800 */
[----:B------:R-:W-:Y:S04]  /*11a10*/  LDGSTS.E [R18+0x54000], desc[UR8][R48.64], !P5 ;  /* 0x5400000030127fae */ /* 0x000fe8000e921848 */
[----:B-1----:R-:W2:Y:S01]  /*11a20*/  LDL.LU.64 R26, [R1+0x198] ;  /* 0x00019800011a7983 */ /* 0x002ea20000300a00 */
[----:B------:R-:W-:Y:S02]  /*11a30*/  ISETP.GE.U32.AND P6, PT, R2, 0x7ffffed3, PT ;  /* 0x7ffffed30200780c */ /* 0x000fe40003fc6070 */
[----:B----4-:R-:W-:Y:S01]  /*11a40*/  IADD3 R2, R24, -0xaf, RZ ;  /* 0xffffff5118027810 */ /* 0x010fe20007ffe0ff */
[----:B------:R3:W-:Y:S01]  /*11a50*/  LDGSTS.E [R18+0x58000], desc[UR8][R44.64], !P5 ;  /* 0x580000002c127fae */ /* 0x0007e2000e921848 */
[----:B------:R-:W1:Y:S03]  /*11a60*/  LDC R24, c[0x0][0x230] ;  /* 0x00008c00ff187b82 */ /* 0x000e660000000800 */
[----:B------:R4:W-:Y:S01]  /*11a70*/  LDGSTS.E [R18+0x5c000], desc[UR8][R42.64], !P5 ;  /* 0x5c0000002a127fae */ /* 0x0009e2000e921848 */
[----:B------:R-:W-:Y:S01]  /*11a80*/  ISETP.GE.U32.AND P5, PT, R2, 0x7ffffed2, PT ;  /* 0x7ffffed20200780c */ /* 0x000fe20003fa6070 */
[----:B------:R-:W-:-:S03]  /*11a90*/  VIADD R2, R23, 0xffffff50 ;  /* 0xffffff5017027836 */ /* 0x000fc60000000000 */
[----:B------:R-:W1:Y:S01]  /*11aa0*/  LDC R23, c[0x0][0x230] ;  /* 0x00008c00ff177b82 */ /* 0x000e620000000800 */
[----:B---3--:R-:W-:-:S04]  /*11ab0*/  IMAD.WIDE R44, R13, 0x4, R188 ;  /* 0x000000040d2c7825 */ /* 0x008fc800078e02bc */
[----:B----4-:R-:W-:-:S05]  /*11ac0*/  IMAD.WIDE R42, R13, 0x4, R40 ;  /* 0x000000040d2a7825 */ /* 0x010fca00078e0228 */
[----:B------:R-:W-:Y:S04]  /*11ad0*/  STL.64 [R1+0x12a8], R42 ;  /* 0x0012a82a01007387 */ /* 0x000fe80000100a00 */
[----:B------:R-:W-:Y:S01]  /*11ae0*/  LDGSTS.E [R18+0x50004], desc[UR8][R42.64], !P6 ;  /* 0x500040002a127fae */ /* 0x000fe2000f121848 */
[----:B--2---:R-:W-:-:S04]  /*11af0*/  IMAD.WIDE R40, R13, 0x4, R56 ;  /* 0x000000040d287825 */ /* 0x004fc800078e0238 */
[C---:B------:R-:W-:Y:S01]  /*11b00*/  IMAD.WIDE R38, R13.reuse, 0x4, R38 ;  /* 0x000000040d267825 */ /* 0x040fe200078e0226 */
[----:B------:R-:W-:Y:S04]  /*11b10*/  STL.64 [R1+0x12a0], R40 ;  /* 0x0012a02801007387 */ /* 0x000fe80000100a00 */
[----:B------:R-:W-:Y:S01]  /*11b20*/  LDGSTS.E [R18+0x54004], desc[UR8][R40.64], !P6 ;  /* 0x5400400028127fae */ /* 0x000fe2000f121848 */
[----:B------:R-:W-:-:S03]  /*11b30*/  IMAD.WIDE R36, R13, 0x4, R36 ;  /* 0x000000040d247825 */ /* 0x000fc600078e0224 */
[----:B------:R-:W-:Y:S04]  /*11b40*/  STL.64 [R1+0x1298], R38 ;  /* 0x0012982601007387 */ /* 0x000fe80000100a00 */
[----:B------:R-:W-:Y:S04]  /*11b50*/  LDGSTS.E [R18+0x58004], desc[UR8][R38.64], !P6 ;  /* 0x5800400026127fae */ /* 0x000fe8000f121848 */
[----:B------:R2:W-:Y:S04]  /*11b60*/  STL.64 [R1+0x1290], R36 ;  /* 0x0012902401007387 */ /* 0x0005e80000100a00 */
[----:B------:R2:W-:Y:S01]  /*11b70*/  LDGSTS.E [R18+0x5c004], desc[UR8][R36.64], !P6 ;  /* 0x5c00400024127fae */ /* 0x0005e2000f121848 */
[----:B------:R-:W-:-:S02]  /*11b80*/  ISETP.GE.U32.AND P6, PT, R2, 0x7ffffed1, PT ;  /* 0x7ffffed10200780c */ /* 0x000fc40003fc6070 */
[----:B------:R-:W-:Y:S02]  /*11b90*/  IADD3 R2, R22, -0xcd, RZ ;  /* 0xffffff3316027810 */ /* 0x000fe40007ffe0ff */
[----:B------:R-:W3:Y:S01]  /*11ba0*/  LDC R22, c[0x0][0x230] ;  /* 0x00008c00ff167b82 */ /* 0x000ee20000000800 */
[----:B--2---:R-:W-:-:S04]  /*11bb0*/  IMAD.WIDE R36, R13, 0x4, R34 ;  /* 0x000000040d247825 */ /* 0x004fc800078e0222 */
[C---:B------:R-:W-:Y:S01]  /*11bc0*/  IMAD.WIDE R34, R13.reuse, 0x4, R54 ;  /* 0x000000040d227825 */ /* 0x040fe200078e0236 */
[----:B------:R-:W-:Y:S04]  /*11bd0*/  LDGSTS.E [R18+0x50008], desc[UR8][R36.64], !P5 ;  /* 0x5000800024127fae */ /* 0x000fe8000e921848 */
[----:B------:R-:W-:Y:S01]  /*11be0*/  LDGSTS.E [R18+0x54008], desc[UR8][R34.64], !P5 ;  /* 0x5400800022127fae */ /* 0x000fe2000e921848 */
[----:B------:R-:W-:-:S03]  /*11bf0*/  IMAD.WIDE R32, R13, 0x4, R32 ;  /* 0x000000040d207825 */ /* 0x000fc600078e0220 */
[----:B------:R-:W-:Y:S04]  /*11c00*/  STL.64 [R1+0x1288], R36 ;  /* 0x0012882401007387 */ /* 0x000fe80000100a00 */
[----:B------:R2:W-:Y:S01]  /*11c10*/  LDGSTS.E [R18+0x58008], desc[UR8][R32.64], !P5 ;  /* 0x5800800020127fae */ /* 0x0005e2000e921848 */
[----:B------:R-:W-:-:S03]  /*11c20*/  IMAD.WIDE R30, R13, 0x4, R30 ;  /* 0x000000040d1e7825 */ /* 0x000fc600078e021e */
[----:B------:R-:W-:Y:S04]  /*11c30*/  STL.64 [R1+0x1280], R34 ;  /* 0x0012802201007387 */ /* 0x000fe80000100a00 */
[----:B------:R4:W-:Y:S01]  /*11c40*/  LDGSTS.E [R18+0x5c008], desc[UR8][R30.64], !P5 ;  /* 0x5c0080001e127fae */ /* 0x0009e2000e921848 */
[----:B------:R-:W-:-:S03]  /*11c50*/  ISETP.GE.U32.AND P5, PT, R2, 0x7ffffeb4, PT ;  /* 0x7ffffeb40200780c */ /* 0x000fc60003fa6070 */
[----:B------:R2:W-:Y:S04]  /*11c60*/  STL.64 [R1+0x1278], R32 ;  /* 0x0012782001007387 */ /* 0x0005e80000100a00 */
[----:B------:R4:W-:Y:S01]  /*11c70*/  STL.64 [R1+0x1270], R30 ;  /* 0x0012701e01007387 */ /* 0x0009e20000100a00 */
[----:B-1----:R-:W-:Y:S02]  /*11c80*/  VIADD R2, R24, 0xffffff32 ;  /* 0xffffff3218027836 */ /* 0x002fe40000000000 */
[----:B------:R-:W1:Y:S01]  /*11c90*/  LDC R24, c[0x0][0x230] ;  /* 0x00008c00ff187b82 */ /* 0x000e620000000800 */
[----:B--2---:R-:W-:-:S04]  /*11ca0*/  IMAD.WIDE R32, R13, 0x4, R28 ;  /* 0x000000040d207825 */ /* 0x004fc800078e021c */
[C---:B----4-:R-:W-:Y:S01]  /*11cb0*/  IMAD.WIDE R30, R13.reuse, 0x4, R46 ;  /* 0x000000040d1e7825 */ /* 0x050fe200078e022e */
[----:B------:R2:W-:Y:S04]  /*11cc0*/  STL.64 [R1+0x1268], R32 ;  /* 0x0012682001007387 */ /* 0x0005e80000100a00 */
[----:B------:R2:W-:Y:S01]  /*11cd0*/  LDGSTS.E [R18+0x5000c], desc[UR8][R32.64], !P6 ;  /* 0x5000c00020127fae */ /* 0x0005e2000f121848 */
[----:B------:R-:W-:-:S03]  /*11ce0*/  IMAD.WIDE R28, R13, 0x4, R92 ;  /* 0x000000040d1c7825 */ /* 0x000fc600078e025c */
[----:B------:R4:W-:Y:S04]  /*11cf0*/  STL.64 [R1+0x1260], R30 ;  /* 0x0012601e01007387 */ /* 0x0009e80000100a00 */
[----:B------:R4:W-:Y:S01]  /*11d00*/  LDGSTS.E [R18+0x5400c], desc[UR8][R30.64], !P6 ;  /* 0x5400c0001e127fae */ /* 0x0009e2000f121848 */
[----:B------:R-:W-:-:S03]  /*11d10*/  IMAD.WIDE R26, R13, 0x4, R26 ;  /* 0x000000040d1a7825 */ /* 0x000fc600078e021a */
[----:B------:R3:W-:Y:S01]  /*11d20*/  STL.64 [R1+0x1258], R28 ;  /* 0x0012581c01007387 */ /* 0x0007e20000100a00 */
[----:B--2---:R-:W-:-:S03]  /*11d30*/  IMAD.WIDE R32, R13, 0x4, R132 ;  /* 0x000000040d207825 */ /* 0x004fc600078e0284 */
        /* <DEDUP_REMOVED lines=8> */
[----:B------:R-:W4:Y:S03]  /*11dc0*/  LDC R23, c[0x0][0x230] ;  /* 0x00008c00ff177b82 */ /* 0x000f260000000800 */
[----:B------:R1:W-:Y:S01]  /*11dd0*/  LDGSTS.E [R18+0x64000], desc[UR8][R30.64], !P5 ;  /* 0x640000001e127fae */ /* 0x0003e2000e921848 */
[----:B--2---:R-:W-:-:S03]  /*11de0*/  IMAD.WIDE R26, R13, 0x4, R138 ;  /* 0x000000040d1a7825 */ /* 0x004fc600078e028a */
[----:B------:R2:W-:Y:S04]  /*11df0*/  LDGSTS.E [R18+0x68000], desc[UR8][R28.64], !P5 ;  /* 0x680000001c127fae */ /* 0x0005e8000e921848 */
[----:B------:R2:W-:Y:S01]  /*11e00*/  LDGSTS.E [R18+0x6c000], desc[UR8][R26.64], !P5 ;  /* 0x6c0000001a127fae */ /* 0x0005e2000e921848 */
[----:B------:R-:W-:-:S03]  /*11e10*/  ISETP.GE.U32.AND P5, PT, R2, 0x7ffffeb2, PT ;  /* 0x7ffffeb20200780c */ /* 0x000fc60003fa6070 */
[----:B------:R3:W-:Y:S04]  /*11e20*/  STL.64 [R1+0x1020], R32 ;  /* 0x0010202001007387 */ /* 0x0007e80000100a00 */
[----:B------:R1:W-:Y:S01]  /*11e30*/  STL.64 [R1+0x1018], R30 ;  /* 0x0010181e01007387 */ /* 0x0003e20000100a00 */
[----:B------:R-:W-:Y:S02]  /*11e40*/  VIADD R2, R22, 0xffffff30 ;  /* 0xffffff3016027836 */ /* 0x000fe40000000000 */
[----:B------:R-:W4:Y:S01]  /*11e50*/  LDC R22, c[0x0][0x230] ;  /* 0x00008c00ff167b82 */ /* 0x000f220000000800 */
[----:B------:R2:W-:Y:S01]  /*11e60*/  STL.64 [R1+0x1010], R28 ;  /* 0x0010101c01007387 */ /* 0x0005e20000100a00 */
[----:B---3--:R-:W-:-:S03]  /*11e70*/  IMAD.WIDE R32, R13, 0x4, R140 ;  /* 0x000000040d207825 */ /* 0x008fc600078e028c */
[----:B------:R3:W-:Y:S01]  /*11e80*/  STL.64 [R1+0x1008], R26 ;  /* 0x0010081a01007387 */ /* 0x0007e20000100a00 */
[----:B-1----:R-:W-:-:S03]  /*11e90*/  IMAD.WIDE R30, R13, 0x4, R142 ;  /* 0x000000040d1e7825 */ /* 0x002fc600078e028e */
[----:B------:R1:W-:Y:S01]  /*11ea0*/  STL.64 [R1+0x1000], R32 ;  /* 0x0010002001007387 */ /* 0x0003e20000100a00 */
[----:B--2---:R-:W-:-:S03]  /*11eb0*/  IMAD.WIDE R28, R13, 0x4, R144 ;  /* 0x000000040d1c7825 */ /* 0x004fc600078e0290 */
[----:B------:R1:W-:Y:S01]  /*11ec0*/  LDGSTS.E [R18+0x60004], desc[UR8][R32.64], !P6 ;  /* 0x6000400020127fae */ /* 0x0003e2000f121848 */
[----:B---3--:R-:W-:-:S03]  /*11ed0*/  IMAD.WIDE R26, R13, 0x4, R146 ;  /* 0x000000040d1a7825 */ /* 0x008fc600078e0292 */
[----:B------:R2:W-:Y:S04]  /*11ee0*/  STL.64 [R1+0xff8], R30 ;  /* 0x000ff81e01007387 */ /* 0x0005e80000100a00 */
        /* <DEDUP_REMOVED lines=8> */
[----:B-1----:R-:W-:Y:S01]  /*11f70*/  IMAD.WIDE R28, R13, 0x4, R152 ;  /* 0x000000040d1c7825 */ /* 0x002fe200078e0298 */
[----:B------:R-:W-:Y:S01]  /*11f80*/  IADD3 R2, R25, -0xed, RZ ;  /* 0xffffff1319027810 */ /* 0x000fe20007ffe0ff */
[----:B------:R1:W-:Y:S01]  /*11f90*/  LDGSTS.E [R18+0x60008], desc[UR8][R32.64], !P5 ;  /* 0x6000800020127fae */ /* 0x0003e2000e921848 */
[----:B------:R-:W3:Y:S03]  /*11fa0*/  LDC R25, c[0x0][0x230] ;  /* 0x00008c00ff197b82 */ /* 0x000ee60000000800 */
        /* <DEDUP_REMOVED lines=8> */
[C---:B------:R-:W-:Y:S01]  /*12030*/  IMAD.WIDE R38, R13.reuse, 0x4, R180 ;  /* 0x000000040d267825 */ /* 0x040fe200078e02b4 */
[----:B------:R2:W-:Y:S01]  /*12040*/  STL.64 [R1+0xfd0], R28 ;  /* 0x000fd01c01007387 */ /* 0x0005e20000100a00 */
[----:B------:R-:W3:Y:S02]  /*12050*/  LDC R24, c[0x0][0x230] ;  /* 0x00008c00ff187b82 */ /* 0x000ee40000000800 */
[C---:B-1----:R-:W-:Y:S01]  /*12060*/  IMAD.WIDE R32, R13.reuse, 0x4, R156 ;  /* 0x000000040d207825 */ /* 0x042fe200078e029c */
[----:B------:R1:W-:Y:S03]  /*12070*/  STL.64 [R1+0xfc8], R26 ;  /* 0x000fc81a01007387 */ /* 0x0003e60000100a00 */
[C---:B----4-:R-:W-:Y:S01]  /*12080*/  IMAD.WIDE R30, R13.reuse, 0x4, R158 ;  /* 0x000000040d1e7825 */ /* 0x050fe200078e029e */
[----:B------:R4:W-:Y:S03]  /*12090*/  STL.64 [R1+0xfc0], R32 ;  /* 0x000fc02001007387 */ /* 0x0009e60000100a00 */
[C---:B--2---:R-:W-:Y:S01]  /*120a0*/  IMAD.WIDE R28, R13.reuse, 0x4, R160 ;  /* 0x000000040d1c7825 */ /* 0x044fe200078e02a0 */
[----:B------:R4:W-:Y:S03]  /*120b0*/  LDGSTS.E [R18+0x6000c], desc[UR8][R32.64], !P6 ;  /* 0x6000c00020127fae */ /* 0x0009e6000f121848 */
[C---:B-1----:R-:W-:Y:S01]  /*120c0*/  IMAD.WIDE R26, R13.reuse, 0x4, R162 ;  /* 0x000000040d1a7825 */ /* 0x042fe200078e02a2 */
        /* <DEDUP_REMOVED lines=12> */
[----:B------:R-:W-:-:S02]  /*12190*/  IMAD.WIDE R42, R13, 0x4, R190 ;  /* 0x000000040d2a7825 */ /* 0x000fc400078e02be */
        /* <DEDUP_REMOVED lines=8> */
[----:B-1----:R-:W-:-:S03]  /*12220*/  IMAD.WIDE R30, R13, 0x4, R174 ;  /* 0x000000040d1e7825 */ /* 0x002fc600078e02ae */
[----:B------:R1:W-:Y:S04]  /*12230*/  STL.64 [R1+0x5c0], R26 ;  /* 0x0005c01a01007387 */ /* 0x0003e80000100a00 */
[----:B------:R1:W-:Y:S01]  /*12240*/  LDGSTS.E [R18+0x7c000], desc[UR8][R26.64], !P5 ;  /* 0x7c0000001a127fae */ /* 0x0003e2000e921848 */
[C---:B--2---:R-:W-:Y:S01]  /*12250*/  IMAD.WIDE R28, R13.reuse, 0x4, R176 ;  /* 0x000000040d1c7825 */ /* 0x044fe200078e02b0 */
[----:B------:R-:W-:Y:S02]  /*12260*/  ISETP.GE.U32.AND P5, PT, R2, 0x7ffffe92, PT ;  /* 0x7ffffe920200780c */ /* 0x000fe40003fa6070 */
[----:B------:R-:W-:Y:S04]  /*12270*/  STL.64 [R1+0x5a0], R32 ;  /* 0x0005a02001007387 */ /* 0x000fe80000100a00 */
[----:B------:R2:W-:Y:S01]  /*12280*/  STL.64 [R1+0x590], R30 ;  /* 0x0005901e01007387 */ /* 0x0005e20000100a00 */
[----:B-1----:R-:W-:-:S03]  /*12290*/  IMAD.WIDE R26, R13, 0x4, R178 ;  /* 0x000000040d1a7825 */ /* 0x002fc600078e02b2 */
[----:B------:R1:W-:Y:S01]  /*122a0*/  STL.64 [R1+0x570], R28 ;  /* 0x0005701c01007387 */ /* 0x0003e20000100a00 */
[----:B------:R-:W-:-:S03]  /*122b0*/  VIADD R2, R22, 0xffffff10 ;  /* 0xffffff1016027836 */ /* 0x000fc60000000000 */
[----:B------:R3:W-:Y:S01]  /*122c0*/  STL.64 [R1+0x560], R26 ;  /* 0x0005601a01007387 */ /* 0x0007e20000100a00 */
[C---:B------:R-:W-:Y:S01]  /*122d0*/  IMAD.WIDE R40, R13.reuse, 0x4, R192 ;  /* 0x000000040d287825 */ /* 0x040fe200078e02c0 */
[----:B------:R-:W4:Y:S02]  /*122e0*/  LDC R22, c[0x0][0x230] ;  /* 0x00008c00ff167b82 */ /* 0x000f240000000800 */
[----:B------:R-:W4:Y:S04]  /*122f0*/  LDL.LU.64 R36, [R1+0x410] ;  /* 0x0004100001247983 */ /* 0x000f280000300a00 */
[----:B------:R-:W-:Y:S04]  /*12300*/  LDGSTS.E [R18+0x70004], desc[UR8][R32.64], !P6 ;  /* 0x7000400020127fae */ /* 0x000fe8000f121848 */
[----:B------:R-:W4:Y:S04]  /*12310*/  LDL.LU.64 R34, [R1+0x408] ;  /* 0x0004080001227983 */ /* 0x000f280000300a00 */
[----:B------:R2:W-:Y:S04]  /*12320*/  LDGSTS.E [R18+0x74004], desc[UR8][R30.64], !P6 ;  /* 0x740040001e127fae */ /* 0x0005e8000f121848 */
[----:B------:R-:W4:Y:S04]  /*12330*/  LDL.LU.64 R54, [R1+0x400] ;  /* 0x0004000001367983 */ /* 0x000f280000300a00 */
[----:B------:R1:W-:Y:S01]  /*12340*/  LDGSTS.E [R18+0x78004], desc[UR8][R28.64], !P6 ;  /* 0x780040001c127fae */ /* 0x0003e2000f121848 */
[----:B--2---:R-:W-:-:S03]  /*12350*/  IMAD.WIDE R30, R13, 0x4, R182 ;  /* 0x000000040d1e7825 */ /* 0x004fc600078e02b6 */
[----:B------:R3:W-:Y:S01]  /*12360*/  LDGSTS.E [R18+0x7c004], desc[UR8][R26.64], !P6 ;  /* 0x7c0040001a127fae */ /* 0x0007e2000f121848 */
[----:B------:R-:W-:-:S03]  /*12370*/  ISETP.GE.U32.AND P6, PT, R2, 0x7ffffe91, PT ;  /* 0x7ffffe910200780c */ /* 0x000fc60003fc6070 */
[----:B------:R-:W2:Y:S01]  /*12380*/  LDL.LU.64 R32, [R1+0x3f8] ;  /* 0x0003f80001207983 */ /* 0x000ea20000300a00 */
[----:B-1----:R-:W-:-:S03]  /*12390*/  IMAD.WIDE R28, R13, 0x4, R184 ;  /* 0x000000040d1c7825 */ /* 0x002fc600078e02b8 */
[----:B------:R-:W-:Y:S01]  /*123a0*/  STL.64 [R1+0x540], R38 ;  /* 0x0005402601007387 */ /* 0x000fe20000100a00 */
[----:B---3--:R-:W-:-:S03]  /*123b0*/  IMAD.WIDE R26, R13, 0x4, R186 ;  /* 0x000000040d1a7825 */ /* 0x008fc600078e02ba */
[----:B------:R1:W-:Y:S04]  /*123c0*/  STL.64 [R1+0x530], R30 ;  /* 0x0005301e01007387 */ /* 0x0003e80000100a00 */
[----:B------:R-:W-:Y:S04]  /*123d0*/  LDGSTS.E [R18+0x70008], desc[UR8][R38.64], !P5 ;  /* 0x7000800026127fae */ /* 0x000fe8000e921848 */
[----:B------:R-:W-:Y:S04]  /*123e0*/  STL.64 [R1+0x510], R28 ;  /* 0x0005101c01007387 */ /* 0x000fe80000100a00 */
[----:B------:R-:W-:Y:S04]  /*123f0*/  LDGSTS.E [R18+0x74008], desc[UR8][R30.64], !P5 ;  /* 0x740080001e127fae */ /* 0x000fe8000e921848 */
[----:B------:R3:W-:Y:S04]  /*12400*/  STL.64 [R1+0x500], R26 ;  /* 0x0005001a01007387 */ /* 0x0007e80000100a00 */
[----:B------:R-:W-:Y:S04]  /*12410*/  LDGSTS.E [R18+0x78008], desc[UR8][R28.64], !P5 ;  /* 0x780080001c127fae */ /* 0x000fe8000e921848 */
[----:B-1----:R-:W2:Y:S04]  /*12420*/  LDL.LU.64 R30, [R1+0x3f0] ;  /* 0x0003f000011e7983 */ /* 0x002ea80000300a00 */
[----:B------:R3:W-:Y:S04]  /*12430*/  LDGSTS.E [R18+0x7c008], desc[UR8][R26.64], !P5 ;  /* 0x7c0080001a127fae */ /* 0x0007e8000e921848 */
[----:B------:R-:W2:Y:S04]  /*12440*/  LDL.LU.64 R56, [R1+0x3e8] ;  /* 0x0003e80001387983 */ /* 0x000ea80000300a00 */
[----:B------:R-:W2:Y:S01]  /*12450*/  LDL.LU.64 R38, [R1+0x3e0] ;  /* 0x0003e00001267983 */ /* 0x000ea20000300a00 */
[----:B---3--:R-:W-:-:S03]  /*12460*/  IMAD.WIDE R26, R13, 0x4, R194 ;  /* 0x000000040d1a7825 */ /* 0x008fc600078e02c2 */
[----:B------:R-:W3:Y:S04]  /*12470*/  LDL.LU.64 R28, [R1+0x3d8] ;  /* 0x0003d800011c7983 */ /* 0x000ee80000300a00 */
[----:B------:R-:W-:Y:S04]  /*12480*/  STL.64 [R1+0x4d8], R44 ;  /* 0x0004d82c01007387 */ /* 0x000fe80000100a00 */
[----:B------:R-:W-:Y:S04]  /*12490*/  STL.64 [R1+0x4c0], R42 ;  /* 0x0004c02a01007387 */ /* 0x000fe80000100a00 */
[----:B------:R-:W-:Y:S04]  /*124a0*/  STL.64 [R1+0x488], R40 ;  /* 0x0004882801007387 */ /* 0x000fe80000100a00 */
[----:B------:R-:W-:Y:S04]  /*124b0*/  LDGSTS.E [R18+0x7000c], desc[UR8][R44.64], !P6 ;  /* 0x7000c0002c127fae */ /* 0x000fe8000f121848 */
[----:B------:R1:W-:Y:S04]  /*124c0*/  STL.64 [R1+0x430], R26 ;  /* 0x0004301a01007387 */ /* 0x0003e80000100a00 */
[----:B------:R-:W-:Y:S04]  /*124d0*/  LDGSTS.E [R18+0x7400c], desc[UR8][R42.64], !P6 ;  /* 0x7400c0002a127fae */ /* 0x000fe8000f121848 */
[----:B------:R-:W3:Y:S04]  /*124e0*/  LDL.LU.64 R46, [R1+0x3d0] ;  /* 0x0003d000012e7983 */ /* 0x000ee80000300a00 */
[----:B------:R4:W-:Y:S04]  /*124f0*/  LDGSTS.E [R18+0x7800c], desc[UR8][R40.64], !P6 ;  /* 0x7800c00028127fae */ /* 0x0009e8000f121848 */
[----:B------:R-:W-:Y:S04]  /*12500*/  LDGSTS.E [R18+0x7c00c], desc[UR8][R26.64], !P6 ;  /* 0x7c00c0001a127fae */ /* 0x000fe8000f121848 */
[----:B------:R-:W3:Y:S04]  /*12510*/  LDL.LU.64 R92, [R1+0x3c8] ;  /* 0x0003c800015c7983 */ /* 0x000ee80000300a00 */
[----:B-1----:R-:W3:Y:S01]  /*12520*/  LDL.LU.64 R26, [R1+0x3c0] ;  /* 0x0003c000011a7983 */ /* 0x002ee20000300a00 */
[----:B----4-:R-:W-:-:S04]  /*12530*/  IMAD.WIDE R36, R13, 0x4, R36 ;  /* 0x000000040d247825 */ /* 0x010fc800078e0224 */
[C---:B------:R-:W-:Y:S01]  /*12540*/  IMAD.WIDE R40, R13.reuse, 0x4, R34 ;  /* 0x000000040d287825 */ /* 0x040fe200078e0222 */
[----:B------:R1:W-:Y:S04]  /*12550*/  STL.64 [R1+0x1588], R36 ;  /* 0x0015882401007387 */ /* 0x0003e80000100a00 */
[----:B------:R-:W-:Y:S01]  /*12560*/  LDGSTS.E [R17+0x40000], desc[UR8][R36.64], !P1 ;  /* 0x4000000024117fae */ /* 0x000fe2000c921848 */
[----:B------:R-:W-:-:S03]  /*12570*/  IMAD.WIDE R34, R13, 0x4, R54 ;  /* 0x000000040d227825 */ /* 0x000fc600078e0236 */
[----:B------:R-:W-:Y:S04]  /*12580*/  STL.64 [R1+0x1580], R40 ;  /* 0x0015802801007387 */ /* 0x000fe80000100a00 */
[----:B------:R4:W-:Y:S04]  /*12590*/  STL.64 [R1+0x1578], R34 ;  /* 0x0015782201007387 */ /* 0x0009e80000100a00 */
[----:B-1----:R-:W3:Y:S01]  /*125a0*/  LDL.LU.64 R36, [R1+0x3b8] ;  /* 0x0003b80001247983 */ /* 0x002ee20000300a00 */
[----:B--2---:R-:W-:-:S03]  /*125b0*/  IMAD.WIDE R32, R13, 0x4, R32 ;  /* 0x000000040d207825 */ /* 0x004fc600078e0220 */
[----:B------:R1:W-:Y:S04]  /*125c0*/  LDGSTS.E [R17+0x44000], desc[UR8][R40.64], !P1 ;  /* 0x4400000028117fae */ /* 0x0003e8000c921848 */
[----:B------:R2:W-:Y:S04]  /*125d0*/  STL.64 [R1+0x1570], R32 ;  /* 0x0015702001007387 */ /* 0x0005e80000100a00 */
[----:B------:R-:W-:Y:S04]  /*125e0*/  LDGSTS.E [R17+0x48000], desc[UR8][R34.64], !P1 ;  /* 0x4800000022117fae */ /* 0x000fe8000c921848 */
[----:B------:R-:W-:Y:S04]  /*125f0*/  LDGSTS.E [R17+0x4c000], desc[UR8][R32.64], !P1 ;  /* 0x4c00000020117fae */ /* 0x000fe8000c921848 */
[----:B----4-:R-:W4:Y:S04]  /*12600*/  LDL.LU.64 R34, [R1+0x3b0] ;  /* 0x0003b00001227983 */ /* 0x010f280000300a00 */
[----:B------:R-:W4:Y:S04]  /*12610*/  LDL.LU.64 R54, [R1+0x3a8] ;  /* 0x0003a80001367983 */ /* 0x000f280000300a00 */
[----:B--2---:R-:W2:Y:S01]  /*12620*/  LDL.LU.64 R32, [R1+0x3a0] ;  /* 0x0003a00001207983 */ /* 0x004ea20000300a00 */
[----:B------:R-:W-:-:S04]  /*12630*/  IMAD.WIDE R30, R13, 0x4, R30 ;  /* 0x000000040d1e7825 */ /* 0x000fc800078e021e */
[C---:B-1----:R-:W-:Y:S01]  /*12640*/  IMAD.WIDE R40, R13.reuse, 0x4, R56 ;  /* 0x000000040d287825 */ /* 0x042fe200078e0238 */
[----:B------:R1:W-:Y:S03]  /*12650*/  STL.64 [R1+0x1568], R30 ;  /* 0x0015681e01007387 */ /* 0x0003e60000100a00 */
[C---:B------:R-:W-:Y:S01]  /*12660*/  IMAD.WIDE R38, R13.reuse, 0x4, R38 ;  /* 0x000000040d267825 */ /* 0x040fe200078e0226 */
[----:B------:R1:W-:Y:S03]  /*12670*/  STL.64 [R1+0x1560], R40 ;  /* 0x0015602801007387 */ /* 0x0003e60000100a00 */
[C---:B---3--:R-:W-:Y:S01]  /*12680*/  IMAD.WIDE R28, R13.reuse, 0x4, R28 ;  /* 0x000000040d1c7825 */ /* 0x048fe200078e021c */
[----:B------:R-:W-:Y:S04]  /*12690*/  LDGSTS.E [R17+0x40004], desc[UR8][R30.64], !P2 ;  /* 0x400040001e117fae */ /* 0x000fe8000d121848 */
[----:B------:R3:W-:Y:S04]  /*126a0*/  STL.64 [R1+0x1558], R38 ;  /* 0x0015582601007387 */ /* 0x0007e80000100a00 */
[----:B------:R1:W-:Y:S04]  /*126b0*/  LDGSTS.E [R17+0x44004], desc[UR8][R40.64], !P2 ;  /* 0x4400400028117fae */ /* 0x0003e8000d121848 */
[----:B-1----:R-:W2:Y:S04]  /*126c0*/  LDL.LU.64 R30, [R1+0x398] ;  /* 0x00039800011e7983 */ /* 0x002ea80000300a00 */
[----:B------:R3:W-:Y:S04]  /*126d0*/  LDGSTS.E [R17+0x48004], desc[UR8][R38.64], !P2 ;  /* 0x4800400026117fae */ /* 0x0007e8000d121848 */
[----:B------:R1:W-:Y:S04]  /*126e0*/  STL.64 [R1+0x1550], R28 ;  /* 0x0015501c01007387 */ /* 0x0003e80000100a00 */
[----:B------:R-:W-:Y:S01]  /*126f0*/  LDGSTS.E [R17+0x4c004], desc[UR8][R28.64], !P2 ;  /* 0x4c0040001c117fae */ /* 0x000fe2000d121848 */
[----:B------:R-:W-:Y:S01]  /*12700*/  IMAD.WIDE R42, R13, 0x4, R46 ;  /* 0x000000040d2a7825 */ /* 0x000fe200078e022e */
[----:B------:R-:W-:-:S02]  /*12710*/  IADD3 R2, R24, -0x95, RZ ;  /* 0xffffff6b18027810 */ /* 0x000fc40007ffe0ff */
[----:B------:R-:W1:Y:S01]  /*12720*/  LDC R24, c[0x0][0x230] ;  /* 0x00008c00ff187b82 */ /* 0x000e620000000800 */
[----:B------:R-:W-:-:S04]  /*12730*/  IMAD.WIDE R40, R13, 0x4, R92 ;  /* 0x000000040d287825 */ /* 0x000fc800078e025c */
[----:B---3--:R-:W-:Y:S01]  /*12740*/  IMAD.WIDE R38, R13, 0x4, R26 ;  /* 0x000000040d267825 */ /* 0x008fe200078e021a */
[----:B------:R4:W-:Y:S04]  /*12750*/  LDGSTS.E [R17+0x40008], desc[UR8][R42.64], !P3 ;  /* 0x400080002a117fae */ /* 0x0009e8000d921848 */
[----:B------:R-:W3:Y:S04]  /*12760*/  LDL.LU.64 R26, [R1+0x190] ;  /* 0x00019000011a7983 */ /* 0x000ee80000300a00 */
[----:B------:R-:W-:Y:S04]  /*12770*/  STL.64 [R1+0x1548], R42 ;  /* 0x0015482a01007387 */ /* 0x000fe80000100a00 */
[----:B-1----:R-:W3:Y:S04]  /*12780*/  LDL.LU.64 R28, [R1+0x188] ;  /* 0x00018800011c7983 */ /* 0x002ee80000300a00 */
        /* <DEDUP_REMOVED lines=13> */
[----:B------:R-:W-:-:S05]  /*12860*/  VIADD R2, R24, 0xffffff68 ;  /* 0xffffff6818027836 */ /* 0x000fca0000000000 */
[----:B------:R-:W-:Y:S01]  /*12870*/  ISETP.GE.U32.AND P2, PT, R2, 0x7ffffee9, PT ;  /* 0x7ffffee90200780c */ /* 0x000fe20003f46070 */
[----:B------:R-:W3:Y:S01]  /*12880*/  LDC R24, c[0x0][0x230] ;  /* 0x00008c00ff187b82 */ /* 0x000ee20000000800 */
[----:B-1----:R-:W-:-:S07]  /*12890*/  IADD3 R2, R23, -0xb1, RZ ;  /* 0xffffff4f17027810 */ /* 0x002fce0007ffe0ff */
[----:B------:R-:W1:Y:S01]  /*128a0*/  LDC R23, c[0x0][0x230] ;  /* 0x00008c00ff177b82 */ /* 0x000e620000000800 */
[----:B------:R-:W-:-:S05]  /*128b0*/  IMAD.WIDE R36, R13, 0x4, R36 ;  /* 0x000000040d247825 */ /* 0x000fca00078e0224 */
[----:B------:R1:W-:Y:S04]  /*128c0*/  STL.64 [R1+0x1530], R36 ;  /* 0x0015302401007387 */ /* 0x0003e80000100a00 */
[----:B------:R-:W3:Y:S04]  /*128d0*/  LDL.LU.64 R40, [R1+0x170] ;  /* 0x0001700001287983 */ /* 0x000ee80000300a00 */
[----:B------:R-:W-:Y:S01]  /*128e0*/  LDGSTS.E [R17+0x4c008], desc[UR8][R36.64], !P3 ;  /* 0x4c00800024117fae */ /* 0x000fe2000d921848 */
[----:B----4-:R-:W-:-:S04]  /*128f0*/  IMAD.WIDE R42, R13, 0x4, R34 ;  /* 0x000000040d2a7825 */ /* 0x010fc800078e0222 */
[C---:B------:R-:W-:Y:S01]  /*12900*/  IMAD.WIDE R34, R13.reuse, 0x4, R54 ;  /* 0x000000040d227825 */ /* 0x040fe200078e0236 */
[----:B------:R-:W-:Y:S03]  /*12910*/  STL.64 [R1+0x1528], R42 ;  /* 0x0015282a01007387 */ /* 0x000fe60000100a00 */
[----:B--2---:R-:W-:Y:S01]  /*12920*/  IMAD.WIDE R32, R13, 0x4, R32 ;  /* 0x000000040d207825 */ /* 0x004fe200078e0220 */
[----:B------:R-:W2:Y:S04]  /*12930*/  LDL.LU.64 R56, [R1+0x168] ;  /* 0x0001680001387983 */ /* 0x000ea80000300a00 */
[----:B------:R4:W-:Y:S04]  /*12940*/  STL.64 [R1+0x1520], R34 ;  /* 0x0015202201007387 */ /* 0x0009e80000100a00 */
[----:B------:R-:W2:Y:S04]  /*12950*/  LDL.LU.64 R38, [R1+0x160] ;  /* 0x0001600001267983 */ /* 0x000ea80000300a00 */
[----:B------:R4:W-:Y:S01]  /*12960*/  STL.64 [R1+0x1518], R32 ;  /* 0x0015182001007387 */ /* 0x0009e20000100a00 */
[----:B------:R-:W-:-:S03]  /*12970*/  ISETP.GE.U32.AND P3, PT, R2, 0x7ffffed0, PT ;  /* 0x7ffffed00200780c */ /* 0x000fc60003f66070 */
[----:B-1----:R-:W2:Y:S04]  /*12980*/  LDL.LU.64 R36, [R1+0x158] ;  /* 0x0001580001247983 */ /* 0x002ea80000300a00 */
[----:B------:R1:W-:Y:S04]  /*12990*/  LDGSTS.E [R17+0x4000c], desc[UR8][R42.64], !P4 ;  /* 0x4000c0002a117fae */ /* 0x0003e8000e121848 */
[----:B------:R-:W-:Y:S04]  /*129a0*/  LDGSTS.E [R17+0x4400c], desc[UR8][R34.64], !P4 ;  /* 0x4400c00022117fae */ /* 0x000fe8000e121848 */
[----:B------:R-:W-:Y:S01]  /*129b0*/  LDGSTS.E [R17+0x4800c], desc[UR8][R32.64], !P4 ;  /* 0x4800c00020117fae */ /* 0x000fe2000e121848 */
[----:B------:R-:W-:-:S05]  /*129c0*/  IMAD.WIDE R30, R13, 0x4, R30 ;  /* 0x000000040d1e7825 */ /* 0x000fca00078e021e */
[----:B------:R1:W-:Y:S04]  /*129d0*/  STL.64 [R1+0x1510], R30 ;  /* 0x0015101e01007387 */ /* 0x0003e80000100a00 */
[----:B----4-:R-:W4:Y:S04]  /*129e0*/  LDL.LU.64 R34, [R1+0x150] ;  /* 0x0001500001227983 */ /* 0x010f280000300a00 */
[----:B------:R-:W4:Y:S04]  /*129f0*/  LDL.LU.64 R54, [R1+0x148] ;  /* 0x0001480001367983 */ /* 0x000f280000300a00 */
[----:B------:R-:W-:Y:S04]  /*12a00*/  LDGSTS.E [R17+0x4c00c], desc[UR8][R30.64], !P4 ;  /* 0x4c00c0001e117fae */ /* 0x000fe8000e121848 */
[----:B------:R-:W4:Y:S04]  /*12a10*/  LDL.LU.64 R32, [R1+0x140] ;  /* 0x0001400001207983 */ /* 0x000f280000300a00 */
[----:B-1----:R-:W4:Y:S01]  /*12a20*/  LDL.LU.64 R30, [R1+0x138] ;  /* 0x00013800011e7983 */ /* 0x002f220000300a00 */
[----:B---3--:R-:W-:-:S04]  /*12a30*/  IMAD.WIDE R26, R13, 0x4, R26 ;  /* 0x000000040d1a7825 */ /* 0x008fc800078e021a */
[C---:B------:R-:W-:Y:S01]  /*12a40*/  IMAD.WIDE R48, R13.reuse, 0x4, R28 ;  /* 0x000000040d307825 */ /* 0x040fe200078e021c */
[----:B------:R1:W-:Y:S03]  /*12a50*/  STL.64 [R1+0x1228], R26 ;  /* 0x0012281a01007387 */ /* 0x0003e60000100a00 */
[C---:B------:R-:W-:Y:S01]  /*12a60*/  IMAD.WIDE R44, R13.reuse, 0x4, R46 ;  /* 0x000000040d2c7825 */ /* 0x040fe200078e022e */
[----:B------:R-:W-:Y:S04]  /*12a70*/  STL.64 [R1+0x1220], R48 ;  /* 0x0012203001007387 */ /* 0x000fe80000100a00 */
[----:B------:R-:W-:Y:S01]  /*12a80*/  STL.64 [R1+0x1218], R44 ;  /* 0x0012182c01007387 */ /* 0x000fe20000100a00 */
[----:B------:R-:W-:-:S03]  /*12a90*/  IMAD.WIDE R42, R13, 0x4, R92 ;  /* 0x000000040d2a7825 */ /* 0x000fc600078e025c */
[----:B------:R-:W3:Y:S04]  /*12aa0*/  LDL.LU.64 R28, [R1+0x130] ;  /* 0x00013000011c7983 */ /* 0x000ee80000300a00 */
[----:B------:R1:W-:Y:S04]  /*12ab0*/  STL.64 [R1+0x1210], R42 ;  /* 0x0012102a01007387 */ /* 0x0003e80000100a00 */
[----:B------:R-:W3:Y:S04]  /*12ac0*/  LDL.LU.64 R46, [R1+0x128] ;  /* 0x00012800012e7983 */ /* 0x000ee80000300a00 */
[----:B------:R-:W-:Y:S04]  /*12ad0*/  LDGSTS.E [R17+0x50000], desc[UR8][R26.64], !P3 ;  /* 0x500000001a117fae */ /* 0x000fe8000d921848 */
[----:B------:R-:W3:Y:S01]  /*12ae0*/  LDL.LU.64 R92, [R1+0x120] ;  /* 0x00012000015c7983 */ /* 0x000ee20000300a00 */
[----:B------:R-:W-:-:S02]  /*12af0*/  VIADD R2, R22, 0xffffff4e ;  /* 0xffffff4e16027836 */ /* 0x000fc40000000000 */
[----:B------:R-:W2:Y:S01]  /*12b00*/  LDC R22, c[0x0][0x230] ;  /* 0x00008c00ff167b82 */ /* 0x000ea20000000800 */
[----:B------:R-:W-:Y:S04]  /*12b10*/  LDGSTS.E [R17+0x54000], desc[UR8][R48.64], !P3 ;  /* 0x5400000030117fae */ /* 0x000fe8000d921848 */
[----:B-1----:R-:W3:Y:S01]  /*12b20*/  LDL.LU.64 R26, [R1+0x118] ;  /* 0x00011800011a7983 */ /* 0x002ee20000300a00 */
[----:B------:R-:W-:Y:S02]  /*12b30*/  ISETP.GE.U32.AND P4, PT, R2, 0x7ffffecf, PT ;  /* 0x7ffffecf0200780c */ /* 0x000fe40003f86070 */
[----:B------:R-:W-:Y:S01]  /*12b40*/  IADD3 R2, R24, -0xb3, RZ ;  /* 0xffffff4d18027810 */ /* 0x000fe20007ffe0ff */
[----:B------:R-:W-:Y:S01]  /*12b50*/  LDGSTS.E [R17+0x58000], desc[UR8][R44.64], !P3 ;  /* 0x580000002c117fae */ /* 0x000fe2000d921848 */
[----:B------:R-:W1:Y:S03]  /*12b60*/  LDC R24, c[0x0][0x230] ;  /* 0x00008c00ff187b82 */ /* 0x000e660000000800 */
[----:B------:R1:W-:Y:S01]  /*12b70*/  LDGSTS.E [R17+0x5c000], desc[UR8][R42.64], !P3 ;  /* 0x5c0000002a117fae */ /* 0x0003e2000d921848 */
[----:B------:R-:W-:Y:S01]  /*12b80*/  ISETP.GE.U32.AND P3, PT, R2, 0x7ffffece, PT ;  /* 0x7ffffece0200780c */ /* 0x000fe20003f66070 */
[----:B------:R-:W-:-:S03]  /*12b90*/  VIADD R2, R23, 0xffffff4c ;  /* 0xffffff4c17027836 */ /* 0x000fc60000000000 */
[----:B------:R-:W3:Y:S01]  /*12ba0*/  LDC R23, c[0x0][0x230] ;  /* 0x00008c00ff177b82 */ /* 0x000ee20000000800 */
[----:B-1----:R-:W-:-:S05]  /*12bb0*/  IMAD.WIDE R42, R13, 0x4, R40 ;  /* 0x000000040d2a7825 */ /* 0x002fca00078e0228 */
        /* <DEDUP_REMOVED lines=13> */
[----:B------:R-:W1:Y:S01]  /*12c90*/  LDC R22, c[0x0][0x230] ;  /* 0x00008c00ff167b82 */ /* 0x000e620000000800 */
[----:B----4-:R-:W-:-:S04]  /*12ca0*/  IMAD.WIDE R36, R13, 0x4, R34 ;  /* 0x000000040d247825 */ /* 0x010fc800078e0222 */
[C---:B------:R-:W-:Y:S01]  /*12cb0*/  IMAD.WIDE R34, R13.reuse, 0x4, R54 ;  /* 0x000000040d227825 */ /* 0x040fe200078e0236 */
[----:B------:R-:W-:Y:S04]  /*12cc0*/  STL.64 [R1+0x11e8], R36 ;  /* 0x0011e82401007387 */ /* 0x000fe80000100a00 */
[----:B------:R-:W-:Y:S01]  /*12cd0*/  LDGSTS.E [R17+0x50008], desc[UR8][R36.64], !P3 ;  /* 0x5000800024117fae */ /* 0x000fe2000d921848 */
[----:B------:R-:W-:-:S03]  /*12ce0*/  IMAD.WIDE R32, R13, 0x4, R32 ;  /* 0x000000040d207825 */ /* 0x000fc600078e0220 */
[----:B------:R2:W-:Y:S04]  /*12cf0*/  STL.64 [R1+0x11e0], R34 ;  /* 0x0011e02201007387 */ /* 0x0005e80000100a00 */
[----:B------:R2:W-:Y:S01]  /*12d00*/  LDGSTS.E [R17+0x54008], desc[UR8][R34.64], !P3 ;  /* 0x5400800022117fae */ /* 0x0005e2000d921848 */
[----:B------:R-:W-:-:S03]  /*12d10*/  IMAD.WIDE R30, R13, 0x4, R30 ;  /* 0x000000040d1e7825 */ /* 0x000fc600078e021e */
        /* <DEDUP_REMOVED lines=8> */
[----:B---3--:R-:W-:-:S05]  /*12da0*/  IMAD.WIDE R32, R13, 0x4, R28 ;  /* 0x000000040d207825 */ /* 0x008fca00078e021c */
[----:B------:R3:W-:Y:S01]  /*12db0*/  LDGSTS.E [R17+0x5000c], desc[UR8][R32.64], !P4 ;  /* 0x5000c00020117fae */ /* 0x0007e2000e121848 */
[----:B----4-:R-:W-:-:S03]  /*12dc0*/  IMAD.WIDE R30, R13, 0x4, R46 ;  /* 0x000000040d1e7825 */ /* 0x010fc600078e022e */
[----:B------:R3:W-:Y:S04]  /*12dd0*/  STL.64 [R1+0x11c8], R32 ;  /* 0x0011c82001007387 */ /* 0x0007e80000100a00 */
[----:B------:R4:W-:Y:S01]  /*12de0*/  LDGSTS.E [R17+0x5400c], desc[UR8][R30.64], !P4 ;  /* 0x5400c0001e117fae */ /* 0x0009e2000e121848 */
[----:B------:R-:W-:-:S03]  /*12df0*/  IMAD.WIDE R28, R13, 0x4, R92 ;  /* 0x000000040d1c7825 */ /* 0x000fc600078e025c */
[----:B------:R4:W-:Y:S04]  /*12e00*/  STL.64 [R1+0x11c0], R30 ;  /* 0x0011c01e01007387 */ /* 0x0009e80000100a00 */
[----:B------:R1:W-:Y:S01]  /*12e10*/  LDGSTS.E [R17+0x5800c], desc[UR8][R28.64], !P4 ;  /* 0x5800c0001c117fae */ /* 0x0003e2000e121848 */
[----:B------:R-:W-:-:S03]  /*12e20*/  IMAD.WIDE R26, R13, 0x4, R26 ;  /* 0x000000040d1a7825 */ /* 0x000fc600078e021a */
[----:B------:R1:W-:Y:S04]  /*12e30*/  STL.64 [R1+0x11b8], R28 ;  /* 0x0011b81c01007387 */ /* 0x0003e80000100a00 */
[----:B------:R2:W-:Y:S01]  /*12e40*/  LDGSTS.E [R17+0x5c00c], desc[UR8][R26.64], !P4 ;  /* 0x5c00c0001a117fae */ /* 0x0005e2000e121848 */
[----:B------:R-:W-:Y:S01]  /*12e50*/  ISETP.GE.U32.AND P4, PT, R2, 0x7ffffeaf, PT ;  /* 0x7ffffeaf0200780c */ /* 0x000fe20003f86070 */
[C---:B---3--:R-:W-:Y:S02]  /*12e60*/  IMAD.WIDE R32, R13.reuse, 0x4, R196 ;  /* 0x000000040d207825 */ /* 0x048fe400078e02c4 */
[----:B------:R2:W-:Y:S02]  /*12e70*/  STL.64 [R1+0x11b0], R26 ;  /* 0x0011b01a01007387 */ /* 0x0005e40000100a00 */
[----:B----4-:R-:W-:-:S04]  /*12e80*/  IMAD.WIDE R30, R13, 0x4, R198 ;  /* 0x000000040d1e7825 */ /* 0x010fc800078e02c6 */
[C---:B-1----:R-:W-:Y:S01]  /*12e90*/  IMAD.WIDE R28, R13.reuse, 0x4, R200 ;  /* 0x000000040d1c7825 */ /* 0x042fe200078e02c8 */
        /* <DEDUP_REMOVED lines=11> */
[----:B-1----:R-:W-:-:S03]  /*12f50*/  IMAD.WIDE R28, R13, 0x4, R208 ;  /* 0x000000040d1c7825 */ /* 0x002fc600078e02d0 */
[----:B------:R1:W-:Y:S04]  /*12f60*/  STL.64 [R1+0xf80], R32 ;  /* 0x000f802001007387 */ /* 0x0003e80000100a00 */
[----:B------:R-:W-:Y:S01]  /*12f70*/  STL.64 [R1+0xf78], R30 ;  /* 0x000f781e01007387 */ /* 0x000fe20000100a00 */
[----:B--2---:R-:W-:-:S03]  /*12f80*/  IMAD.WIDE R26, R13, 0x4, R210 ;  /* 0x000000040d1a7825 */ /* 0x004fc600078e02d2 */
[----:B------:R1:W-:Y:S04]  /*12f90*/  LDGSTS.E [R17+0x60004], desc[UR8][R32.64], !P4 ;  /* 0x6000400020117fae */ /* 0x0003e8000e121848 */
[----:B------:R2:W-:Y:S04]  /*12fa0*/  STL.64 [R1+0xf70], R28 ;  /* 0x000f701c01007387 */ /* 0x0005e80000100a00 */
[----:B------:R3:W-:Y:S04]  /*12fb0*/  LDGSTS.E [R17+0x64004], desc[UR8][R30.64], !P4 ;  /* 0x640040001e117fae */ /* 0x0007e8000e121848 */
[----:B------:R4:W-:Y:S04]  /*12fc0*/  STL.64 [R1+0xf68], R26 ;  /* 0x000f681a01007387 */ /* 0x0009e80000100a00 */
[----:B------:R-:W-:Y:S01]  /*12fd0*/  LDGSTS.E [R17+0x68004], desc[UR8][R28.64], !P4 ;  /* 0x680040001c117fae */ /* 0x000fe2000e121848 */
[----:B------:R-:W-:Y:S01]  /*12fe0*/  IADD3 R2, R23, -0xd3, RZ ;  /* 0xffffff2d17027810 */ /* 0x000fe20007ffe0ff */
[C---:B-1----:R-:W-:Y:S01]  /*12ff0*/  IMAD.WIDE R32, R13.reuse, 0x4, R214 ;  /* 0x000000040d207825 */ /* 0x042fe200078e02d6 */
[----:B------:R-:W1:Y:S01]  /*13000*/  LDC R23, c[0x0][0x230] ;  /* 0x00008c00ff177b82 */ /* 0x000e620000000800 */
[----:B------:R4:W-:Y:S04]  /*13010*/  LDGSTS.E [R17+0x6c004], desc[UR8][R26.64], !P4 ;  /* 0x6c0040001a117fae */ /* 0x0009e8000e121848 */
[----:B--2---:R-:W2:Y:S01]  /*13020*/  LDL.LU.64 R28, [R1+0x5f8] ;  /* 0x0005f800011c7983 */ /* 0x004ea20000300a00 */
[----:B------:R-:W-:Y:S01]  /*13030*/  ISETP.GE.U32.AND P3, PT, R2, 0x7ffffeae, PT ;  /* 0x7ffffeae0200780c */ /* 0x000fe20003f66070 */
[----:B---3--:R-:W-:-:S02]  /*13040*/  IMAD.WIDE R30, R13, 0x4, R216 ;  /* 0x000000040d1e7825 */ /* 0x008fc400078e02d8 */
[----:B------:R3:W-:Y:S02]  /*13050*/  STL.64 [R1+0xf60], R34 ;  /* 0x000f602201007387 */ /* 0x0007e40000100a00 */
[----:B----4-:R-:W-:Y:S02]  /*13060*/  IMAD.WIDE R26, R13, 0x4, R218 ;  /* 0x000000040d1a7825 */ /* 0x010fe400078e02da */
[----:B------:R4:W-:Y:S04]  /*13070*/  STL.64 [R1+0xf58], R32 ;  /* 0x000f582001007387 */ /* 0x0009e80000100a00 */
[----:B------:R-:W-:Y:S04]  /*13080*/  STL.64 [R1+0xf50], R30 ;  /* 0x000f501e01007387 */ /* 0x000fe80000100a00 */
[----:B------:R-:W2:Y:S04]  /*13090*/  LDL.LU.64 R92, [R1+0x600] ;  /* 0x00060000015c7983 */ /* 0x000ea80000300a00 */
[----:B------:R-:W-:Y:S04]  /*130a0*/  LDGSTS.E [R17+0x60008], desc[UR8][R34.64], !P3 ;  /* 0x6000800022117fae */ /* 0x000fe8000d921848 */
[----:B------:R1:W-:Y:S04]  /*130b0*/  STL.64 [R1+0xf48], R26 ;  /* 0x000f481a01007387 */ /* 0x0003e80000100a00 */
[----:B------:R-:W-:Y:S04]  /*130c0*/  LDGSTS.E [R17+0x64008], desc[UR8][R32.64], !P3 ;  /* 0x6400800020117fae */ /* 0x000fe8000d921848 */
[----:B---3--:R-:W3:Y:S04]  /*130d0*/  LDL.LU.64 R34, [R1+0x608] ;  /* 0x0006080001227983 */ /* 0x008ee80000300a00 */
[----:B------:R1:W-:Y:S04]  /*130e0*/  LDGSTS.E [R17+0x68008], desc[UR8][R30.64], !P3 ;  /* 0x680080001e117fae */ /* 0x0003e8000d921848 */
[----:B----4-:R-:W4:Y:S04]  /*130f0*/  LDL.LU.64 R32, [R1+0x610] ;  /* 0x0006100001207983 */ /* 0x010f280000300a00 */
[----:B------:R-:W-:Y:S04]  /*13100*/  LDGSTS.E [R17+0x6c008], desc[UR8][R26.64], !P3 ;  /* 0x6c0080001a117fae */ /* 0x000fe8000d921848 */
[----:B-1----:R-:W4:Y:S01]  /*13110*/  LDL.LU.64 R26, [R1+0x618] ;  /* 0x00061800011a7983 */ /* 0x002f220000300a00 */
[----:B------:R-:W-:-:S02]  /*13120*/  VIADD R2, R22, 0xffffff2c ;  /* 0xffffff2c16027836 */ /* 0x000fc40000000000 */
[C---:B------:R-:W-:Y:S01]  /*13130*/  IMAD.WIDE R40, R13.reuse, 0x4, R220 ;  /* 0x000000040d287825 */ /* 0x040fe200078e02dc */
[----:B------:R-:W1:Y:S02]  /*13140*/  LDC R22, c[0x0][0x230] ;  /* 0x00008c00ff167b82 */ /* 0x000e640000000800 */
[----:B------:R-:W-:Y:S01]  /*13150*/  ISETP.GE.U32.AND P4, PT, R2, 0x7ffffead, PT ;  /* 0x7ffffead0200780c */ /* 0x000fe20003f86070 */
[C---:B------:R-:W-:Y:S01]  /*13160*/  IMAD.WIDE R38, R13.reuse, 0x4, R222 ;  /* 0x000000040d267825 */ /* 0x040fe200078e02de */
[----:B------:R1:W-:Y:S03]  /*13170*/  STL.64 [R1+0xf40], R40 ;  /* 0x000f402801007387 */ /* 0x0003e60000100a00 */
[C---:B------:R-:W-:Y:S01]  /*13180*/  IMAD.WIDE R36, R13.reuse, 0x4, R224 ;  /* 0x000000040d247825 */ /* 0x040fe200078e02e0 */
[----:B------:R-:W-:Y:S03]  /*13190*/  STL.64 [R1+0xf38], R38 ;  /* 0x000f382601007387 */ /* 0x000fe60000100a00 */
[C---:B------:R-:W-:Y:S01]  /*131a0*/  IMAD.WIDE R30, R13.reuse, 0x4, R226 ;  /* 0x000000040d1e7825 */ /* 0x040fe200078e02e2 */
[----:B------:R-:W-:Y:S03]  /*131b0*/  STL.64 [R1+0x3c8], R36 ;  /* 0x0003c82401007387 */ /* 0x000fe60000100a00 */
[C---:B------:R-:W-:Y:S01]  /*131c0*/  IMAD.WIDE R44, R13.reuse, 0x4, R228 ;  /* 0x000000040d2c7825 */ /* 0x040fe200078e02e4 */
[----:B------:R-:W4:Y:S03]  /*131d0*/  LDL.LU.64 R46, [R1+0x620] ;  /* 0x00062000012e7983 */ /* 0x000f260000300a00 */
[----:B------:R-:W-:Y:S01]  /*131e0*/  IMAD.WIDE R42, R13, 0x4, R230 ;  /* 0x000000040d2a7825 */ /* 0x000fe200078e02e6 */
[----:B------:R-:W-:Y:S04]  /*131f0*/  LDGSTS.E [R17+0x6000c], desc[UR8][R40.64], !P4 ;  /* 0x6000c00028117fae */ /* 0x000fe8000e121848 */
[----:B------:R1:W-:Y:S04]  /*13200*/  STL.64 [R1+0x3a0], R30 ;  /* 0x0003a01e01007387 */ /* 0x0003e80000100a00 */
[----:B------:R2:W-:Y:S04]  /*13210*/  LDGSTS.E [R17+0x6400c], desc[UR8][R38.64], !P4 ;  /* 0x6400c00026117fae */ /* 0x0005e8000e121848 */
[----:B-1----:R-:W4:Y:S04]  /*13220*/  LDL.LU.64 R40, [R1+0x628] ;  /* 0x0006280001287983 */ /* 0x002f280000300a00 */
[----:B------:R-:W-:Y:S01]  /*13230*/  STL.64 [R1+0x378], R44 ;  /* 0x0003782c01007387 */ /* 0x000fe20000100a00 */
[----:B------:R-:W-:-:S03]  /*13240*/  IADD3 R2, R25, -0xf1, RZ ;  /* 0xffffff0f19027810 */ /* 0x000fc60007ffe0ff */
[----:B------:R1:W-:Y:S04]  /*13250*/  LDGSTS.E [R17+0x6800c], desc[UR8][R36.64], !P4 ;  /* 0x6800c00024117fae */ /* 0x0003e8000e121848 */
[----:B------:R-:W4:Y:S04]  /*13260*/  LDL.LU.64 R54, [R1+0x630] ;  /* 0x0006300001367983 */ /* 0x000f280000300a00 */
[----:B------:R-:W-:Y:S04]  /*13270*/  LDGSTS.E [R17+0x6c00c], desc[UR8][R30.64], !P4 ;  /* 0x6c00c0001e117fae */ /* 0x000fe8000e121848 */
[----:B------:R3:W-:Y:S01]  /*13280*/  STL.64 [R1+0x50], R42 ;  /* 0x0000502a01007387 */ /* 0x0007e20000100a00 */
[----:B------:R-:W-:-:S03]  /*13290*/  ISETP.GE.U32.AND P3, PT, R2, 0x7ffffe90, PT ;  /* 0x7ffffe900200780c */ /* 0x000fc60003f66070 */
[----:B------:R-:W4:Y:S10]  /*132a0*/  LDL.LU.64 R30, [R1+0x838] ;  /* 0x00083800011e7983 */ /* 0x000f340000300a00 */
[----:B------:R-:W-:Y:S04]  /*132b0*/  LDGSTS.E [R17+0x70000], desc[UR8][R44.64], !P3 ;  /* 0x700000002c117fae */ /* 0x000fe8000d921848 */
[----:B------:R3:W-:Y:S01]  /*132c0*/  LDGSTS.E [R17+0x74000], desc[UR8][R42.64], !P3 ;  /* 0x740000002a117fae */ /* 0x0007e2000d921848 */
[----:B--2---:R-:W-:-:S05]  /*132d0*/  IMAD.WIDE R38, R13, 0x4, R28 ;  /* 0x000000040d267825 */ /* 0x004fca00078e021c */
[----:B------:R-:W-:Y:S04]  /*132e0*/  STL.64 [R1+0x48], R38 ;  /* 0x0000482601007387 */ /* 0x000fe80000100a00 */
[----:B------:R-:W2:Y:S04]  /*132f0*/  LDL.LU.64 R28, [R1+0x840] ;  /* 0x00084000011c7983 */ /* 0x000ea80000300a00 */
[----:B------:R-:W-:Y:S01]  /*13300*/  LDGSTS.E [R17+0x78000], desc[UR8][R38.64], !P3 ;  /* 0x7800000026117fae */ /* 0x000fe2000d921848 */
[----:B-1----:R-:W-:-:S05]  /*13310*/  IMAD.WIDE R36, R13, 0x4, R92 ;  /* 0x000000040d247825 */ /* 0x002fca00078e025c */
[----:B------:R4:W-:Y:S04]  /*13320*/  STL.64 [R1+0x40], R36 ;  /* 0x0000402401007387 */ /* 0x0009e80000100a00 */
[----:B------:R4:W-:Y:S04]  /*13330*/  LDGSTS.E [R17+0x7c000], desc[UR8][R36.64], !P3 ;  /* 0x7c00000024117fae */ /* 0x0009e8000d921848 */
[----:B------:R-:W2:Y:S01]  /*13340*/  LDL.LU.64 R92, [R1+0x848] ;  /* 0x00084800015c7983 */ /* 0x000ea20000300a00 */
[----:B---3--:R-:W-:-:S03]  /*13350*/  IMAD.WIDE R42, R13, 0x4, R34 ;  /* 0x000000040d2a7825 */ /* 0x008fc600078e0222 */
[----:B------:R-:W3:Y:S04]  /*13360*/  LDL.LU.64 R56, [R1+0x850] ;  /* 0x0008500001387983 */ /* 0x000ee80000300a00 */
[----:B------:R1:W-:Y:S01]  /*13370*/  STL.64 [R1+0x38], R42 ;  /* 0x0000382a01007387 */ /* 0x0003e20000100a00 */
[----:B----4-:R-:W-:-:S03]  /*13380*/  IMAD.WIDE R36, R13, 0x4, R32 ;  /* 0x000000040d247825 */ /* 0x010fc600078e0220 */
[----:B------:R-:W4:Y:S04]  /*13390*/  LDL.LU.64 R38, [R1+0x858] ;  /* 0x0008580001267983 */ /* 0x000f280000300a00 */
[----:B------:R1:W-:Y:S01]  /*133a0*/  STL.64 [R1+0x30], R36 ;  /* 0x0000302401007387 */ /* 0x0003e20000100a00 */
[----:B------:R-:W-:-:S03]  /*133b0*/  IMAD.WIDE R34, R13, 0x4, R26 ;  /* 0x000000040d227825 */ /* 0x000fc600078e021a */
[----:B------:R-:W3:Y:S01]  /*133c0*/  LDL.LU.64 R26, [R1+0x860] ;  /* 0x00086000011a7983 */ /* 0x000ee20000300a00 */
[----:B------:R-:W-:-:S03]  /*133d0*/  VIADD R2, R24, 0xffffff0e ;  /* 0xffffff0e18027836 */ /* 0x000fc60000000000 */
[----:B------:R1:W-:Y:S01]  /*133e0*/  STL.64 [R1+0x28], R34 ;  /* 0x0000282201007387 */ /* 0x0003e20000100a00 */
[----:B------:R-:W4:Y:S01]  /*133f0*/  LDC R24, c[0x0][0x230] ;  /* 0x00008c00ff187b82 */ /* 0x000f220000000800 */
[----:B------:R-:W-:Y:S02]  /*13400*/  ISETP.GE.U32.AND P4, PT, R2, 0x7ffffe8f, PT ;  /* 0x7ffffe8f0200780c */ /* 0x000fe40003f86070 */
[----:B------:R-:W-:-:S04]  /*13410*/  IADD3 R2, R23, -0xf3, RZ ;  /* 0xffffff0d17027810 */ /* 0x000fc80007ffe0ff */
[----:B------:R-:W-:Y:S01]  /*13420*/  ISETP.GE.U32.AND P3, PT, R2, 0x7ffffe8e, PT ;  /* 0x7ffffe8e0200780c */ /* 0x000fe20003f66070 */
[C---:B------:R-:W-:Y:S01]  /*13430*/  IMAD.WIDE R32, R13.reuse, 0x4, R46 ;  /* 0x000000040d207825 */ /* 0x040fe200078e022e */
[----:B------:R-:W4:Y:S05]  /*13440*/  LDC R23, c[0x0][0x230] ;  /* 0x00008c00ff177b82 */ /* 0x000f2a0000000800 */
[----:B------:R1:W-:Y:S04]  /*13450*/  LDGSTS.E [R17+0x70004], desc[UR8][R42.64], !P4 ;  /* 0x700040002a117fae */ /* 0x0003e8000e121848 */
[----:B------:R-:W-:Y:S04]  /*13460*/  LDGSTS.E [R17+0x74004], desc[UR8][R36.64], !P4 ;  /* 0x7400400024117fae */ /* 0x000fe8000e121848 */
[----:B------:R1:W-:Y:S04]  /*13470*/  STL.64 [R1+0x20], R32 ;  /* 0x0000202001007387 */ /* 0x0003e80000100a00 */
[----:B------:R-:W-:Y:S01]  /*13480*/  LDGSTS.E [R17+0x78004], desc[UR8][R34.64], !P4 ;  /* 0x7800400022117fae */ /* 0x000fe2000e121848 */
[----:B-1----:R-:W-:-:S03]  /*13490*/  IMAD.WIDE R42, R13, 0x4, R40 ;  /* 0x000000040d2a7825 */ /* 0x002fc600078e0228 */
[----:B------:R-:W4:Y:S04]  /*134a0*/  LDL.LU.64 R36, [R1+0x968] ;  /* 0x0009680001247983 */ /* 0x000f280000300a00 */
[----:B------:R-:W-:Y:S04]  /*134b0*/  LDGSTS.E [R17+0x7c004], desc[UR8][R32.64], !P4 ;  /* 0x7c00400020117fae */ /* 0x000fe8000e121848 */
[----:B------:R-:W4:Y:S01]  /*134c0*/  LDL.LU.64 R34, [R1+0x960] ;  /* 0x0009600001227983 */ /* 0x000f220000300a00 */
[----:B------:R-:W-:-:S03]  /*134d0*/  IMAD.WIDE R40, R13, 0x4, R54 ;  /* 0x000000040d287825 */ /* 0x000fc600078e0236 */
[----:B------:R1:W-:Y:S04]  /*134e0*/  LDGSTS.E [R17+0x70008], desc[UR8][R42.64], !P3 ;  /* 0x700080002a117fae */ /* 0x0003e8000d921848 */
[----:B------:R-:W4:Y:S04]  /*134f0*/  LDL.LU.64 R32, [R1+0x958] ;  /* 0x0009580001207983 */ /* 0x000f280000300a00 */
[----:B------:R-:W4:Y:S01]  /*13500*/  LDL.LU.64 R46, [R1+0x950] ;  /* 0x00095000012e7983 */ /* 0x000f220000300a00 */
[----:B------:R-:W-:-:S03]  /*13510*/  IMAD.WIDE R30, R13, 0x4, R30 ;  /* 0x000000040d1e7825 */ /* 0x000fc600078e021e */
[----:B------:R-:W-:Y:S04]  /*13520*/  STL.64 [R1+0x18], R42 ;  /* 0x0000182a01007387 */ /* 0x000fe80000100a00 */
[----:B------:R-:W-:Y:S04]  /*13530*/  STL.64 [R1+0x10], R40 ;  /* 0x0000102801007387 */ /* 0x000fe80000100a00 */
[----:B------:R1:W-:Y:S04]  /*13540*/  STL.64 [R1+0x8], R30 ;  /* 0x0000081e01007387 */ /* 0x0003e80000100a00 */
[----:B------:R4:W-:Y:S04]  /*13550*/  LDGSTS.E [R17+0x74008], desc[UR8][R40.64], !P3 ;  /* 0x7400800028117fae */ /* 0x0009e8000d921848 */
[----:B------:R-:W-:Y:S01]  /*13560*/  LDGSTS.E [R17+0x78008], desc[UR8][R30.64], !P3 ;  /* 0x780080001e117fae */ /* 0x000fe2000d921848 */
[----:B--2---:R-:W-:-:S05]  /*13570*/  IMAD.WIDE R28, R13, 0x4, R28 ;  /* 0x000000040d1c7825 */ /* 0x004fca00078e021c */
[----:B------:R2:W-:Y:S04]  /*13580*/  STL.64 [R1], R28 ;  /* 0x0000001c01007387 */ /* 0x0005e80000100a00 */
[----:B------:R-:W4:Y:S04]  /*13590*/  LDL.LU.64 R54, [R1+0x948] ;  /* 0x0009480001367983 */ /* 0x000f280000300a00 */
[----:B-1----:R-:W4:Y:S04]  /*135a0*/  LDL.LU.64 R30, [R1+0x940] ;  /* 0x00094000011e7983 */ /* 0x002f280000300a00 */
[----:B------:R-:W-:Y:S01]  /*135b0*/  LDGSTS.E [R17+0x7c008], desc[UR8][R28.64], !P3 ;  /* 0x7c0080001c117fae */ /* 0x000fe2000d921848 */
[----:B------:R-:W-:-:S03]  /*135c0*/  IMAD.WIDE R250, R13, 0x4, R92 ;  /* 0x000000040dfa7825 */ /* 0x000fc600078e025c */
[----:B--2---:R-:W2:Y:S04]  /*135d0*/  LDL.LU.64 R28, [R1+0x938] ;  /* 0x00093800011c7983 */ /* 0x004ea80000300a00 */
[----:B------:R-:W2:Y:S01]  /*135e0*/  LDL.LU.64 R92, [R1+0x930] ;  /* 0x00093000015c7983 */ /* 0x000ea20000300a00 */
[----:B---3--:R-:W-:-:S03]  /*135f0*/  IMAD.WIDE R244, R13, 0x4, R26 ;  /* 0x000000040df47825 */ /* 0x008fc600078e021a */
[----:B------:R-:W3:Y:S01]  /*13600*/  LDL.LU.64 R26, [R1+0x928] ;  /* 0x00092800011a7983 */ /* 0x000ee20000300a00 */
[----:B------:R-:W-:Y:S02]  /*13610*/  VIADD R2, R22, 0xffffff0c ;  /* 0xffffff0c16027836 */ /* 0x000fe40000000000 */
[C---:B------:R-:W-:Y:S01]  /*13620*/  IMAD.WIDE R248, R13.reuse, 0x4, R56 ;  /* 0x000000040df87825 */ /* 0x040fe200078e0238 */
[----:B------:R-:W1:Y:S02]  /*13630*/  LDC R22, c[0x0][0x230] ;  /* 0x00008c00ff167b82 */ /* 0x000e640000000800 */
[----:B------:R-:W-:Y:S01]  /*13640*/  ISETP.GE.U32.AND P4, PT, R2, 0x7ffffe8d, PT ;  /* 0x7ffffe8d0200780c */ /* 0x000fe20003f86070 */
[----:B----4-:R-:W-:-:S12]  /*13650*/  IMAD.WIDE R246, R13, 0x4, R38 ;  /* 0x000000040df67825 */ /* 0x010fd800078e0226 */
[----:B------:R-:W-:Y:S04]  /*13660*/  LDGSTS.E [R17+0x7000c], desc[UR8][R250.64], !P4 ;  /* 0x7000c000fa117fae */ /* 0x000fe8000e121848 */
[----:B------:R-:W-:Y:S04]  /*13670*/  LDGSTS.E [R17+0x7400c], desc[UR8][R248.64], !P4 ;  /* 0x7400c000f8117fae */ /* 0x000fe8000e121848 */
[----:B------:R-:W-:Y:S04]  /*13680*/  LDGSTS.E [R17+0x7800c], desc[UR8][R246.64], !P4 ;  /* 0x7800c000f6117fae */ /* 0x000fe8000e121848 */
[----:B------:R-:W-:Y:S01]  /*13690*/  LDGSTS.E [R17+0x7c00c], desc[UR8][R244.64], !P4 ;  /* 0x7c00c000f4117fae */ /* 0x000fe2000e121848 */
[----:B------:R-:W-:-:S05]  /*136a0*/  IMAD.WIDE R42, R13, 0x4, R36 ;  /* 0x000000040d2a7825 */ /* 0x000fca00078e0224 */
[----:B------:R-:W-:Y:S01]  /*136b0*/  STL.64 [R1+0x1508], R42 ;  /* 0x0015082a01007387 */ /* 0x000fe20000100a00 */
[----:B------:R-:W-:-:S03]  /*136c0*/  IMAD.WIDE R40, R13, 0x4, R34 ;  /* 0x000000040d287825 */ /* 0x000fc600078e0222 */
[----:B------:R-:W4:Y:S04]  /*136d0*/  LDL.LU.64 R56, [R1+0x920] ;  /* 0x0009200001387983 */ /* 0x000f280000300a00 */
[----:B------:R-:W-:Y:S01]  /*136e0*/  STL.64 [R1+0x1500], R40 ;  /* 0x0015002801007387 */ /* 0x000fe20000100a00 */
[----:B------:R-:W-:-:S03]  /*136f0*/  IMAD.WIDE R34, R13, 0x4, R32 ;  /* 0x000000040d227825 */ /* 0x000fc600078e0220 */
[----:B------:R-:W4:Y:S01]  /*13700*/  LDL.LU.64 R38, [R1+0x918] ;  /* 0x0009180001267983 */ /* 0x000f220000300a00 */
[----:B------:R-:W-:-:S03]  /*13710*/  IMAD.WIDE R32, R13, 0x4, R46 ;  /* 0x000000040d207825 */ /* 0x000fc600078e022e */
[----:B------:R-:W-:Y:S04]  /*13720*/  STL.64 [R1+0x14f8], R34 ;  /* 0x0014f82201007387 */ /* 0x000fe80000100a00 */
[----:B------:R1:W-:Y:S04]  /*13730*/  LDGSTS.E [R16+0x40000], desc[UR8][R42.64], !P5 ;  /* 0x400000002a107fae */ /* 0x0003e8000e921848 */
[----:B------:R-:W4:Y:S04]  /*13740*/  LDL.LU.64 R36, [R1+0x910] ;  /* 0x0009100001247983 */ /* 0x000f280000300a00 */
[----:B------:R2:W-:Y:S04]  /*13750*/  LDGSTS.E [R16+0x44000], desc[UR8][R40.64], !P5 ;  /* 0x4400000028107fae */ /* 0x0005e8000e921848 */
[----:B------:R2:W-:Y:S04]  /*13760*/  LDGSTS.E [R16+0x48000], desc[UR8][R34.64], !P5 ;  /* 0x4800000022107fae */ /* 0x0005e8000e921848 */
[----:B------:R1:W-:Y:S04]  /*13770*/  STL.64 [R1+0x14f0], R32 ;  /* 0x0014f02001007387 */ /* 0x0003e80000100a00 */
[----:B------:R-:W-:Y:S04]  /*13780*/  LDGSTS.E [R16+0x4c000], desc[UR8][R32.64], !P5 ;  /* 0x4c00000020107fae */ /* 0x000fe8000e921848 */
[----:B-1----:R-:W4:Y:S04]  /*13790*/  LDL.LU.64 R32, [R1+0x908] ;  /* 0x0009080001207983 */ /* 0x002f280000300a00 */
[----:B------:R-:W4:Y:S01]  /*137a0*/  LDL.LU.64 R46, [R1+0x900] ;  /* 0x00090000012e7983 */ /* 0x000f220000300a00 */
[----:B------:R-:W-:-:S04]  /*137b0*/  IMAD.WIDE R44, R13, 0x4, R54 ;  /* 0x000000040d2c7825 */ /* 0x000fc800078e0236 */
[C---:B------:R-:W-:Y:S01]  /*137c0*/  IMAD.WIDE R42, R13.reuse, 0x4, R30 ;  /* 0x000000040d2a7825 */ /* 0x040fe200078e021e */
[----:B------:R-:W-:Y:S04]  /*137d0*/  STL.64 [R1+0x14e8], R44 ;  /* 0x0014e82c01007387 */ /* 0x000fe80000100a00 */
[----:B------:R-:W4:Y:S04]  /*137e0*/  LDL.LU.64 R30, [R1+0x8f8] ;  /* 0x0008f800011e7983 */ /* 0x000f280000300a00 */
[----:B------:R3:W-:Y:S04]  /*137f0*/  STL.64 [R1+0x14e0], R42 ;  /* 0x0014e02a01007387 */ /* 0x0007e80000100a00 */
[----:B------:R-:W-:Y:S01]  /*13800*/  LDGSTS.E [R16+0x40004], desc[UR8][R44.64], !P6 ;  /* 0x400040002c107fae */ /* 0x000fe2000f121848 */
[----:B--2---:R-:W-:-:S03]  /*13810*/  IMAD.WIDE R40, R13, 0x4, R28 ;  /* 0x000000040d287825 */ /* 0x004fc600078e021c */
[----:B------:R3:W-:Y:S04]  /*13820*/  LDGSTS.E [R16+0x44004], desc[UR8][R42.64], !P6 ;  /* 0x440040002a107fae */ /* 0x0007e8000f121848 */
[----:B------:R-:W2:Y:S01]  /*13830*/  LDL.LU.64 R28, [R1+0x8f0] ;  /* 0x0008f000011c7983 */ /* 0x000ea20000300a00 */
[----:B------:R-:W-:-:S03]  /*13840*/  IMAD.WIDE R34, R13, 0x4, R92 ;  /* 0x000000040d227825 */ /* 0x000fc600078e025c */
[----:B------:R-:W-:Y:S04]  /*13850*/  STL.64 [R1+0x14d8], R40 ;  /* 0x0014d82801007387 */ /* 0x000fe80000100a00 */
[----:B------:R4:W-:Y:S04]  /*13860*/  LDGSTS.E [R16+0x48004], desc[UR8][R40.64], !P6 ;  /* 0x4800400028107fae */ /* 0x0009e8000f121848 */
[----:B------:R1:W-:Y:S04]  /*13870*/  STL.64 [R1+0x14d0], R34 ;  /* 0x0014d02201007387 */ /* 0x0003e80000100a00 */
[----:B------:R-:W-:Y:S01]  /*13880*/  LDGSTS.E [R16+0x4c004], desc[UR8][R34.64], !P6 ;  /* 0x4c00400022107fae */ /* 0x000fe2000f121848 */
[----:B---3--:R-:W-:Y:S01]  /*13890*/  IMAD.WIDE R42, R13, 0x4, R26 ;  /* 0x000000040d2a7825 */ /* 0x008fe200078e021a */
[----:B------:R-:W-:-:S02]  /*138a0*/  IADD3 R2, R24, -0x99, RZ ;  /* 0xffffff6718027810 */ /* 0x000fc40007ffe0ff */
[----:B------:R-:W3:Y:S01]  /*138b0*/  LDC R24, c[0x0][0x230] ;  /* 0x00008c00ff187b82 */ /* 0x000ee20000000800 */
[----:B-1----:R-:W2:Y:S04]  /*138c0*/  LDL.LU.64 R34, [R1+0x8e8] ;  /* 0x0008e80001227983 */ /* 0x002ea80000300a00 */
[----:B------:R-:W2:Y:S04]  /*138d0*/  LDL.LU.64 R54, [R1+0x8e0] ;  /* 0x0008e00001367983 */ /* 0x000ea80000300a00 */
[----:B------:R-:W2:Y:S04]  /*138e0*/  LDL.LU.64 R92, [R1+0x8d8] ;  /* 0x0008d800015c7983 */ /* 0x000ea80000300a00 */
[----:B------:R-:W-:Y:S04]  /*138f0*/  STL.64 [R1+0x14c8], R42 ;  /* 0x0014c82a01007387 */ /* 0x000fe80000100a00 */
[----:B------:R-:W2:Y:S01]  /*13900*/  LDL.LU.64 R26, [R1+0x8d0] ;  /* 0x0008d000011a7983 */ /* 0x000ea20000300a00 */
[----:B------:R-:W-:Y:S01]  /*13910*/  ISETP.GE.U32.AND P3, PT, R2, 0x7ffffee8, PT ;  /* 0x7ffffee80200780c */ /* 0x000fe20003f66070 */
[----:B------:R-:W-:-:S02]  /*13920*/  VIADD R2, R23, 0xffffff66 ;  /* 0xffffff6617027836 */ /* 0x000fc40000000000 */
[----:B------:R-:W1:Y:S01]  /*13930*/  LDC R23, c[0x0][0x230] ;  /* 0x00008c00ff177b82 */ /* 0x000e620000000800 */
[----:B------:R-:W-:Y:S02]  /*13940*/  LDGSTS.E [R16+0x40008], desc[UR8][R42.64], !P1 ;  /* 0x400080002a107fae */ /* 0x000fe4000c921848 */
[----:B------:R-:W-:Y:S02]  /*13950*/  ISETP.GE.U32.AND P4, PT, R2, 0x7ffffee7, PT ;  /* 0x7ffffee70200780c */ /* 0x000fe40003f86070 */
[----:B------:R-:W-:-:S03]  /*13960*/  IADD3 R2, R22, -0x9b, RZ ;  /* 0xffffff6516027810 */ /* 0x000fc60007ffe0ff */
[----:B------:R-:W2:Y:S01]  /*13970*/  LDC R22, c[0x0][0x230] ;  /* 0x00008c00ff167b82 */ /* 0x000ea20000000800 */
[----:B----4-:R-:W-:-:S05]  /*13980*/  IMAD.WIDE R40, R13, 0x4, R56 ;  /* 0x000000040d287825 */ /* 0x010fca00078e0238 */
[----:B------:R-:W-:Y:S01]  /*13990*/  STL.64 [R1+0x14c0], R40 ;  /* 0x0014c02801007387 */ /* 0x000fe20000100a00 */
[----:B------:R-:W-:-:S03]  /*139a0*/  IMAD.WIDE R38, R13, 0x4, R38 ;  /* 0x000000040d267825 */ /* 0x000fc600078e0226 */
[----:B------:R4:W-:Y:S01]  /*139b0*/  LDGSTS.E [R16+0x44008], desc[UR8][R40.64], !P1 ;  /* 0x4400800028107fae */ /* 0x0009e2000c921848 */
[----:B------:R-:W-:-:S03]  /*139c0*/  ISETP.GE.U32.AND P5, PT, R2, 0x7ffffee6, PT ;  /* 0x7ffffee60200780c */ /* 0x000fc60003fa6070 */
[----:B------:R1:W-:Y:S04]  /*139d0*/  STL.64 [R1+0x14b8], R38 ;  /* 0x0014b82601007387 */ /* 0x0003e80000100a00 */
[----:B------:R-:W-:Y:S01]  /*139e0*/  LDGSTS.E [R16+0x48008], desc[UR8][R38.64], !P1 ;  /* 0x4800800026107fae */ /* 0x000fe2000c921848 */
[----:B------:R-:W-:-:S05]  /*139f0*/  IMAD.WIDE R36, R13, 0x4, R36 ;  /* 0x000000040d247825 */ /* 0x000fca00078e0224 */
[----:B------:R4:W-:Y:S01]  /*13a00*/  STL.64 [R1+0x14b0], R36 ;  /* 0x0014b02401007387 */ /* 0x0009e20000100a00 */
[----:B---3--:R-:W-:Y:S02]  /*13a10*/  VIADD R2, R24, 0xffffff64 ;  /* 0xffffff6418027836 */ /* 0x008fe40000000000 */
[----:B------:R-:W3:Y:S01]  /*13a20*/  LDC R24, c[0x0][0x230] ;  /* 0x00008c00ff187b82 */ /* 0x000ee20000000800 */
[----:B------:R4:W-:Y:S04]  /*13a30*/  LDGSTS.E [R16+0x4c008], desc[UR8][R36.64], !P1 ;  /* 0x4c00800024107fae */ /* 0x0009e8000c921848 */
[----:B------:R-:W3:Y:S04]  /*13a40*/  LDL.LU.64 R56, [R1+0x8c8] ;  /* 0x0008c80001387983 */ /* 0x000ee80000300a00 */
[----:B-1----:R-:W3:Y:S01]  /*13a50*/  LDL.LU.64 R38, [R1+0x8c0] ;  /* 0x0008c00001267983 */ /* 0x002ee20000300a00 */
[----:B------:R-:W-:Y:S01]  /*13a60*/  ISETP.GE.U32.AND P6, PT, R2, 0x7ffffee5, PT ;  /* 0x7ffffee50200780c */ /* 0x000fe20003fc6070 */
[----:B----4-:R-:W-:-:S04]  /*13a70*/  IMAD.WIDE R40, R13, 0x4, R32 ;  /* 0x000000040d287825 */ /* 0x010fc800078e0220 */
[----:B------:R-:W-:Y:S01]  /*13a80*/  IMAD.WIDE R36, R13, 0x4, R46 ;  /* 0x000000040d247825 */ /* 0x000fe200078e022e */
[----:B------:R-:W-:Y:S04]  /*13a90*/  STL.64 [R1+0x14a8], R40 ;  /* 0x0014a82801007387 */ /* 0x000fe80000100a00 */
[----:B------:R-:W4:Y:S01]  /*13aa0*/  LDL.LU.64 R32, [R1+0x8b8] ;  /* 0x0008b80001207983 */ /* 0x000f220000300a00 */
[----:B------:R-:W-:Y:S02]  /*13ab0*/  IADD3 R2, R23, -0xb5, RZ ;  /* 0xffffff4b17027810 */ /* 0x000fe40007ffe0ff */
[----:B------:R-:W1:Y:S01]  /*13ac0*/  LDC R23, c[0x0][0x230] ;  /* 0x00008c00ff177b82 */ /* 0x000e620000000800 */
[----:B------:R-:W-:Y:S04]  /*13ad0*/  STL.64 [R1+0x14a0], R36 ;  /* 0x0014a02401007387 */ /* 0x000fe80000100a00 */
[----:B------:R-:W4:Y:S04]  /*13ae0*/  LDL.LU.64 R46, [R1+0x8b0] ;  /* 0x0008b000012e7983 */ /* 0x000f280000300a00 */
[----:B------:R1:W-:Y:S04]  /*13af0*/  LDGSTS.E [R16+0x4000c], desc[UR8][R40.64], !P2 ;  /* 0x4000c00028107fae */ /* 0x0003e8000d121848 */
[----:B------:R-:W-:Y:S01]  /*13b00*/  LDGSTS.E [R16+0x4400c], desc[UR8][R36.64], !P2 ;  /* 0x4400c00024107fae */ /* 0x000fe2000d121848 */
[----:B------:R-:W-:Y:S01]  /*13b10*/  ISETP.GE.U32.AND P1, PT, R2, 0x7ffffecc, PT ;  /* 0x7ffffecc0200780c */ /* 0x000fe20003f26070 */
[----:B------:R-:W-:-:S05]  /*13b20*/  IMAD.WIDE R30, R13, 0x4, R30 ;  /* 0x000000040d1e7825 */ /* 0x000fca00078e021e */
[----:B------:R1:W-:Y:S04]  /*13b30*/  STL.64 [R1+0x1498], R30 ;  /* 0x0014981e01007387 */ /* 0x0003e80000100a00 */
[----:B------:R-:W-:Y:S01]  /*13b40*/  LDGSTS.E [R16+0x4800c], desc[UR8][R30.64], !P2 ;  /* 0x4800c0001e107fae */ /* 0x000fe2000d121848 */
[----:B--2---:R-:W-:-:S05]  /*13b50*/  IMAD.WIDE R28, R13, 0x4, R28 ;  /* 0x000000040d1c7825 */ /* 0x004fca00078e021c */
[----:B------:R2:W-:Y:S04]  /*13b60*/  STL.64 [R1+0x1490], R28 ;  /* 0x0014901c01007387 */ /* 0x0005e80000100a00 */
[----:B-1----:R-:W4:Y:S04]  /*13b70*/  LDL.LU.64 R30, [R1+0x8a8] ;  /* 0x0008a800011e7983 */ /* 0x002f280000300a00 */
[----:B------:R-:W-:Y:S04]  /*13b80*/  LDGSTS.E [R16+0x4c00c], desc[UR8][R28.64], !P2 ;  /* 0x4c00c0001c107fae */ /* 0x000fe8000d121848 */
[----:B--2---:R-:W2:Y:S01]  /*13b90*/  LDL.LU.64 R28, [R1+0x8a0] ;  /* 0x0008a000011c7983 */ /* 0x004ea20000300a00 */
[----:B------:R-:W-:-:S04]  /*13ba0*/  IMAD.WIDE R42, R13, 0x4, R34 ;  /* 0x000000040d2a7825 */ /* 0x000fc800078e0222 */
[C---:B------:R-:W-:Y:S01]  /*13bb0*/  IMAD.WIDE R40, R13.reuse, 0x4, R54 ;  /* 0x000000040d287825 */ /* 0x040fe200078e0236 */
[----:B------:R-:W-:Y:S03]  /*13bc0*/  STL.64 [R1+0x11a8], R42 ;  /* 0x0011a82a01007387 */ /* 0x000fe60000100a00 */
[C---:B------:R-:W-:Y:S01]  /*13bd0*/  IMAD.WIDE R34, R13.reuse, 0x4, R92 ;  /* 0x000000040d227825 */ /* 0x040fe200078e025c */
[----:B------:R-:W2:Y:S04]  /*13be0*/  LDL.LU.64 R36, [R1+0x898] ;  /* 0x0008980001247983 */ /* 0x000ea80000300a00 */
[----:B------:R-:W-:Y:S01]  /*13bf0*/  STL.64 [R1+0x11a0], R40 ;  /* 0x0011a02801007387 */ /* 0x000fe20000100a00 */
[----:B------:R-:W-:-:S03]  /*13c00*/  IMAD.WIDE R26, R13, 0x4, R26 ;  /* 0x000000040d1a7825 */ /* 0x000fc600078e021a */
[----:B------:R-:W2:Y:S04]  /*13c10*/  LDL.LU.64 R92, [R1+0x890] ;  /* 0x00089000015c7983 */ /* 0x000ea80000300a00 */
[----:B------:R3:W-:Y:S04]  /*13c20*/  LDGSTS.E [R16+0x50000], desc[UR8][R42.64], !P1 ;  /* 0x500000002a107fae */ /* 0x0007e8000c921848 */
[----:B------:R1:W-:Y:S04]  /*13c30*/  STL.64 [R1+0x1198], R34 ;  /* 0x0011982201007387 */ /* 0x0003e80000100a00 */
[----:B------:R3:W-:Y:S04]  /*13c40*/  LDGSTS.E [R16+0x54000], desc[UR8][R40.64], !P1 ;  /* 0x5400000028107fae */ /* 0x0007e8000c921848 */
[----:B------:R1:W-:Y:S04]  /*13c50*/  STL.64 [R1+0x1190], R26 ;  /* 0x0011901a01007387 */ /* 0x0003e80000100a00 */
[----:B------:R-:W-:Y:S04]  /*13c60*/  LDGSTS.E [R16+0x58000], desc[UR8][R34.64], !P1 ;  /* 0x5800000022107fae */ /* 0x000fe8000c921848 */
[----:B------:R-:W-:Y:S04]  /*13c70*/  LDGSTS.E [R16+0x5c000], desc[UR8][R26.64], !P1 ;  /* 0x5c0000001a107fae */ /* 0x000fe8000c921848 */
[----:B-1----:R-:W2:Y:S04]  /*13c80*/  LDL.LU.64 R34, [R1+0x888] ;  /* 0x0008880001227983 */ /* 0x002ea80000300a00 */
[----:B------:R-:W2:Y:S04]  /*13c90*/  LDL.LU.64 R54, [R1+0x880] ;  /* 0x0008800001367983 */ /* 0x000ea80000300a00 */
[----:B------:R-:W2:Y:S01]  /*13ca0*/  LDL.LU.64 R26, [R1+0x878] ;  /* 0x00087800011a7983 */ /* 0x000ea20000300a00 */
[----:B------:R-:W-:-:S02]  /*13cb0*/  VIADD R2, R22, 0xffffff4a ;  /* 0xffffff4a16027836 */ /* 0x000fc40000000000 */
[----:B------:R-:W1:Y:S03]  /*13cc0*/  LDC R22, c[0x0][0x230] ;  /* 0x00008c00ff167b82 */ /* 0x000e660000000800 */
[----:B------:R-:W-:Y:S01]  /*13cd0*/  ISETP.GE.U32.AND P2, PT, R2, 0x7ffffecb, PT ;  /* 0x7ffffecb0200780c */ /* 0x000fe20003f46070 */
[----:B---3--:R-:W-:-:S04]  /*13ce0*/  IMAD.WIDE R42, R13, 0x4, R56 ;  /* 0x000000040d2a7825 */ /* 0x008fc800078e0238 */
[----:B------:R-:W-:Y:S01]  /*13cf0*/  IMAD.WIDE R40, R13, 0x4, R38 ;  /* 0x000000040d287825 */ /* 0x000fe200078e0226 */
[----:B------:R-:W-:Y:S04]  /*13d00*/  STL.64 [R1+0x1188], R42 ;  /* 0x0011882a01007387 */ /* 0x000fe80000100a00 */
[----:B------:R-:W-:Y:S04]  /*13d10*/  STL.64 [R1+0x960], R40 ;  /* 0x0009602801007387 */ /* 0x000fe80000100a00 */
[----:B------:R3:W-:Y:S01]  /*13d20*/  LDGSTS.E [R16+0x50004], desc[UR8][R42.64], !P2 ;  /* 0x500040002a107fae */ /* 0x0007e2000d121848 */
[----:B------:R-:W-:-:S02]  /*13d30*/  IADD3 R2, R24, -0xb7, RZ ;  /* 0xffffff4918027810 */ /* 0x000fc40007ffe0ff */
[----:B------:R-:W1:Y:S01]  /*13d40*/  LDC R24, c[0x0][0x230] ;  /* 0x00008c00ff187b82 */ /* 0x000e620000000800 */
[----:B------:R2:W-:Y:S01]  /*13d50*/  LDGSTS.E [R16+0x54004], desc[UR8][R40.64], !P2 ;  /* 0x5400400028107fae */ /* 0x0005e2000d121848 */
[----:B----4-:R-:W-:-:S05]  /*13d60*/  IMAD.WIDE R38, R13, 0x4, R32 ;  /* 0x000000040d267825 */ /* 0x010fca00078e0220 */
[----:B------:R-:W-:Y:S01]  /*13d70*/  STL.64 [R1+0x908], R38 ;  /* 0x0009082601007387 */ /* 0x000fe20000100a00 */
[----:B------:R-:W-:-:S03]  /*13d80*/  IMAD.WIDE R32, R13, 0x4, R46 ;  /* 0x000000040d207825 */ /* 0x000fc600078e022e */
[----:B------:R4:W-:Y:S04]  /*13d90*/  LDGSTS.E [R16+0x58004], desc[UR8][R38.64], !P2 ;  /* 0x5800400026107fae */ /* 0x0009e8000d121848 */
[----:B------:R-:W4:Y:S04]  /*13da0*/  LDL.LU.64 R46, [R1+0x870] ;  /* 0x00087000012e7983 */ /* 0x000f280000300a00 */
[----:B------:R3:W-:Y:S04]  /*13db0*/  STL.64 [R1+0x8f8], R32 ;  /* 0x0008f82001007387 */ /* 0x0007e80000100a00 */
[----:B------:R-:W-:Y:S01]  /*13dc0*/  LDGSTS.E [R16+0x5c004], desc[UR8][R32.64], !P2 ;  /* 0x5c00400020107fae */ /* 0x000fe2000d121848 */
[----:B------:R-:W-:-:S03]  /*13dd0*/  ISETP.GE.U32.AND P1, PT, R2, 0x7ffffeca, PT ;  /* 0x7ffffeca0200780c */ /* 0x000fc60003f26070 */
[----:B---3--:R-:W3:Y:S04]  /*13de0*/  LDL.LU.64 R32, [R1+0x868] ;  /* 0x0008680001207983 */ /* 0x008ee80000300a00 */
[----:B------:R-:W3:Y:S01]  /*13df0*/  LDL.LU.64 R56, [R1+0x970] ;  /* 0x0009700001387983 */ /* 0x000ee20000300a00 */
[----:B------:R-:W-:-:S05]  /*13e00*/  IMAD.WIDE R42, R13, 0x4, R30 ;  /* 0x000000040d2a7825 */ /* 0x000fca00078e021e */
[----:B------:R-:W-:Y:S04]  /*13e10*/  STL.64 [R1+0x8e8], R42 ;  /* 0x0008e82a01007387 */ /* 0x000fe80000100a00 */
[----:B------:R-:W3:Y:S04]  /*13e20*/  LDL.LU.64 R30, [R1+0x978] ;  /* 0x00097800011e7983 */ /* 0x000ee80000300a00 */
[----:B------:R1:W-:Y:S01]  /*13e30*/  LDGSTS.E [R16+0x50008], desc[UR8][R42.64], !P1 ;  /* 0x500080002a107fae */ /* 0x0003e2000c921848 */
[----:B--2---:R-:W-:-:S05]  /*13e40*/  IMAD.WIDE R40, R13, 0x4, R28 ;  /* 0x000000040d287825 */ /* 0x004fca00078e021c */
[----:B------:R-:W-:Y:S04]  /*13e50*/  STL.64 [R1+0x8d8], R40 ;  /* 0x0008d82801007387 */ /* 0x000fe80000100a00 */
[----:B------:R-:W2:Y:S01]  /*13e60*/  LDL.LU.64 R28, [R1+0x980] ;  /* 0x00098000011c7983 */ /* 0x000ea20000300a00 */
[----:B----4-:R-:W-:-:S03]  /*13e70*/  IMAD.WIDE R38, R13, 0x4, R36 ;  /* 0x000000040d267825 */ /* 0x010fc600078e0224 */
[----:B------:R4:W-:Y:S01]  /*13e80*/  LDGSTS.E [R16+0x54008], desc[UR8][R40.64], !P1 ;  /* 0x5400800028107fae */ /* 0x0009e2000c921848 */
[----:B------:R-:W-:-:S03]  /*13e90*/  IMAD.WIDE R36, R13, 0x4, R92 ;  /* 0x000000040d247825 */ /* 0x000fc600078e025c */
[----:B------:R1:W-:Y:S04]  /*13ea0*/  STL.64 [R1+0x8c8], R38 ;  /* 0x0008c82601007387 */ /* 0x0003e80000100a00 */
[----:B------:R4:W-:Y:S04]  /*13eb0*/  STL.64 [R1+0x8b8], R36 ;  /* 0x0008b82401007387 */ /* 0x0009e80000100a00 */
[----:B------:R-:W-:Y:S04]  /*13ec0*/  LDGSTS.E [R16+0x58008], desc[UR8][R38.64], !P1 ;  /* 0x5800800026107fae */ /* 0x000fe8000c921848 */
[----:B------:R-:W2:Y:S04]  /*13ed0*/  LDL.LU.64 R92, [R1+0x988] ;  /* 0x00098800015c7983 */ /* 0x000ea80000300a00 */
[----:B------:R-:W-:Y:S04]  /*13ee0*/  LDGSTS.E [R16+0x5c008], desc[UR8][R36.64], !P1 ;  /* 0x5c00800024107fae */ /* 0x000fe8000c921848 */
[----:B-1----:R-:W2:Y:S01]  /*13ef0*/  LDL.LU.64 R38, [R1+0x990] ;  /* 0x0009900001267983 */ /* 0x002ea20000300a00 */
[----:B------:R-:W-:-:S04]  /*13f00*/  IMAD.WIDE R44, R13, 0x4, R34 ;  /* 0x000000040d2c7825 */ /* 0x000fc800078e0222 */
[C---:B------:R-:W-:Y:S01]  /*13f10*/  IMAD.WIDE R42, R13.reuse, 0x4, R54 ;  /* 0x000000040d2a7825 */ /* 0x040fe200078e0236 */
[----:B------:R-:W-:Y:S03]  /*13f20*/  STL.64 [R1+0x8a8], R44 ;  /* 0x0008a82c01007387 */ /* 0x000fe60000100a00 */
[----:B----4-:R-:W-:Y:S01]  /*13f30*/  IMAD.WIDE R40, R13, 0x4, R26 ;  /* 0x000000040d287825 */ /* 0x010fe200078e021a */
[----:B------:R-:W4:Y:S04]  /*13f40*/  LDL.LU.64 R36, [R1+0x998] ;  /* 0x0009980001247983 */ /* 0x000f280000300a00 */
[----:B------:R-:W-:Y:S04]  /*13f50*/  STL.64 [R1+0x888], R42 ;  /* 0x0008882a01007387 */ /* 0x000fe80000100a00 */
[----:B------:R-:W4:Y:S01]  /*13f60*/  LDL.LU.64 R26, [R1+0x9a0] ;  /* 0x0009a000011a7983 */ /* 0x000f220000300a00 */
[----:B------:R-:W-:-:S02]  /*13f70*/  VIADD R2, R23, 0xffffff48 ;  /* 0xffffff4817027836 */ /* 0x000fc40000000000 */
[----:B------:R-:W1:Y:S03]  /*13f80*/  LDC R23, c[0x0][0x230] ;  /* 0x00008c00ff177b82 */ /* 0x000e660000000800 */
[----:B------:R-:W-:Y:S02]  /*13f90*/  ISETP.GE.U32.AND P2, PT, R2, 0x7ffffec9, PT ;  /* 0x7ffffec90200780c */ /* 0x000fe40003f46070 */
[----:B------:R-:W-:Y:S01]  /*13fa0*/  IADD3 R2, R22, -0xd5, RZ ;  /* 0xffffff2b16027810 */ /* 0x000fe20007ffe0ff */
[----:B------:R-:W-:Y:S02]  /*13fb0*/  STL.64 [R1+0x620], R40 ;  /* 0x0006202801007387 */ /* 0x000fe40000100a00 */
[----:B------:R-:W1:Y:S01]  /*13fc0*/  LDC R22, c[0x0][0x230] ;  /* 0x00008c00ff167b82 */ /* 0x000e620000000800 */
[----:B------:R-:W-:-:S07]  /*13fd0*/  ISETP.GE.U32.AND P1, PT, R2, 0x7ffffeac, PT ;  /* 0x7ffffeac0200780c */ /* 0x000fce0003f26070 */
[----:B------:R-:W-:Y:S04]  /*13fe0*/  LDGSTS.E [R16+0x5000c], desc[UR8][R44.64], !P2 ;  /* 0x5000c0002c107fae */ /* 0x000fe8000d121848 */
[----:B------:R-:W-:Y:S04]  /*13ff0*/  LDGSTS.E [R16+0x5400c], desc[UR8][R42.64], !P2 ;  /* 0x5400c0002a107fae */ /* 0x000fe8000d121848 */
[----:B------:R3:W-:Y:S01]  /*14000*/  LDGSTS.E [R16+0x5800c], desc[UR8][R40.64], !P2 ;  /* 0x5800c00028107fae */ /* 0x0007e2000d121848 */
[----:B------:R-:W-:-:S05]  /*14010*/  IMAD.WIDE R34, R13, 0x4, R46 ;  /* 0x000000040d227825 */ /* 0x000fca00078e022e */
[----:B------:R3:W-:Y:S04]  /*14020*/  STL.64 [R1+0x600], R34 ;  /* 0x0006002201007387 */ /* 0x0007e80000100a00 */
[----:B------:R-:W-:Y:S04]  /*14030*/  LDGSTS.E [R16+0x5c00c], desc[UR8][R34.64], !P2 ;  /* 0x5c00c00022107fae */ /* 0x000fe8000d121848 */
[----:B------:R-:W4:Y:S01]  /*14040*/  LDL.LU.64 R46, [R1+0x9a8] ;  /* 0x0009a800012e7983 */ /* 0x000f220000300a00 */
[----:B---3--:R-:W-:-:S03]  /*14050*/  IMAD.WIDE R32, R13, 0x4, R32 ;  /* 0x000000040d207825 */ /* 0x008fc600078e0220 */
[----:B------:R-:W3:Y:S01]  /*14060*/  LDL.LU.64 R34, [R1+0x9b0] ;  /* 0x0009b00001227983 */ /* 0x000ee20000300a00 */
[----:B------:R-:W-:-:S03]  /*14070*/  IMAD.WIDE R40, R13, 0x4, R56 ;  /* 0x000000040d287825 */ /* 0x000fc600078e0238 */
[----:B------:R-:W3:Y:S04]  /*14080*/  LDL.LU.64 R54, [R1+0x9b8] ;  /* 0x0009b80001367983 */ /* 0x000ee80000300a00 */
[----:B------:R1:W-:Y:S04]  /*14090*/  STL.64 [R1+0x1c8], R32 ;  /* 0x0001c82001007387 */ /* 0x0003e80000100a00 */
[----:B------:R-:W-:Y:S04]  /*140a0*/  STL.64 [R1+0x1c0], R40 ;  /* 0x0001c02801007387 */ /* 0x000fe80000100a00 */
[----:B------:R-:W-:Y:S04]  /*140b0*/  LDGSTS.E [R16+0x60000], desc[UR8][R32.64], !P1 ;  /* 0x6000000020107fae */ /* 0x000fe8000c921848 */
[----:B------:R2:W-:Y:S01]  /*140c0*/  LDGSTS.E [R16+0x64000], desc[UR8][R40.64], !P1 ;  /* 0x6400000028107fae */ /* 0x0005e2000c921848 */
[----:B------:R-:W-:-:S05]  /*140d0*/  IMAD.WIDE R30, R13, 0x4, R30 ;  /* 0x000000040d1e7825 */ /* 0x000fca00078e021e */
[----:B------:R2:W-:Y:S04]  /*140e0*/  STL.64 [R1+0x1b8], R30 ;  /* 0x0001b81e01007387 */ /* 0x0005e80000100a00 */
[----:B-1----:R-:W3:Y:S04]  /*140f0*/  LDL.LU.64 R32, [R1+0x9c0] ;  /* 0x0009c00001207983 */ /* 0x002ee80000300a00 */
[----:B------:R-:W-:Y:S01]  /*14100*/  LDGSTS.E [R16+0x68000], desc[UR8][R30.64], !P1 ;  /* 0x680000001e107fae */ /* 0x000fe2000c921848 */
[----:B--2---:R-:W-:-:S05]  /*14110*/  IMAD.WIDE R28, R13, 0x4, R28 ;  /* 0x000000040d1c7825 */ /* 0x004fca00078e021c */
[----:B------:R1:W-:Y:S04]  /*14120*/  STL.64 [R1+0x1b0], R28 ;  /* 0x0001b01c01007387 */ /* 0x0003e80000100a00 */
[----:B------:R-:W2:Y:S04]  /*14130*/  LDL.LU.64 R30, [R1+0x9c8] ;  /* 0x0009c800011e7983 */ /* 0x000ea80000300a00 */
[----:B------:R-:W-:Y:S01]  /*14140*/  LDGSTS.E [R16+0x6c000], desc[UR8][R28.64], !P1 ;  /* 0x6c0000001c107fae */ /* 0x000fe2000c921848 */
[----:B------:R-:W-:-:S03]  /*14150*/  IMAD.WIDE R42, R13, 0x4, R92 ;  /* 0x000000040d2a7825 */ /* 0x000fc600078e025c */
[----:B-1----:R-:W2:Y:S04]  /*14160*/  LDL.LU.64 R28, [R1+0x9d0] ;  /* 0x0009d000011c7983 */ /* 0x002ea80000300a00 */
[----:B------:R-:W2:Y:S01]  /*14170*/  LDL.LU.64 R92, [R1+0x9d8] ;  /* 0x0009d800015c7983 */ /* 0x000ea20000300a00 */
[----:B------:R-:W-:-:S03]  /*14180*/  IMAD.WIDE R40, R13, 0x4, R38 ;  /* 0x000000040d287825 */ /* 0x000fc600078e0226 */
[----:B------:R1:W-:Y:S01]  /*14190*/  STL.64 [R1+0x1a8], R42 ;  /* 0x0001a82a01007387 */ /* 0x0003e20000100a00 */
[----:B----4-:R-:W-:-:S04]  /*141a0*/  IMAD.WIDE R38, R13, 0x4, R36 ;  /* 0x000000040d267825 */ /* 0x010fc800078e0224 */
[----:B------:R-:W-:Y:S02]  /*141b0*/  IMAD.WIDE R36, R13, 0x4, R26 ;  /* 0x000000040d247825 */ /* 0x000fe400078e021a */
[----:B------:R-:W4:Y:S02]  /*141c0*/  LDL.LU.64 R26, [R1+0x9e0] ;  /* 0x0009e000011a7983 */ /* 0x000f240000300a00 */
[----:B------:R-:W-:Y:S02]  /*141d0*/  VIADD R2, R24, 0xffffff2a ;  /* 0xffffff2a18027836 */ /* 0x000fe40000000000 */
[----:B------:R3:W-:Y:S01]  /*141e0*/  STL.64 [R1+0x1a0], R40 ;  /* 0x0001a02801007387 */ /* 0x0007e20000100a00 */
[----:B------:R-:W4:Y:S02]  /*141f0*/  LDC R24, c[0x0][0x230] ;  /* 0x00008c00ff187b82 */ /* 0x000f240000000800 */
[----:B------:R-:W-:Y:S02]  /*14200*/  ISETP.GE.U32.AND P2, PT, R2, 0x7ffffeab, PT ;  /* 0x7ffffeab0200780c */ /* 0x000fe40003f46070 */
[----:B------:R-:W-:-:S04]  /*14210*/  IADD3 R2, R23, -0xd7, RZ ;  /* 0xffffff2917027810 */ /* 0x000fc80007ffe0ff */
[----:B------:R-:W-:Y:S01]  /*14220*/  ISETP.GE.U32.AND P1, PT, R2, 0x7ffffeaa, PT ;  /* 0x7ffffeaa0200780c */ /* 0x000fe20003f26070 */
[----:B------:R3:W-:Y:S01]  /*14230*/  STL.64 [R1+0x198], R38 ;  /* 0x0001982601007387 */ /* 0x0007e20000100a00 */
[----:B------:R-:W4:Y:S03]  /*14240*/  LDC R23, c[0x0][0x230] ;  /* 0x00008c00ff177b82 */ /* 0x000f260000000800 */
[----:B------:R3:W-:Y:S04]  /*14250*/  STL.64 [R1+0x190], R36 ;  /* 0x0001902401007387 */ /* 0x0007e80000100a00 */
[----:B------:R-:W-:Y:S01]  /*14260*/  LDGSTS.E [R16+0x60004], desc[UR8][R42.64], !P2 ;  /* 0x600040002a107fae */ /* 0x000fe2000d121848 */
[----:B------:R-:W-:-:S02]  /*14270*/  VIADD R2, R22, 0xffffff28 ;  /* 0xffffff2816027836 */ /* 0x000fc40000000000 */
[----:B------:R-:W4:Y:S01]  /*14280*/  LDC R22, c[0x0][0x230] ;  /* 0x00008c00ff167b82 */ /* 0x000f220000000800 */
[----:B------:R-:W-:Y:S04]  /*14290*/  LDGSTS.E [R16+0x64004], desc[UR8][R40.64], !P2 ;  /* 0x6400400028107fae */ /* 0x000fe8000d121848 */
[----:B------:R-:W-:Y:S04]  /*142a0*/  LDGSTS.E [R16+0x68004], desc[UR8][R38.64], !P2 ;  /* 0x6800400026107fae */ /* 0x000fe8000d121848 */
[----:B-1----:R-:W4:Y:S04]  /*142b0*/  LDL.LU.64 R42, [R1+0x9e8] ;  /* 0x0009e800012a7983 */ /* 0x002f280000300a00 */
[----:B------:R-:W-:Y:S01]  /*142c0*/  LDGSTS.E [R16+0x6c004], desc[UR8][R36.64], !P2 ;  /* 0x6c00400024107fae */ /* 0x000fe2000d121848 */
[----:B------:R-:W-:-:S05]  /*142d0*/  IMAD.WIDE R46, R13, 0x4, R46 ;  /* 0x000000040d2e7825 */ /* 0x000fca00078e022e */
[----:B------:R1:W-:Y:S01]  /*142e0*/  STL.64 [R1+0x188], R46 ;  /* 0x0001882e01007387 */ /* 0x0003e20000100a00 */
[----:B---3--:R-:W-:-:S03]  /*142f0*/  IMAD.WIDE R44, R13, 0x4, R34 ;  /* 0x000000040d2c7825 */ /* 0x008fc600078e0222 */
[----:B------:R-:W3:Y:S01]  /*14300*/  LDL.LU.64 R40, [R1+0x9f0] ;  /* 0x0009f00001287983 */ /* 0x000ee20000300a00 */
[----:B------:R-:W-:-:S03]  /*14310*/  IMAD.WIDE R34, R13, 0x4, R54 ;  /* 0x000000040d227825 */ /* 0x000fc600078e0236 */
[----:B------:R-:W-:Y:S04]  /*14320*/  STL.64 [R1+0x180], R44 ;  /* 0x0001802c01007387 */ /* 0x000fe80000100a00 */
[----:B------:R-:W3:Y:S04]  /*14330*/  LDL.LU.64 R38, [R1+0x9f8] ;  /* 0x0009f80001267983 */ /* 0x000ee80000300a00 */
[----:B------:R-:W-:Y:S01]  /*14340*/  LDGSTS.E [R16+0x60008], desc[UR8][R46.64], !P1 ;  /* 0x600080002e107fae */ /* 0x000fe2000c921848 */
[----:B------:R-:W-:-:S03]  /*14350*/  ISETP.GE.U32.AND P2, PT, R2, 0x7ffffea9, PT ;  /* 0x7ffffea90200780c */ /* 0x000fc60003f46070 */
[----:B------:R1:W-:Y:S04]  /*14360*/  STL.64 [R1+0x178], R34 ;  /* 0x0001782201007387 */ /* 0x0003e80000100a00 */
[----:B------:R-:W-:Y:S04]  /*14370*/  LDGSTS.E [R16+0x64008], desc[UR8][R44.64], !P1 ;  /* 0x640080002c107fae */ /* 0x000fe8000c921848 */
[----:B------:R-:W3:Y:S04]  /*14380*/  LDL.LU.64 R36, [R1+0xa00] ;  /* 0x000a000001247983 */ /* 0x000ee80000300a00 */
[----:B------:R-:W-:Y:S01]  /*14390*/  LDGSTS.E [R16+0x68008], desc[UR8][R34.64], !P1 ;  /* 0x6800800022107fae */ /* 0x000fe2000c921848 */
[----:B------:R-:W-:-:S05]  /*143a0*/  IMAD.WIDE R32, R13, 0x4, R32 ;  /* 0x000000040d207825 */ /* 0x000fca00078e0220 */
[----:B------:R2:W-:Y:S04]  /*143b0*/  STL.64 [R1+0x170], R32 ;  /* 0x0001702001007387 */ /* 0x0005e80000100a00 */
[----:B------:R2:W-:Y:S04]  /*143c0*/  LDGSTS.E [R16+0x6c008], desc[UR8][R32.64], !P1 ;  /* 0x6c00800020107fae */ /* 0x0005e8000c921848 */
[----:B-1----:R-:W3:Y:S04]  /*143d0*/  LDL.LU.64 R46, [R1+0xa08] ;  /* 0x000a0800012e7983 */ /* 0x002ee80000300a00 */
[----:B------:R-:W3:Y:S01]  /*143e0*/  LDL.LU.64 R34, [R1+0xa10] ;  /* 0x000a100001227983 */ /* 0x000ee20000300a00 */
[----:B--2---:R-:W-:-:S03]  /*143f0*/  IMAD.WIDE R32, R13, 0x4, R30 ;  /* 0x000000040d207825 */ /* 0x004fc600078e021e */
[----:B------:R-:W2:Y:S04]  /*14400*/  LDL.LU.64 R56, [R1+0xa18] ;  /* 0x000a180001387983 */ /* 0x000ea80000300a00 */
[----:B------:R1:W-:Y:S04]  /*14410*/  STL.64 [R1+0x168], R32 ;  /* 0x0001682001007387 */ /* 0x0003e80000100a00 */
[----:B------:R-:W2:Y:S01]  /*14420*/  LDL.LU.64 R54, [R1+0xa20] ;  /* 0x000a200001367983 */ /* 0x000ea20000300a00 */
[----:B------:R-:W-:-:S03]  /*14430*/  IMAD.WIDE R30, R13, 0x4, R28 ;  /* 0x000000040d1e7825 */ /* 0x000fc600078e021c */
[----:B------:R1:W-:Y:S01]  /*14440*/  LDGSTS.E [R16+0x6000c], desc[UR8][R32.64], !P2 ;  /* 0x6000c00020107fae */ /* 0x0003e2000d121848 */
[----:B------:R-:W-:-:S03]  /*14450*/  IMAD.WIDE R28, R13, 0x4, R92 ;  /* 0x000000040d1c7825 */ /* 0x000fc600078e025c */
[----:B------:R1:W-:Y:S04]  /*14460*/  STL.64 [R1+0x160], R30 ;  /* 0x0001601e01007387 */ /* 0x0003e80000100a00 */
[----:B------:R-:W-:Y:S04]  /*14470*/  STL.64 [R1+0x158], R28 ;  /* 0x0001581c01007387 */ /* 0x000fe80000100a00 */
[----:B------:R2:W-:Y:S01]  /*14480*/  LDGSTS.E [R16+0x6400c], desc[UR8][R30.64], !P2 ;  /* 0x6400c0001e107fae */ /* 0x0005e2000d121848 */
[----:B----4-:R-:W-:-:S03]  /*14490*/  IMAD.WIDE R26, R13, 0x4, R26 ;  /* 0x000000040d1a7825 */ /* 0x010fc600078e021a */
[----:B------:R-:W-:Y:S01]  /*144a0*/  LDGSTS.E [R16+0x6800c], desc[UR8][R28.64], !P2 ;  /* 0x6800c0001c107fae */ /* 0x000fe2000d121848 */
[----:B------:R-:W-:Y:S01]  /*144b0*/  IADD3 R2, R24, -0xf5, RZ ;  /* 0xffffff0b18027810 */ /* 0x000fe20007ffe0ff */
[----:B-1----:R-:W1:Y:S02]  /*144c0*/  LDC R32, c[0x0][0x230] ;  /* 0x00008c00ff207b82 */ /* 0x002e640000000800 */
[----:B------:R4:W-:Y:S04]  /*144d0*/  STL.64 [R1+0x150], R26 ;  /* 0x0001501a01007387 */ /* 0x0009e80000100a00 */
[----:B------:R1:W-:Y:S02]  /*144e0*/  LDGSTS.E [R16+0x6c00c], desc[UR8][R26.64], !P2 ;  /* 0x6c00c0001a107fae */ /* 0x0003e4000d121848 */
[----:B------:R-:W1:Y:S02]  /*144f0*/  LDC R24, c[0x0][0x230] ;  /* 0x00008c00ff187b82 */ /* 0x000e640000000800 */
[----:B------:R-:W2:Y:S04]  /*14500*/  LDL.LU.64 R30, [R1+0xa28] ;  /* 0x000a2800011e7983 */ /* 0x000ea80000300a00 */
[----:B----4-:R-:W4:Y:S04]  /*14510*/  LDL.LU.64 R26, [R1+0xa30] ;  /* 0x000a3000011a7983 */ /* 0x010f280000300a00 */
[----:B------:R-:W4:Y:S04]  /*14520*/  LDL.LU.64 R28, [R1+0xa38] ;  /* 0x000a3800011c7983 */ /* 0x000f280000300a00 */
[----:B------:R-:W4:Y:S01]  /*14530*/  LDL.LU.64 R92, [R1+0xa40] ;  /* 0x000a4000015c7983 */ /* 0x000f220000300a00 */
[----:B------:R-:W-:Y:S01]  /*14540*/  ISETP.GE.U32.AND P1, PT, R2, 0x7ffffe8c, PT ;  /* 0x7ffffe8c0200780c */ /* 0x000fe20003f26070 */
[----:B------:R-:W-:-:S05]  /*14550*/  VIADD R2, R23, 0xffffff0a ;  /* 0xffffff0a17027836 */ /* 0x000fca0000000000 */
[----:B------:R-:W-:Y:S02]  /*14560*/  ISETP.GE.U32.AND P2, PT, R2, 0x7ffffe8b, PT ;  /* 0x7ffffe8b0200780c */ /* 0x000fe40003f46070 */
[----:B------:R-:W-:Y:S01]  /*14570*/  IADD3 R2, R22, -0xf7, RZ ;  /* 0xffffff0916027810 */ /* 0x000fe20007ffe0ff */
[C---:B------:R-:W-:Y:S02]  /*14580*/  IMAD.WIDE R242, R13.reuse, 0x4, R42 ;  /* 0x000000040df27825 */ /* 0x040fe400078e022a */
[----:B------:R-:W4:Y:S03]  /*14590*/  LDC R42, c[0x0][0x230] ;  /* 0x00008c00ff2a7b82 */ /* 0x000f260000000800 */
[----:B------:R-:W-:Y:S01]  /*145a0*/  LDGSTS.E [R16+0x70000], desc[UR8][R242.64], !P1 ;  /* 0x70000000f2107fae */ /* 0x000fe2000c921848 */
[----:B---3--:R-:W-:-:S04]  /*145b0*/  IMAD.WIDE R240, R13, 0x4, R40 ;  /* 0x000000040df07825 */ /* 0x008fc800078e0228 */
[----:B------:R-:W3:Y:S01]  /*145c0*/  LDC R41, c[0x0][0x230] ;  /* 0x00008c00ff297b82 */ /* 0x000ee20000000800 */
[----:B------:R-:W-:Y:S01]  /*145d0*/  LDGSTS.E [R16+0x74000], desc[UR8][R240.64], !P1 ;  /* 0x74000000f0107fae */ /* 0x000fe2000c921848 */
[----:B------:R-:W-:-:S06]  /*145e0*/  IMAD.WIDE R238, R13, 0x4, R38 ;  /* 0x000000040dee7825 */ /* 0x000fcc00078e0226 */
[----:B------:R-:W3:Y:S01]  /*145f0*/  LDC R40, c[0x0][0x230] ;  /* 0x00008c00ff287b82 */ /* 0x000ee20000000800 */
[----:B------:R-:W-:Y:S01]  /*14600*/  LDGSTS.E [R16+0x78000], desc[UR8][R238.64], !P1 ;  /* 0x78000000ee107fae */ /* 0x000fe2000c921848 */
[----:B------:R-:W-:-:S05]  /*14610*/  IMAD.WIDE R236, R13, 0x4, R36 ;  /* 0x000000040dec7825 */ /* 0x000fca00078e0224 */
[----:B------:R-:W-:Y:S01]  /*14620*/  LDGSTS.E [R16+0x7c000], desc[UR8][R236.64], !P1 ;  /* 0x7c000000ec107fae */ /* 0x000fe2000c921848 */
[----:B------:R-:W-:Y:S01]  /*14630*/  ISETP.GE.U32.AND P1, PT, R2, 0x7ffffe8a, PT ;  /* 0x7ffffe8a0200780c */ /* 0x000fe20003f26070 */
[----:B-1----:R-:W-:Y:S02]  /*14640*/  VIADD R2, R24, 0xffffff08 ;  /* 0xffffff0818027836 */ /* 0x002fe40000000000 */
[C---:B------:R-:W-:Y:S02]  /*14650*/  IMAD.WIDE R234, R13.reuse, 0x4, R46 ;  /* 0x000000040dea7825 */ /* 0x040fe400078e022e */
[----:B------:R-:W3:Y:S02]  /*14660*/  LDL.LU.64 R46, [R1+0xa48] ;  /* 0x000a4800012e7983 */ /* 0x000ee40000300a00 */
[C---:B------:R-:W-:Y:S02]  /*14670*/  IMAD.WIDE R232, R13.reuse, 0x4, R34 ;  /* 0x000000040de87825 */ /* 0x040fe400078e0222 */
[----:B------:R-:W3:Y:S04]  /*14680*/  LDL.LU.64 R34, [R1+0xa50] ;  /* 0x000a500001227983 */ /* 0x000ee80000300a00 */
[----:B------:R-:W3:Y:S04]  /*14690*/  LDL.LU.64 R36, [R1+0xa58] ;  /* 0x000a580001247983 */ /* 0x000ee80000300a00 */
[----:B------:R-:W3:Y:S01]  /*146a0*/  LDL.LU.64 R38, [R1+0xa60] ;  /* 0x000a600001267983 */ /* 0x000ee20000300a00 */
[----:B--2---:R-:W-:-:S03]  /*146b0*/  IMAD.WIDE R22, R13, 0x4, R54 ;  /* 0x000000040d167825 */ /* 0x004fc600078e0236 */
[----:B------:R-:W-:Y:S04]  /*146c0*/  LDGSTS.E [R16+0x70004], desc[UR8][R234.64], !P2 ;  /* 0x70004000ea107fae */ /* 0x000fe8000d121848 */
[----:B------:R-:W2:Y:S04]  /*146d0*/  LDL.LU.64 R54, [R1+0xac8] ;  /* 0x000ac80001367983 */ /* 0x000ea80000300a00 */
[----:B------:R-:W2:Y:S04]  /*146e0*/  LDL.LU.64 R60, [R1+0xac0] ;  /* 0x000ac000013c7983 */ /* 0x000ea80000300a00 */
[----:B------:R-:W2:Y:S01]  /*146f0*/  LDL.LU.64 R78, [R1+0xab8] ;  /* 0x000ab800014e7983 */ /* 0x000ea20000300a00 */
[----:B------:R-:W-:-:S03]  /*14700*/  IMAD.WIDE R230, R13, 0x4, R56 ;  /* 0x000000040de67825 */ /* 0x000fc600078e0238 */
[----:B------:R-:W-:Y:S04]  /*14710*/  LDGSTS.E [R16+0x74004], desc[UR8][R232.64], !P2 ;  /* 0x74004000e8107fae */ /* 0x000fe8000d121848 */
[----:B------:R-:W-:Y:S04]  /*14720*/  LDGSTS.E [R16+0x78004], desc[UR8][R230.64], !P2 ;  /* 0x78004000e6107fae */ /* 0x000fe8000d121848 */
[----:B------:R-:W-:Y:S01]  /*14730*/  LDGSTS.E [R16+0x7c004], desc[UR8][R22.64], !P2 ;  /* 0x7c00400016107fae */ /* 0x000fe2000d121848 */
[----:B------:R-:W-:Y:S01]  /*14740*/  IMAD.WIDE R24, R13, 0x4, R30 ;  /* 0x000000040d187825 */ /* 0x000fe200078e021e */
[----:B------:R-:W-:-:S03]  /*14750*/  ISETP.GE.U32.AND P2, PT, R2, 0x7ffffe89, PT ;  /* 0x7ffffe890200780c */ /* 0x000fc60003f46070 */
[----:B----4-:R-:W-:Y:S01]  /*14760*/  IMAD.WIDE R30, R13, 0x4, R92 ;  /* 0x000000040d1e7825 */ /* 0x010fe200078e025c */
[----:B------:R-:W-:Y:S04]  /*14770*/  LDGSTS.E [R16+0x70008], desc[UR8][R24.64], !P1 ;  /* 0x7000800018107fae */ /* 0x000fe8000c921848 */
[----:B------:R-:W4:Y:S01]  /*14780*/  LDL.LU.64 R92, [R1+0xab0] ;  /* 0x000ab000015c7983 */ /* 0x000f220000300a00 */
[----:B------:R-:W-:-:S03]  /*14790*/  IADD3 R2, R32, -0x9d, RZ ;  /* 0xffffff6320027810 */ /* 0x000fc60007ffe0ff */
[----:B------:R-:W4:Y:S04]  /*147a0*/  LDL.LU.64 R52, [R1+0xaa8] ;  /* 0x000aa80001347983 */ /* 0x000f280000300a00 */
[----:B------:R-:W4:Y:S01]  /*147b0*/  LDL.LU.64 R58, [R1+0xaa0] ;  /* 0x000aa000013a7983 */ /* 0x000f220000300a00 */
[----:B---3--:R-:W-:-:S03]  /*147c0*/  IMAD.WIDE R32, R13, 0x4, R46 ;  /* 0x000000040d207825 */ /* 0x008fc600078e022e */
[----:B------:R-:W3:Y:S04]  /*147d0*/  LDL.LU.64 R46, [R1+0xa98] ;  /* 0x000a9800012e7983 */ /* 0x000ee80000300a00 */
[----:B------:R-:W3:Y:S04]  /*147e0*/  LDL.LU.64 R50, [R1+0xa90] ;  /* 0x000a900001327983 */ /* 0x000ee80000300a00 */
[----:B------:R-:W3:Y:S04]  /*147f0*/  LDL.LU.64 R48, [R1+0xa88] ;  /* 0x000a880001307983 */ /* 0x000ee80000300a00 */
[----:B------:R-:W3:Y:S04]  /*14800*/  LDL.LU.64 R44, [R1+0xa80] ;  /* 0x000a8000012c7983 */ /* 0x000ee80000300a00 */
[----:B------:R-:W3:Y:S01]  /*14810*/  LDL.LU.64 R56, [R1+0xa78] ;  /* 0x000a780001387983 */ /* 0x000ee20000300a00 */
[----:B--2---:R-:W-:-:S05]  /*14820*/  IMAD.WIDE R66, R13, 0x4, R54 ;  /* 0x000000040d427825 */ /* 0x004fca00078e0236 */
[----:B------:R-:W-:Y:S04]  /*14830*/  STL.64 [R1+0x1488], R66 ;  /* 0x0014884201007387 */ /* 0x000fe80000100a00 */
[----:B------:R-:W2:Y:S01]  /*14840*/  LDL.LU.64 R54, [R1+0xa70] ;  /* 0x000a700001367983 */ /* 0x000ea20000300a00 */
[----:B------:R-:W-:-:S04]  /*14850*/  IMAD.WIDE R64, R13, 0x4, R60 ;  /* 0x000000040d407825 */ /* 0x000fc800078e023c */
[C---:B------:R-:W-:Y:S01]  /*14860*/  IMAD.WIDE R62, R13.reuse, 0x4, R78 ;  /* 0x000000040d3e7825 */ /* 0x040fe200078e024e */
[----:B------:R-:W-:Y:S04]  /*14870*/  STL.64 [R1+0x1480], R64 ;  /* 0x0014804001007387 */ /* 0x000fe80000100a00 */
[----:B------:R1:W-:Y:S01]  /*14880*/  STL.64 [R1+0x1478], R62 ;  /* 0x0014783e01007387 */ /* 0x0003e20000100a00 */
[----:B----4-:R-:W-:-:S05]  /*14890*/  IMAD.WIDE R60, R13, 0x4, R92 ;  /* 0x000000040d3c7825 */ /* 0x010fca00078e025c */
[----:B------:R4:W-:Y:S04]  /*148a0*/  STL.64 [R1+0x1470], R60 ;  /* 0x0014703c01007387 */ /* 0x0009e80000100a00 */
[----:B------:R-:W2:Y:S01]  /*148b0*/  LDL.LU.64 R92, [R1+0xa68] ;  /* 0x000a6800015c7983 */ /* 0x000ea20000300a00 */
[----:B------:R-:W-:-:S03]  /*148c0*/  IMAD.WIDE R26, R13, 0x4, R26 ;  /* 0x000000040d1a7825 */ /* 0x000fc600078e021a */
[----:B------:R-:W2:Y:S01]  /*148d0*/  LDL.LU.64 R78, [R1+0xad0] ;  /* 0x000ad000014e7983 */ /* 0x000ea20000300a00 */
[----:B------:R-:W-:-:S03]  /*148e0*/  IMAD.WIDE R28, R13, 0x4, R28 ;  /* 0x000000040d1c7825 */ /* 0x000fc600078e021c */
[----:B------:R-:W-:Y:S01]  /*148f0*/  LDGSTS.E [R16+0x74008], desc[UR8][R26.64], !P1 ;  /* 0x740080001a107fae */ /* 0x000fe2000c921848 */
[----:B------:R-:W-:-:S03]  /*14900*/  IMAD.WIDE R34, R13, 0x4, R34 ;  /* 0x000000040d227825 */ /* 0x000fc600078e0222 */
[----:B------:R-:W-:Y:S01]  /*14910*/  LDGSTS.E [R16+0x78008], desc[UR8][R28.64], !P1 ;  /* 0x780080001c107fae */ /* 0x000fe2000c921848 */
[----:B------:R-:W-:-:S03]  /*14920*/  IMAD.WIDE R36, R13, 0x4, R36 ;  /* 0x000000040d247825 */ /* 0x000fc600078e0224 */
[----:B------:R-:W-:Y:S01]  /*14930*/  LDGSTS.E [R16+0x7c008], desc[UR8][R30.64], !P1 ;  /* 0x7c0080001e107fae */ /* 0x000fe2000c921848 */
[----:B------:R-:W-:-:S03]  /*14940*/  IMAD.WIDE R38, R13, 0x4, R38 ;  /* 0x000000040d267825 */ /* 0x000fc600078e0226 */
[----:B------:R-:W-:Y:S04]  /*14950*/  LDGSTS.E [R16+0x7000c], desc[UR8][R32.64], !P2 ;  /* 0x7000c00020107fae */ /* 0x000fe8000d121848 */
[----:B------:R-:W-:Y:S04]  /*14960*/  LDGSTS.E [R16+0x7400c], desc[UR8][R34.64], !P2 ;  /* 0x7400c00022107fae */ /* 0x000fe8000d121848 */
[----:B------:R-:W-:Y:S04]  /*14970*/  LDGSTS.E [R16+0x7800c], desc[UR8][R36.64], !P2 ;  /* 0x7800c00024107fae */ /* 0x000fe8000d121848 */
[----:B------:R-:W-:Y:S04]  /*14980*/  LDGSTS.E [R16+0x7c00c], desc[UR8][R38.64], !P2 ;  /* 0x7c00c00026107fae */ /* 0x000fe8000d121848 */
[----:B------:R-:W-:Y:S04]  /*14990*/  LDGSTS.E [R15+0x40000], desc[UR8][R66.64], !P3 ;  /* 0x40000000420f7fae */ /* 0x000fe8000d921848 */
[----:B------:R-:W-:Y:S04]  /*149a0*/  LDGSTS.E [R15+0x44000], desc[UR8][R64.64], !P3 ;  /* 0x44000000400f7fae */ /* 0x000fe8000d921848 */
[----:B------:R1:W-:Y:S04]  /*149b0*/  LDGSTS.E [R15+0x48000], desc[UR8][R62.64], !P3 ;  /* 0x480000003e0f7fae */ /* 0x0003e8000d921848 */
[----:B------:R4:W-:Y:S01]  /*149c0*/  LDGSTS.E [R15+0x4c000], desc[UR8][R60.64], !P3 ;  /* 0x4c0000003c0f7fae */ /* 0x0009e2000d921848 */
[----:B-1----:R-:W-:-:S04]  /*149d0*/  IMAD.WIDE R62, R13, 0x4, R52 ;  /* 0x000000040d3e7825 */ /* 0x002fc800078e0234 */
[C---:B----4-:R-:W-:Y:S01]  /*149e0*/  IMAD.WIDE R60, R13.reuse, 0x4, R58 ;  /* 0x000000040d3c7825 */ /* 0x050fe200078e023a */
[----:B------:R1:W-:Y:S04]  /*149f0*/  STL.64 [R1+0x1468], R62 ;  /* 0x0014683e01007387 */ /* 0x0003e80000100a00 */
[----:B------:R1:W-:Y:S04]  /*14a00*/  LDGSTS.E [R15+0x40004], desc[UR8][R62.64], !P4 ;  /* 0x400040003e0f7fae */ /* 0x0003e8000e121848 */
[----:B------:R4:W-:Y:S01]  /*14a10*/  LDGSTS.E [R15+0x44004], desc[UR8][R60.64], !P4 ;  /* 0x440040003c0f7fae */ /* 0x0009e2000e121848 */
[----:B---3--:R-:W-:-:S03]  /*14a20*/  IMAD.WIDE R58, R13, 0x4, R46 ;  /* 0x000000040d3a7825 */ /* 0x008fc600078e022e */
[----:B------:R-:W3:Y:S01]  /*14a30*/  LDL.LU.64 R46, [R1+0xad8] ;  /* 0x000ad800012e7983 */ /* 0x000ee20000300a00 */
[----:B------:R-:W-:-:S03]  /*14a40*/  IMAD.WIDE R50, R13, 0x4, R50 ;  /* 0x000000040d327825 */ /* 0x000fc600078e0232 */
[----:B------:R4:W-:Y:S01]  /*14a50*/  STL.64 [R1+0x1460], R60 ;  /* 0x0014603c01007387 */ /* 0x0009e20000100a00 */
[----:B-1----:R-:W-:-:S03]  /*14a60*/  IMAD.WIDE R62, R13, 0x4, R48 ;  /* 0x000000040d3e7825 */ /* 0x002fc600078e0230 */
[----:B------:R-:W3:Y:S04]  /*14a70*/  LDL.LU.64 R52, [R1+0xae0] ;  /* 0x000ae00001347983 */ /* 0x000ee80000300a00 */
[----:B------:R-:W-:Y:S04]  /*14a80*/  STL.64 [R1+0x1458], R58 ;  /* 0x0014583a01007387 */ /* 0x000fe80000100a00 */
[----:B------:R-:W-:Y:S01]  /*14a90*/  LDGSTS.E [R15+0x48004], desc[UR8][R58.64], !P4 ;  /* 0x480040003a0f7fae */ /* 0x000fe2000e121848 */
[----:B----4-:R-:W-:-:S03]  /*14aa0*/  IMAD.WIDE R60, R13, 0x4, R44 ;  /* 0x000000040d3c7825 */ /* 0x010fc600078e022c */
[----:B------:R1:W-:Y:S04]  /*14ab0*/  STL.64 [R1+0x1450], R50 ;  /* 0x0014503201007387 */ /* 0x0003e80000100a00 */
[----:B------:R-:W-:Y:S01]  /*14ac0*/  LDGSTS.E [R15+0x4c004], desc[UR8][R50.64], !P4 ;  /* 0x4c004000320f7fae */ /* 0x000fe2000e121848 */
[----:B--2---:R-:W-:-:S03]  /*14ad0*/  IMAD.WIDE R44, R13, 0x4, R54 ;  /* 0x000000040d2c7825 */ /* 0x004fc600078e0236 */
[----:B------:R2:W-:Y:S01]  /*14ae0*/  LDGSTS.E [R15+0x40008], desc[UR8][R62.64], !P5 ;  /* 0x400080003e0f7fae */ /* 0x0005e2000e921848 */
[----:B------:R-:W-:-:S03]  /*14af0*/  IMAD.WIDE R56, R13, 0x4, R56 ;  /* 0x000000040d387825 */ /* 0x000fc600078e0238 */
[----:B------:R3:W-:Y:S04]  /*14b00*/  LDGSTS.E [R15+0x44008], desc[UR8][R60.64], !P5 ;  /* 0x440080003c0f7fae */ /* 0x0007e8000e921848 */
[----:B-1----:R-:W4:Y:S04]  /*14b10*/  LDL.LU.64 R50, [R1+0xae8] ;  /* 0x000ae80001327983 */ /* 0x002f280000300a00 */
[----:B------:R-:W4:Y:S04]  /*14b20*/  LDL.LU.64 R58, [R1+0xaf0] ;  /* 0x000af000013a7983 */ /* 0x000f280000300a00 */
[----:B------:R-:W-:Y:S04]  /*14b30*/  STL.64 [R1+0xac8], R62 ;  /* 0x000ac83e01007387 */ /* 0x000fe80000100a00 */
[----:B------:R-:W4:Y:S04]  /*14b40*/  LDL.LU.64 R54, [R1+0xaf8] ;  /* 0x000af80001367983 */ /* 0x000f280000300a00 */
[----:B------:R-:W-:Y:S04]  /*14b50*/  STL.64 [R1+0x9d0], R60 ;  /* 0x0009d03c01007387 */ /* 0x000fe80000100a00 */
[----:B------:R-:W4:Y:S04]  /*14b60*/  LDL.LU.64 R48, [R1+0xb00] ;  /* 0x000b000001307983 */ /* 0x000f280000300a00 */
[----:B------:R-:W-:Y:S04]  /*14b70*/  STL.64 [R1+0x9b0], R56 ;  /* 0x0009b03801007387 */ /* 0x000fe80000100a00 */
[----:B------:R-:W-:Y:S04]  /*14b80*/  LDGSTS.E [R15+0x48008], desc[UR8][R56.64], !P5 ;  /* 0x48008000380f7fae */ /* 0x000fe8000e921848 */
[----:B------:R1:W-:Y:S04]  /*14b90*/  STL.64 [R1+0x990], R44 ;  /* 0x0009902c01007387 */ /* 0x0003e80000100a00 */
[----:B------:R-:W-:Y:S04]  /*14ba0*/  LDGSTS.E [R15+0x4c008], desc[UR8][R44.64], !P5 ;  /* 0x4c0080002c0f7fae */ /* 0x000fe8000e921848 */
[----:B-1----:R-:W4:Y:S04]  /*14bb0*/  LDL.LU.64 R44, [R1+0xb08] ;  /* 0x000b0800012c7983 */ /* 0x002f280000300a00 */
[----:B------:R-:W4:Y:S01]  /*14bc0*/  LDL.LU.64 R56, [R1+0xb10] ;  /* 0x000b100001387983 */ /* 0x000f220000300a00 */
[----:B------:R-:W-:-:S03]  /*14bd0*/  IMAD.WIDE R64, R13, 0x4, R92 ;  /* 0x000000040d407825 */ /* 0x000fc600078e025c */
[----:B------:R-:W4:Y:S01]  /*14be0*/  LDL.LU.64 R92, [R1+0xb18] ;  /* 0x000b1800015c7983 */ /* 0x000f220000300a00 */
[----:B------:R-:W-:Y:S01]  /*14bf0*/  ISETP.GE.U32.AND P1, PT, R2, 0x7ffffee4, PT ;  /* 0x7ffffee40200780c */ /* 0x000fe20003f26070 */
[----:B------:R-:W-:Y:S02]  /*14c00*/  VIADD R2, R41, 0xffffff62 ;  /* 0xffffff6229027836 */ /* 0x000fe40000000000 */
[----:B------:R-:W1:Y:S01]  /*14c10*/  LDC R41, c[0x0][0x230] ;  /* 0x00008c00ff297b82 */ /* 0x000e620000000800 */
[----:B--2---:R-:W-:Y:S01]  /*14c20*/  IMAD.WIDE R62, R13, 0x4, R78 ;  /* 0x000000040d3e7825 */ /* 0x004fe200078e024e */
[----:B------:R-:W-:Y:S01]  /*14c30*/  LDGSTS.E [R15+0x4000c], desc[UR8][R64.64], !P6 ;  /* 0x4000c000400f7fae */ /* 0x000fe2000f121848 */
[----:B------:R-:W-:Y:S02]  /*14c40*/  ISETP.GE.U32.AND P2, PT, R2, 0x7ffffee3, PT ;  /* 0x7ffffee30200780c */ /* 0x000fe40003f46070 */
[----:B------:R-:W-:Y:S01]  /*14c50*/  IADD3 R2, R40, -0x9f, RZ ;  /* 0xffffff6128027810 */ /* 0x000fe20007ffe0ff */
[----:B------:R-:W-:Y:S02]  /*14c60*/  STL.64 [R1+0x368], R64 ;  /* 0x0003684001007387 */ /* 0x000fe40000100a00 */
[----:B------:R-:W2:Y:S01]  /*14c70*/  LDC R40, c[0x0][0x230] ;  /* 0x00008c00ff287b82 */ /* 0x000ea20000000800 */
[----:B------:R-:W-:Y:S01]  /*14c80*/  ISETP.GE.U32.AND P3, PT, R2, 0x7ffffee2, PT ;  /* 0x7ffffee20200780c */ /* 0x000fe20003f66070 */
[----:B------:R-:W-:Y:S01]  /*14c90*/  VIADD R2, R42, 0xffffff60 ;  /* 0xffffff602a027836 */ /* 0x000fe20000000000 */
[----:B------:R4:W-:Y:S04]  /*14ca0*/  LDGSTS.E [R15+0x4400c], desc[UR8][R62.64], !P6 ;  /* 0x4400c0003e0f7fae */ /* 0x0009e8000f121848 */
[----:B------:R-:W-:Y:S01]  /*14cb0*/  ISETP.GE.U32.AND P4, PT, R2, 0x7ffffee1, PT ;  /* 0x7ffffee10200780c */ /* 0x000fe20003f86070 */
[----:B------:R-:W2:Y:S01]  /*14cc0*/  LDC R42, c[0x0][0x230] ;  /* 0x00008c00ff2a7b82 */ /* 0x000ea20000000800 */
[----:B-1----:R-:W-:-:S07]  /*14cd0*/  IADD3 R2, R41, -0xb9, RZ ;  /* 0xffffff4729027810 */ /* 0x002fce0007ffe0ff */
[----:B------:R-:W1:Y:S01]  /*14ce0*/  LDC R41, c[0x0][0x230] ;  /* 0x00008c00ff297b82 */ /* 0x000e620000000800 */
[----:B------:R-:W-:Y:S01]  /*14cf0*/  ISETP.GE.U32.AND P5, PT, R2, 0x7ffffec8, PT ;  /* 0x7ffffec80200780c */ /* 0x000fe20003fa6070 */
[C---:B---3--:R-:W-:Y:S02]  /*14d00*/  IMAD.WIDE R60, R13.reuse, 0x4, R46 ;  /* 0x000000040d3c7825 */ /* 0x048fe400078e022e */
[----:B------:R-:W3:Y:S04]  /*14d10*/  LDL.LU.64 R46, [R1+0xb20] ;  /* 0x000b2000012e7983 */ /* 0x000ee80000300a00 */
[----:B------:R-:W-:Y:S01]  /*14d20*/  STL.64 [R1+0x360], R62 ;  /* 0x0003603e01007387 */ /* 0x000fe20000100a00 */
[----:B------:R-:W-:-:S03]  /*14d30*/  IMAD.WIDE R52, R13, 0x4, R52 ;  /* 0x000000040d347825 */ /* 0x000fc600078e0234 */
[----:B------:R2:W-:Y:S04]  /*14d40*/  STL.64 [R1+0x358], R60 ;  /* 0x0003583c01007387 */ /* 0x0005e80000100a00 */
[----:B------:R1:W-:Y:S04]  /*14d50*/  STL.64 [R1+0x350], R52 ;  /* 0x0003503401007387 */ /* 0x0003e80000100a00 */
[----:B------:R-:W-:Y:S04]  /*14d60*/  LDGSTS.E [R15+0x4800c], desc[UR8][R60.64], !P6 ;  /* 0x4800c0003c0f7fae */ /* 0x000fe8000f121848 */
[----:B------:R-:W-:Y:S04]  /*14d70*/  LDGSTS.E [R15+0x4c00c], desc[UR8][R52.64], !P6 ;  /* 0x4c00c000340f7fae */ /* 0x000fe8000f121848 */
[----:B--2---:R-:W2:Y:S04]  /*14d80*/  LDL.LU.64 R60, [R1+0xb28] ;  /* 0x000b2800013c7983 */ /* 0x004ea80000300a00 */
[----:B------:R-:W2:Y:S01]  /*14d90*/  LDL.LU.64 R78, [R1+0xb30] ;  /* 0x000b3000014e7983 */ /* 0x000ea20000300a00 */
[----:B----4-:R-:W-:-:S04]  /*14da0*/  IMAD.WIDE R62, R13, 0x4, R50 ;  /* 0x000000040d3e7825 */ /* 0x010fc800078e0232 */
[C---:B------:R-:W-:Y:S01]  /*14db0*/  IMAD.WIDE R58, R13.reuse, 0x4, R58 ;  /* 0x000000040d3a7825 */ /* 0x040fe200078e023a */
[----:B------:R4:W-:Y:S04]  /*14dc0*/  STL.64 [R1+0x2c8], R62 ;  /* 0x0002c83e01007387 */ /* 0x0009e80000100a00 */
[----:B-1----:R-:W2:Y:S01]  /*14dd0*/  LDL.LU.64 R52, [R1+0xb38] ;  /* 0x000b380001347983 */ /* 0x002ea20000300a00 */
[----:B------:R-:W-:-:S03]  /*14de0*/  IMAD.WIDE R54, R13, 0x4, R54 ;  /* 0x000000040d367825 */ /* 0x000fc600078e0236 */
[----:B------:R-:W-:Y:S04]  /*14df0*/  STL.64 [R1+0x2c0], R58 ;  /* 0x0002c03a01007387 */ /* 0x000fe80000100a00 */
[----:B------:R-:W2:Y:S01]  /*14e00*/  LDL.LU.64 R50, [R1+0xb40] ;  /* 0x000b400001327983 */ /* 0x000ea20000300a00 */
[----:B------:R-:W-:-:S03]  /*14e10*/  IMAD.WIDE R48, R13, 0x4, R48 ;  /* 0x000000040d307825 */ /* 0x000fc600078e0230 */
[----:B------:R4:W-:Y:S04]  /*14e20*/  LDGSTS.E [R15+0x50000], desc[UR8][R62.64], !P5 ;  /* 0x500000003e0f7fae */ /* 0x0009e8000e921848 */
[----:B------:R1:W-:Y:S04]  /*14e30*/  STL.64 [R1+0x2b8], R54 ;  /* 0x0002b83601007387 */ /* 0x0003e80000100a00 */
[----:B------:R1:W-:Y:S04]  /*14e40*/  LDGSTS.E [R15+0x54000], desc[UR8][R58.64], !P5 ;  /* 0x540000003a0f7fae */ /* 0x0003e8000e921848 */
[----:B------:R1:W-:Y:S04]  /*14e50*/  STL.64 [R1+0x2b0], R48 ;  /* 0x0002b03001007387 */ /* 0x0003e80000100a00 */
[----:B------:R-:W-:Y:S04]  /*14e60*/  LDGSTS.E [R15+0x58000], desc[UR8][R54.64], !P5 ;  /* 0x58000000360f7fae */ /* 0x000fe8000e921848 */
[----:B------:R-:W-:Y:S01]  /*14e70*/  LDGSTS.E [R15+0x5c000], desc[UR8][R48.64], !P5 ;  /* 0x5c000000300f7fae */ /* 0x000fe2000e921848 */
[----:B----4-:R-:W-:-:S03]  /*14e80*/  IMAD.WIDE R62, R13, 0x4, R44 ;  /* 0x000000040d3e7825 */ /* 0x010fc600078e022c */
[----:B-1----:R-:W4:Y:S01]  /*14e90*/  LDL.LU.64 R54, [R1+0xb48] ;  /* 0x000b480001367983 */ /* 0x002f220000300a00 */
[----:B------:R-:W-:-:S03]  /*14ea0*/  IMAD.WIDE R58, R13, 0x4, R56 ;  /* 0x000000040d3a7825 */ /* 0x000fc600078e0238 */
        /* <DEDUP_REMOVED lines=8> */
[----:B------:R-:W4:Y:S01]  /*14f30*/  LDL.LU.64 R44, [R1+0xb60] ;  /* 0x000b6000012c7983 */ /* 0x000f220000300a00 */
[----:B------:R-:W-:-:S04]  /*14f40*/  IADD3 R2, R42, -0xbb, RZ ;  /* 0xffffff452a027810 */ /* 0x000fc80007ffe0ff */
[----:B------:R-:W-:Y:S01]  /*14f50*/  ISETP.GE.U32.AND P5, PT, R2, 0x7ffffec6, PT ;  /* 0x7ffffec60200780c */ /* 0x000fe20003fa6070 */
[----:B------:R1:W-:Y:S05]  /*14f60*/  STL.64 [R1+0x298], R56 ;  /* 0x0002983801007387 */ /* 0x0003ea0000100a00 */
[----:B------:R2:W-:Y:S01]  /*14f70*/  LDGSTS.E [R15+0x50004], desc[UR8][R62.64], !P6 ;  /* 0x500040003e0f7fae */ /* 0x0005e2000f121848 */
[----:B------:R-:W4:Y:S03]  /*14f80*/  LDC R42, c[0x0][0x230] ;  /* 0x00008c00ff2a7b82 */ /* 0x000f260000000800 */
[----:B------:R-:W-:Y:S04]  /*14f90*/  LDGSTS.E [R15+0x54004], desc[UR8][R58.64], !P6 ;  /* 0x540040003a0f7fae */ /* 0x000fe8000f121848 */
[----:B------:R-:W-:Y:S01]  /*14fa0*/  LDGSTS.E [R15+0x58004], desc[UR8][R56.64], !P6 ;  /* 0x58004000380f7fae */ /* 0x000fe2000f121848 */
[----:B---3--:R-:W-:-:S05]  /*14fb0*/  IMAD.WIDE R46, R13, 0x4, R46 ;  /* 0x000000040d2e7825 */ /* 0x008fca00078e022e */
[----:B------:R3:W-:Y:S04]  /*14fc0*/  STL.64 [R1+0x290], R46 ;  /* 0x0002902e01007387 */ /* 0x0007e80000100a00 */
[----:B-1----:R-:W4:Y:S04]  /*14fd0*/  LDL.LU.64 R58, [R1+0xb68] ;  /* 0x000b6800013a7983 */ /* 0x002f280000300a00 */
[----:B------:R-:W-:Y:S04]  /*14fe0*/  LDGSTS.E [R15+0x5c004], desc[UR8][R46.64], !P6 ;  /* 0x5c0040002e0f7fae */ /* 0x000fe8000f121848 */
[----:B------:R-:W4:Y:S04]  /*14ff0*/  LDL.LU.64 R56, [R1+0xb70] ;  /* 0x000b700001387983 */ /* 0x000f280000300a00 */
[----:B---3--:R-:W3:Y:S01]  /*15000*/  LDL.LU.64 R46, [R1+0xb78] ;  /* 0x000b7800012e7983 */ /* 0x008ee20000300a00 */
[----:B--2---:R-:W-:-:S04]  /*15010*/  IMAD.WIDE R64, R13, 0x4, R60 ;  /* 0x000000040d407825 */ /* 0x004fc800078e023c */
[C---:B------:R-:W-:Y:S01]  /*15020*/  IMAD.WIDE R62, R13.reuse, 0x4, R78 ;  /* 0x000000040d3e7825 */ /* 0x040fe200078e024e */
[----:B------:R-:W-:Y:S04]  /*15030*/  STL.64 [R1+0x288], R64 ;  /* 0x0002884001007387 */ /* 0x000fe80000100a00 */
[----:B------:R-:W-:Y:S04]  /*15040*/  LDGSTS.E [R15+0x50008], desc[UR8][R64.64], !P5 ;  /* 0x50008000400f7fae */ /* 0x000fe8000e921848 */
[----:B------:R4:W-:Y:S01]  /*15050*/  LDGSTS.E [R15+0x54008], desc[UR8][R62.64], !P5 ;  /* 0x540080003e0f7fae */ /* 0x0009e2000e921848 */
[----:B------:R-:W-:-:S05]  /*15060*/  IMAD.WIDE R60, R13, 0x4, R52 ;  /* 0x000000040d3c7825 */ /* 0x000fca00078e0234 */
[----:B------:R1:W-:Y:S01]  /*15070*/  LDGSTS.E [R15+0x58008], desc[UR8][R60.64], !P5 ;  /* 0x580080003c0f7fae */ /* 0x0003e2000e921848 */
[----:B------:R-:W-:-:S03]  /*15080*/  IMAD.WIDE R52, R13, 0x4, R50 ;  /* 0x000000040d347825 */ /* 0x000fc600078e0232 */
[----:B------:R-:W2:Y:S04]  /*15090*/  LDL.LU.64 R50, [R1+0xb80] ;  /* 0x000b800001327983 */ /* 0x000ea80000300a00 */
[----:B------:R4:W-:Y:S04]  /*150a0*/  STL.64 [R1+0x280], R62 ;  /* 0x0002803e01007387 */ /* 0x0009e80000100a00 */
[----:B------:R1:W-:Y:S04]  /*150b0*/  STL.64 [R1+0x278], R60 ;  /* 0x0002783c01007387 */ /* 0x0003e80000100a00 */
[----:B------:R1:W-:Y:S04]  /*150c0*/  STL.64 [R1+0x270], R52 ;  /* 0x0002703401007387 */ /* 0x0003e80000100a00 */
[----:B------:R-:W2:Y:S04]  /*150d0*/  LDL.LU.64 R78, [R1+0xb88] ;  /* 0x000b8800014e7983 */ /* 0x000ea80000300a00 */
[----:B------:R1:W-:Y:S01]  /*150e0*/  LDGSTS.E [R15+0x5c008], desc[UR8][R52.64], !P5 ;  /* 0x5c008000340f7fae */ /* 0x0003e2000e921848 */
[----:B----4-:R-:W-:-:S03]  /*150f0*/  IMAD.WIDE R62, R13, 0x4, R54 ;  /* 0x000000040d3e7825 */ /* 0x010fc600078e0236 */
[----:B------:R-:W4:Y:S01]  /*15100*/  LDL.LU.64 R54, [R1+0xb90] ;  /* 0x000b900001367983 */ /* 0x000f220000300a00 */
[----:B-1----:R-:W-:-:S03]  /*15110*/  IMAD.WIDE R60, R13, 0x4, R48 ;  /* 0x000000040d3c7825 */ /* 0x002fc600078e0230 */
[----:B------:R-:W-:Y:S04]  /*15120*/  STL.64 [R1+0x268], R62 ;  /* 0x0002683e01007387 */ /* 0x000fe80000100a00 */
[----:B------:R-:W4:Y:S01]  /*15130*/  LDL.LU.64 R48, [R1+0xb98] ;  /* 0x000b980001307983 */ /* 0x000f220000300a00 */
[----:B------:R-:W-:-:S03]  /*15140*/  IMAD.WIDE R52, R13, 0x4, R92 ;  /* 0x000000040d347825 */ /* 0x000fc600078e025c */
[----:B------:R-:W4:Y:S01]  /*15150*/  LDL.LU.64 R92, [R1+0xba0] ;  /* 0x000ba000015c7983 */ /* 0x000f220000300a00 */
[----:B------:R-:W-:Y:S02]  /*15160*/  VIADD R2, R41, 0xffffff44 ;  /* 0xffffff4429027836 */ /* 0x000fe40000000000 */
[----:B------:R-:W-:-:S03]  /*15170*/  IMAD.WIDE R44, R13, 0x4, R44 ;  /* 0x000000040d2c7825 */ /* 0x000fc600078e022c */
[----:B------:R-:W-:Y:S01]  /*15180*/  ISETP.GE.U32.AND P6, PT, R2, 0x7ffffec5, PT ;  /* 0x7ffffec50200780c */ /* 0x000fe20003fc6070 */
[----:B------:R-:W-:Y:S01]  /*15190*/  STL.64 [R1+0x260], R60 ;  /* 0x0002603c01007387 */ /* 0x000fe20000100a00 */
[----:B------:R-:W-:Y:S01]  /*151a0*/  IADD3 R2, R40, -0xd9, RZ ;  /* 0xffffff2728027810 */ /* 0x000fe20007ffe0ff */
[----:B------:R-:W1:Y:S03]  /*151b0*/  LDC R41, c[0x0][0x230] ;  /* 0x00008c00ff297b82 */ /* 0x000e660000000800 */
[----:B------:R-:W-:Y:S01]  /*151c0*/  ISETP.GE.U32.AND P5, PT, R2, 0x7ffffea8, PT ;  /* 0x7ffffea80200780c */ /* 0x000fe20003fa6070 */
[----:B------:R-:W-:Y:S06]  /*151d0*/  STL.64 [R1+0x258], R52 ;  /* 0x0002583401007387 */ /* 0x000fec0000100a00 */
[----:B------:R1:W-:Y:S01]  /*151e0*/  LDGSTS.E [R15+0x5000c], desc[UR8][R62.64], !P6 ;  /* 0x5000c0003e0f7fae */ /* 0x0003e2000f121848 */
[----:B------:R-:W4:Y:S03]  /*151f0*/  LDC R40, c[0x0][0x230] ;  /* 0x00008c00ff287b82 */ /* 0x000f260000000800 */
[----:B------:R1:W-:Y:S04]  /*15200*/  LDGSTS.E [R15+0x5400c], desc[UR8][R60.64], !P6 ;  /* 0x5400c0003c0f7fae */ /* 0x0003e8000f121848 */
[----:B------:R-:W-:Y:S04]  /*15210*/  LDGSTS.E [R15+0x5800c], desc[UR8][R52.64], !P6 ;  /* 0x5800c000340f7fae */ /* 0x000fe8000f121848 */
[----:B------:R1:W-:Y:S04]  /*15220*/  STL.64 [R1+0x250], R44 ;  /* 0x0002502c01007387 */ /* 0x0003e80000100a00 */
[----:B------:R-:W-:Y:S01]  /*15230*/  LDGSTS.E [R15+0x5c00c], desc[UR8][R44.64], !P6 ;  /* 0x5c00c0002c0f7fae */ /* 0x000fe2000f121848 */
[----:B------:R-:W-:-:S02]  /*15240*/  VIADD R2, R42, 0xffffff26 ;  /* 0xffffff262a027836 */ /* 0x000fc40000000000 */
[----:B------:R-:W4:Y:S01]  /*15250*/  LDC R42, c[0x0][0x230] ;  /* 0x00008c00ff2a7b82 */ /* 0x000f220000000800 */
[----:B-1----:R-:W4:Y:S02]  /*15260*/  LDL.LU.64 R44, [R1+0xba8] ;  /* 0x000ba800012c7983 */ /* 0x002f240000300a00 */
[----:B------:R-:W-:Y:S01]  /*15270*/  ISETP.GE.U32.AND P6, PT, R2, 0x7ffffea7, PT ;  /* 0x7ffffea70200780c */ /* 0x000fe20003fc6070 */
[----:B------:R-:W-:-:S05]  /*15280*/  IMAD.WIDE R62, R13, 0x4, R58 ;  /* 0x000000040d3e7825 */ /* 0x000fca00078e023a */
[----:B------:R4:W-:Y:S01]  /*15290*/  LDGSTS.E [R15+0x60000], desc[UR8][R62.64], !P5 ;  /* 0x600000003e0f7fae */ /* 0x0009e2000e921848 */
[----:B------:R-:W-:-:S03]  /*152a0*/  IMAD.WIDE R60, R13, 0x4, R56 ;  /* 0x000000040d3c7825 */ /* 0x000fc600078e0238 */
[----:B------:R-:W4:Y:S04]  /*152b0*/  LDL.LU.64 R56, [R1+0xbb0] ;  /* 0x000bb00001387983 */ /* 0x000f280000300a00 */
[----:B------:R-:W-:Y:S01]  /*152c0*/  STL.64 [R1+0x148], R62 ;  /* 0x0001483e01007387 */ /* 0x000fe20000100a00 */
[----:B---3--:R-:W-:-:S03]  /*152d0*/  IMAD.WIDE R58, R13, 0x4, R46 ;  /* 0x000000040d3a7825 */ /* 0x008fc600078e022e */
[----:B------:R-:W3:Y:S04]  /*152e0*/  LDL.LU.64 R46, [R1+0xbb8] ;  /* 0x000bb800012e7983 */ /* 0x000ee80000300a00 */
[----:B------:R-:W-:Y:S04]  /*152f0*/  STL.64 [R1+0x140], R60 ;  /* 0x0001403c01007387 */ /* 0x000fe80000100a00 */
[----:B------:R-:W-:Y:S04]  /*15300*/  STL.64 [R1+0x138], R58 ;  /* 0x0001383a01007387 */ /* 0x000fe80000100a00 */
[----:B------:R-:W3:Y:S04]  /*15310*/  LDL.LU.64 R52, [R1+0xbc0] ;  /* 0x000bc00001347983 */ /* 0x000ee80000300a00 */
[----:B------:R1:W-:Y:S04]  /*15320*/  LDGSTS.E [R15+0x64000], desc[UR8][R60.64], !P5 ;  /* 0x640000003c0f7fae */ /* 0x0003e8000e921848 */
[----:B------:R-:W-:Y:S01]  /*15330*/  LDGSTS.E [R15+0x68000], desc[UR8][R58.64], !P5 ;  /* 0x680000003a0f7fae */ /* 0x000fe2000e921848 */
[----:B--2---:R-:W-:-:S05]  /*15340*/  IMAD.WIDE R50, R13, 0x4, R50 ;  /* 0x000000040d327825 */ /* 0x004fca00078e0232 */
[----:B------:R2:W-:Y:S04]  /*15350*/  STL.64 [R1+0x130], R50 ;  /* 0x0001303201007387 */ /* 0x0005e80000100a00 */
[----:B------:R-:W-:Y:S01]  /*15360*/  LDGSTS.E [R15+0x6c000], desc[UR8][R50.64], !P5 ;  /* 0x6c000000320f7fae */ /* 0x000fe2000e921848 */
[----:B------:R-:W-:-:S03]  /*15370*/  IMAD.WIDE R64, R13, 0x4, R78 ;  /* 0x000000040d407825 */ /* 0x000fc600078e024e */
[----:B--2---:R-:W2:Y:S04]  /*15380*/  LDL.LU.64 R50, [R1+0xbc8] ;  /* 0x000bc80001327983 */ /* 0x004ea80000300a00 */
[----:B------:R-:W2:Y:S04]  /*15390*/  LDL.LU.64 R58, [R1+0xbd0] ;  /* 0x000bd000013a7983 */ /* 0x000ea80000300a00 */
[----:B------:R-:W-:Y:S01]  /*153a0*/  LDGSTS.E [R15+0x60004], desc[UR8][R64.64], !P6 ;  /* 0x60004000400f7fae */ /* 0x000fe2000f121848 */
[----:B----4-:R-:W-:-:S03]  /*153b0*/  IMAD.WIDE R62, R13, 0x4, R54 ;  /* 0x000000040d3e7825 */ /* 0x010fc600078e0236 */
[----:B------:R-:W4:Y:S04]  /*153c0*/  LDL.LU.64 R54, [R1+0xbd8] ;  /* 0x000bd80001367983 */ /* 0x000f280000300a00 */
[----:B------:R-:W-:Y:S01]  /*153d0*/  STL.64 [R1+0x128], R64 ;  /* 0x0001284001007387 */ /* 0x000fe20000100a00 */
[----:B-1----:R-:W-:-:S03]  /*153e0*/  IMAD.WIDE R60, R13, 0x4, R48 ;  /* 0x000000040d3c7825 */ /* 0x002fc600078e0230 */
[----:B------:R-:W-:Y:S01]  /*153f0*/  STL.64 [R1+0x120], R62 ;  /* 0x0001203e01007387 */ /* 0x000fe20000100a00 */
[----:B------:R-:W-:-:S03]  /*15400*/  IMAD.WIDE R48, R13, 0x4, R92 ;  /* 0x000000040d307825 */ /* 0x000fc600078e025c */
[----:B------:R-:W4:Y:S04]  /*15410*/  LDL.LU.64 R92, [R1+0xbe0] ;  /* 0x000be000015c7983 */ /* 0x000f280000300a00 */
[----:B------:R1:W-:Y:S04]  /*15420*/  STL.64 [R1+0x118], R60 ;  /* 0x0001183c01007387 */ /* 0x0003e80000100a00 */
[----:B------:R-:W-:Y:S04]  /*15430*/  LDGSTS.E [R15+0x64004], desc[UR8][R62.64], !P6 ;  /* 0x640040003e0f7fae */ /* 0x000fe8000f121848 */
[----:B------:R1:W-:Y:S04]  /*15440*/  STL.64 [R1+0x110], R48 ;  /* 0x0001103001007387 */ /* 0x0003e80000100a00 */
[----:B------:R-:W-:Y:S01]  /*15450*/  LDGSTS.E [R15+0x68004], desc[UR8][R60.64], !P6 ;  /* 0x680040003c0f7fae */ /* 0x000fe2000f121848 */
[----:B------:R-:W-:-:S02]  /*15460*/  IADD3 R2, R41, -0xdb, RZ ;  /* 0xffffff2529027810 */ /* 0x000fc40007ffe0ff */
[----:B------:R-:W4:Y:S01]  /*15470*/  LDC R41, c[0x0][0x230] ;  /* 0x00008c00ff297b82 */ /* 0x000f220000000800 */
[----:B------:R1:W-:Y:S04]  /*15480*/  LDGSTS.E [R15+0x6c004], desc[UR8][R48.64], !P6 ;  /* 0x6c004000300f7fae */ /* 0x0003e8000f121848 */
[----:B-1----:R-:W4:Y:S04]  /*15490*/  LDL.LU.64 R60, [R1+0xbe8] ;  /* 0x000be800013c7983 */ /* 0x002f280000300a00 */
[----:B------:R-:W4:Y:S01]  /*154a0*/  LDL.LU.64 R78, [R1+0xbf0] ;  /* 0x000bf000014e7983 */ /* 0x000f220000300a00 */
[----:B------:R-:W-:Y:S01]  /*154b0*/  ISETP.GE.U32.AND P5, PT, R2, 0x7ffffea6, PT ;  /* 0x7ffffea60200780c */ /* 0x000fe20003fa6070 */
[----:B------:R-:W-:Y:S01]  /*154c0*/  VIADD R2, R40, 0xffffff24 ;  /* 0xffffff2428027836 */ /* 0x000fe20000000000 */
[----:B------:R-:W1:Y:S04]  /*154d0*/  LDC R48, c[0x0][0x230] ;  /* 0x00008c00ff307b82 */ /* 0x000e680000000800 */
[----:B------:R-:W-:Y:S01]  /*154e0*/  ISETP.GE.U32.AND P6, PT, R2, 0x7ffffea5, PT ;  /* 0x7ffffea50200780c */ /* 0x000fe20003fc6070 */
[----:B------:R-:W-:-:S02]  /*154f0*/  IMAD.WIDE R64, R13, 0x4, R44 ;  /* 0x000000040d407825 */ /* 0x000fc400078e022c */
[----:B------:R-:W4:Y:S04]  /*15500*/  LDL.LU.64 R44, [R1+0xbf8] ;  /* 0x000bf800012c7983 */ /* 0x000f280000300a00 */
[----:B------:R2:W-:Y:S04]  /*15510*/  STL.64 [R1+0x108], R64 ;  /* 0x0001084001007387 */ /* 0x0005e80000100a00 */
[----:B------:R2:W-:Y:S01]  /*15520*/  LDGSTS.E [R15+0x60008], desc[UR8][R64.64], !P5 ;  /* 0x60008000400f7fae */ /* 0x0005e2000e921848 */
[----:B------:R-:W-:Y:S01]  /*15530*/  IADD3 R2, R42, -0xf9, RZ ;  /* 0xffffff072a027810 */ /* 0x000fe20007ffe0ff */
[----:B------:R-:W-:-:S05]  /*15540*/  IMAD.WIDE R62, R13, 0x4, R56 ;  /* 0x000000040d3e7825 */ /* 0x000fca00078e0238 */
[----:B------:R-:W-:Y:S01]  /*15550*/  LDGSTS.E [R15+0x64008], desc[UR8][R62.64], !P5 ;  /* 0x640080003e0f7fae */ /* 0x000fe2000e921848 */
[----:B---3--:R-:W-:-:S03]  /*15560*/  IMAD.WIDE R56, R13, 0x4, R46 ;  /* 0x000000040d387825 */ /* 0x008fc600078e022e */
[----:B------:R-:W3:Y:S04]  /*15570*/  LDL.LU.64 R46, [R1+0xc00] ;  /* 0x000c0000012e7983 */ /* 0x000ee80000300a00 */
[----:B------:R-:W-:Y:S01]  /*15580*/  STL.64 [R1+0x100], R62 ;  /* 0x0001003e01007387 */ /* 0x000fe20000100a00 */
[----:B------:R-:W-:-:S03]  /*15590*/  IMAD.WIDE R52, R13, 0x4, R52 ;  /* 0x000000040d347825 */ /* 0x000fc600078e0234 */
[----:B------:R1:W-:Y:S04]  /*155a0*/  STL.64 [R1+0xf8], R56 ;  /* 0x0000f83801007387 */ /* 0x0003e80000100a00 */
[----:B------:R4:W-:Y:S04]  /*155b0*/  STL.64 [R1+0xf0], R52 ;  /* 0x0000f03401007387 */ /* 0x0009e80000100a00 */
[----:B------:R-:W3:Y:S04]  /*155c0*/  LDL.LU.64 R86, [R1+0xc08] ;  /* 0x000c080001567983 */ /* 0x000ee80000300a00 */
[----:B------:R1:W-:Y:S04]  /*155d0*/  LDGSTS.E [R15+0x68008], desc[UR8][R56.64], !P5 ;  /* 0x68008000380f7fae */ /* 0x0003e8000e921848 */
[----:B------:R-:W-:Y:S01]  /*155e0*/  LDGSTS.E [R15+0x6c008], desc[UR8][R52.64], !P5 ;  /* 0x6c008000340f7fae */ /* 0x000fe2000e921848 */
[C---:B--2---:R-:W-:Y:S01]  /*155f0*/  IMAD.WIDE R64, R13.reuse, 0x4, R50 ;  /* 0x000000040d407825 */ /* 0x044fe200078e0232 */
[----:B-1----:R-:W1:Y:S02]  /*15600*/  LDC R56, c[0x0][0x230] ;  /* 0x00008c00ff387b82 */ /* 0x002e640000000800 */
[----:B------:R-:W2:Y:S01]  /*15610*/  LDL.LU.64 R50, [R1+0xc10] ;  /* 0x000c100001327983 */ /* 0x000ea20000300a00 */
[----:B------:R-:W-:-:S03]  /*15620*/  IMAD.WIDE R62, R13, 0x4, R58 ;  /* 0x000000040d3e7825 */ /* 0x000fc600078e023a */
[----:B------:R4:W-:Y:S04]  /*15630*/  STL.64 [R1+0xe8], R64 ;  /* 0x0000e84001007387 */ /* 0x0009e80000100a00 */
[----:B------:R-:W-:Y:S01]  /*15640*/  STL.64 [R1+0xe0], R62 ;  /* 0x0000e03e01007387 */ /* 0x000fe20000100a00 */
[----:B----4-:R-:W-:-:S03]  /*15650*/  IMAD.WIDE R58, R13, 0x4, R54 ;  /* 0x000000040d3a7825 */ /* 0x010fc600078e0236 */
[----:B------:R-:W4:Y:S04]  /*15660*/  LDL.LU.64 R52, [R1+0xc18] ;  /* 0x000c180001347983 */ /* 0x000f280000300a00 */
[----:B------:R-:W4:Y:S04]  /*15670*/  LDL.LU.64 R54, [R1+0xc20] ;  /* 0x000c200001367983 */ /* 0x000f280000300a00 */
[----:B------:R1:W-:Y:S01]  /*15680*/  LDGSTS.E [R15+0x6000c], desc[UR8][R64.64], !P6 ;  /* 0x6000c000400f7fae */ /* 0x0003e2000f121848 */
[----:B------:R-:W-:-:S03]  /*15690*/  IMAD.WIDE R42, R13, 0x4, R92 ;  /* 0x000000040d2a7825 */ /* 0x000fc600078e025c */
[----:B------:R1:W-:Y:S04]  /*156a0*/  STL.64 [R1+0xd8], R58 ;  /* 0x0000d83a01007387 */ /* 0x0003e80000100a00 */
[----:B------:R-:W-:Y:S04]  /*156b0*/  LDGSTS.E [R15+0x6400c], desc[UR8][R62.64], !P6 ;  /* 0x6400c0003e0f7fae */ /* 0x000fe8000f121848 */
[----:B------:R1:W-:Y:S01]  /*156c0*/  STL.64 [R1+0xd0], R42 ;  /* 0x0000d02a01007387 */ /* 0x0003e20000100a00 */
[----:B------:R-:W-:Y:S01]  /*156d0*/  ISETP.GE.U32.AND P5, PT, R2, 0x7ffffe88, PT ;  /* 0x7ffffe880200780c */ /* 0x000fe20003fa6070 */
[----:B-1----:R-:W1:Y:S02]  /*156e0*/  LDC R64, c[0x0][0x230] ;  /* 0x00008c00ff407b82 */ /* 0x002e640000000800 */
[----:B------:R-:W-:Y:S01]  /*156f0*/  LDGSTS.E [R15+0x6800c], desc[UR8][R58.64], !P6 ;  /* 0x6800c0003a0f7fae */ /* 0x000fe2000f121848 */
[----:B------:R-:W-:-:S03]  /*15700*/  VIADD R2, R41, 0xffffff06 ;  /* 0xffffff0629027836 */ /* 0x000fc60000000000 */
[----:B------:R1:W-:Y:S04]  /*15710*/  LDGSTS.E [R15+0x6c00c], desc[UR8][R42.64], !P6 ;  /* 0x6c00c0002a0f7fae */ /* 0x0003e8000f121848 */
[----:B------:R-:W4:Y:S04]  /*15720*/  LDL.LU.64 R58, [R1+0xc28] ;  /* 0x000c2800013a7983 */ /* 0x000f280000300a00 */
[----:B------:R-:W4:Y:S01]  /*15730*/  LDL.LU.64 R92, [R1+0xc30] ;  /* 0x000c3000015c7983 */ /* 0x000f220000300a00 */
[----:B------:R-:W-:-:S03]  /*15740*/  IMAD.WIDE R40, R13, 0x4, R60 ;  /* 0x000000040d287825 */ /* 0x000fc600078e023c */
[----:B------:R-:W4:Y:S01]  /*15750*/  LDL.LU.64 R60, [R1+0xc38] ;  /* 0x000c3800013c7983 */ /* 0x000f220000300a00 */
[----:B-1----:R-:W-:-:S03]  /*15760*/  IMAD.WIDE R42, R13, 0x4, R78 ;  /* 0x000000040d2a7825 */ /* 0x002fc600078e024e */
[----:B------:R-:W4:Y:S04]  /*15770*/  LDL.LU.64 R62, [R1+0xc40] ;  /* 0x000c4000013e7983 */ /* 0x000f280000300a00 */
[----:B------:R-:W4:Y:S04]  /*15780*/  LDL.LU.64 R66, [R1+0xc48] ;  /* 0x000c480001427983 */ /* 0x000f280000300a00 */
[----:B------:R-:W4:Y:S01]  /*15790*/  LDL.LU.64 R78, [R1+0xc50] ;  /* 0x000c5000014e7983 */ /* 0x000f220000300a00 */
[----:B------:R-:W-:Y:S01]  /*157a0*/  ISETP.GE.U32.AND P6, PT, R2, 0x7ffffe87, PT ;  /* 0x7ffffe870200780c */ /* 0x000fe20003fc6070 */
[C---:B------:R-:W-:Y:S01]  /*157b0*/  IMAD.WIDE R44, R13.reuse, 0x4, R44 ;  /* 0x000000040d2c7825 */ /* 0x040fe200078e022c */
[----:B------:R-:W-:Y:S01]  /*157c0*/  IADD3 R2, R48, -0xfb, RZ ;  /* 0xffffff0530027810 */ /* 0x000fe20007ffe0ff */
[----:B------:R-:W-:Y:S04]  /*157d0*/  LDGSTS.E [R15+0x70000], desc[UR8][R40.64], !P5 ;  /* 0x70000000280f7fae */ /* 0x000fe8000e921848 */
[----:B------:R-:W-:Y:S04]  /*157e0*/  LDGSTS.E [R15+0x74000], desc[UR8][R42.64], !P5 ;  /* 0x740000002a0f7fae */ /* 0x000fe8000e921848 */
[----:B------:R-:W-:Y:S04]  /*157f0*/  LDGSTS.E [R15+0x78000], desc[UR8][R44.64], !P5 ;  /* 0x780000002c0f7fae */ /* 0x000fe8000e921848 */
[----:B------:R-:W4:Y:S04]  /*15800*/  LDL.LU.64 R68, [R1+0xc58] ;  /* 0x000c580001447983 */ /* 0x000f280000300a00 */
[----:B------:R-:W4:Y:S04]  /*15810*/  LDL.LU.64 R70, [R1+0xc60] ;  /* 0x000c600001467983 */ /* 0x000f280000300a00 */
[----:B------:R-:W4:Y:S01]  /*15820*/  LDL.LU.64 R88, [R1+0xc68] ;  /* 0x000c680001587983 */ /* 0x000f220000300a00 */
[----:B---3--:R-:W-:-:S05]  /*15830*/  IMAD.WIDE R46, R13, 0x4, R46 ;  /* 0x000000040d2e7825 */ /* 0x008fca00078e022e */
[----:B------:R-:W-:Y:S01]  /*15840*/  LDGSTS.E [R15+0x7c000], desc[UR8][R46.64], !P5 ;  /* 0x7c0000002e0f7fae */ /* 0x000fe2000e921848 */
[----:B------:R-:W-:Y:S01]  /*15850*/  ISETP.GE.U32.AND P5, PT, R2, 0x7ffffe86, PT ;  /* 0x7ffffe860200780c */ /* 0x000fe20003fa6070 */
[----:B------:R-:W-:Y:S02]  /*15860*/  VIADD R2, R56, 0xffffff04 ;  /* 0xffffff0438027836 */ /* 0x000fe40000000000 */
[----:B------:R-:W-:-:S05]  /*15870*/  IMAD.WIDE R48, R13, 0x4, R86 ;  /* 0x000000040d307825 */ /* 0x000fca00078e0256 */
[----:B------:R-:W-:Y:S01]  /*15880*/  LDGSTS.E [R15+0x70004], desc[UR8][R48.64], !P6 ;  /* 0x70004000300f7fae */ /* 0x000fe2000f121848 */
[----:B--2---:R-:W-:-:S05]  /*15890*/  IMAD.WIDE R50, R13, 0x4, R50 ;  /* 0x000000040d327825 */ /* 0x004fca00078e0232 */
[----:B------:R-:W-:Y:S01]  /*158a0*/  LDGSTS.E [R15+0x74004], desc[UR8][R50.64], !P6 ;  /* 0x74004000320f7fae */ /* 0x000fe2000f121848 */
[----:B----4-:R-:W-:-:S04]  /*158b0*/  IMAD.WIDE R52, R13, 0x4, R52 ;  /* 0x000000040d347825 */ /* 0x010fc800078e0234 */
[C---:B------:R-:W-:Y:S01]  /*158c0*/  IMAD.WIDE R54, R13.reuse, 0x4, R54 ;  /* 0x000000040d367825 */ /* 0x040fe200078e0236 */
[----:B------:R-:W-:Y:S04]  /*158d0*/  LDGSTS.E [R15+0x78004], desc[UR8][R52.64], !P6 ;  /* 0x78004000340f7fae */ /* 0x000fe8000f121848 */
[----:B------:R-:W-:Y:S01]  /*158e0*/  LDGSTS.E [R15+0x7c004], desc[UR8][R54.64], !P6 ;  /* 0x7c004000360f7fae */ /* 0x000fe2000f121848 */
[----:B------:R-:W-:Y:S02]  /*158f0*/  ISETP.GE.U32.AND P6, PT, R2, 0x7ffffe85, PT ;  /* 0x7ffffe850200780c */ /* 0x000fe40003fc6070 */
[----:B------:R-:W-:Y:S01]  /*15900*/  IADD3 R2, R64, -0xbd, RZ ;  /* 0xffffff4340027810 */ /* 0x000fe20007ffe0ff */
[----:B------:R-:W-:-:S04]  /*15910*/  IMAD.WIDE R56, R13, 0x4, R58 ;  /* 0x000000040d387825 */ /* 0x000fc800078e023a */
[C---:B------:R-:W-:Y:S01]  /*15920*/  IMAD.WIDE R58, R13.reuse, 0x4, R92 ;  /* 0x000000040d3a7825 */ /* 0x040fe200078e025c */
[----:B------:R-:W-:Y:S04]  /*15930*/  LDGSTS.E [R15+0x70008], desc[UR8][R56.64], !P5 ;  /* 0x70008000380f7fae */ /* 0x000fe8000e921848 */
[----:B------:R-:W2:Y:S04]  /*15940*/  LDL.LU.64 R92, [R1+0xc70] ;  /* 0x000c7000015c7983 */ /* 0x000ea80000300a00 */
[----:B------:R-:W3:Y:S04]  /*15950*/  LDL.LU.64 R86, [R1+0xc78] ;  /* 0x000c780001567983 */ /* 0x000ee80000300a00 */
[----:B------:R-:W4:Y:S01]  /*15960*/  LDL.LU.64 R84, [R1+0xc80] ;  /* 0x000c800001547983 */ /* 0x000f220000300a00 */
[----:B------:R-:W-:-:S03]  /*15970*/  IMAD.WIDE R64, R13, 0x4, R66 ;  /* 0x000000040d407825 */ /* 0x000fc600078e0242 */
[----:B------:R-:W-:Y:S01]  /*15980*/  LDGSTS.E [R15+0x74008], desc[UR8][R58.64], !P5 ;  /* 0x740080003a0f7fae */ /* 0x000fe2000e921848 */
[----:B------:R-:W-:-:S03]  /*15990*/  IMAD.WIDE R66, R13, 0x4, R78 ;  /* 0x000000040d427825 */ /* 0x000fc600078e024e */
[----:B------:R-:W4:Y:S01]  /*159a0*/  LDL.LU.64 R78, [R1+0xc88] ;  /* 0x000c8800014e7983 */ /* 0x000f220000300a00 */
[----:B------:R-:W-:-:S03]  /*159b0*/  IMAD.WIDE R60, R13, 0x4, R60 ;  /* 0x000000040d3c7825 */ /* 0x000fc600078e023c */
[----:B------:R-:W4:Y:S01]  /*159c0*/  LDL.LU.64 R96, [R1+0xc90] ;  /* 0x000c900001607983 */ /* 0x000f220000300a00 */
[----:B------:R-:W-:-:S03]  /*159d0*/  IMAD.WIDE R62, R13, 0x4, R62 ;  /* 0x000000040d3e7825 */ /* 0x000fc600078e023e */
[----:B------:R-:W4:Y:S01]  /*159e0*/  LDL.LU.64 R94, [R1+0xc98] ;  /* 0x000c9800015e7983 */ /* 0x000f220000300a00 */
[----:B------:R-:W-:-:S03]  /*159f0*/  IMAD.WIDE R68, R13, 0x4, R68 ;  /* 0x000000040d447825 */ /* 0x000fc600078e0244 */
[----:B------:R-:W4:Y:S01]  /*15a00*/  LDL.LU.64 R82, [R1+0xca0] ;  /* 0x000ca00001527983 */ /* 0x000f220000300a00 */
[----:B------:R-:W-:-:S03]  /*15a10*/  IMAD.WIDE R70, R13, 0x4, R70 ;  /* 0x000000040d467825 */ /* 0x000fc600078e0246 */
[----:B------:R-:W-:Y:S01]  /*15a20*/  LDGSTS.E [R15+0x78008], desc[UR8][R60.64], !P5 ;  /* 0x780080003c0f7fae */ /* 0x000fe2000e921848 */
[----:B------:R-:W-:-:S03]  /*15a30*/  IMAD.WIDE R88, R13, 0x4, R88 ;  /* 0x000000040d587825 */ /* 0x000fc600078e0258 */
[----:B------:R-:W-:Y:S04]  /*15a40*/  LDGSTS.E [R15+0x7c008], desc[UR8][R62.64], !P5 ;  /* 0x7c0080003e0f7fae */ /* 0x000fe8000e921848 */
[----:B------:R-:W4:Y:S04]  /*15a50*/  LDL.LU.64 R80, [R1+0xca8] ;  /* 0x000ca80001507983 */ /* 0x000f280000300a00 */
[----:B------:R-:W4:Y:S04]  /*15a60*/  LDL.LU.64 R90, [R1+0xcb0] ;  /* 0x000cb000015a7983 */ /* 0x000f280000300a00 */
[----:B------:R-:W-:Y:S04]  /*15a70*/  LDGSTS.E [R15+0x7000c], desc[UR8][R64.64], !P6 ;  /* 0x7000c000400f7fae */ /* 0x000fe8000f121848 */
[----:B------:R-:W4:Y:S04]  /*15a80*/  LDL.LU.64 R76, [R1+0xcb8] ;  /* 0x000cb800014c7983 */ /* 0x000f280000300a00 */
[----:B------:R-:W-:Y:S04]  /*15a90*/  LDGSTS.E [R15+0x7400c], desc[UR8][R66.64], !P6 ;  /* 0x7400c000420f7fae */ /* 0x000fe8000f121848 */
[----:B------:R-:W-:Y:S04]  /*15aa0*/  LDGSTS.E [R15+0x7800c], desc[UR8][R68.64], !P6 ;  /* 0x7800c000440f7fae */ /* 0x000fe8000f121848 */
[----:B------:R1:W-:Y:S04]  /*15ab0*/  STL.64 [R1+0x348], R88 ;  /* 0x0003485801007387 */ /* 0x0003e80000100a00 */
[----:B------:R-:W-:Y:S04]  /*15ac0*/  LDGSTS.E [R15+0x7c00c], desc[UR8][R70.64], !P6 ;  /* 0x7c00c000460f7fae */ /* 0x000fe8000f121848 */
[----:B------:R-:W-:Y:S01]  /*15ad0*/  LDGSTS.E [R14+0x40000], desc[UR8][R88.64], !P1 ;  /* 0x40000000580e7fae */ /* 0x000fe2000c921848 */
[----:B--2---:R-:W-:-:S04]  /*15ae0*/  IMAD.WIDE R92, R13, 0x4, R92 ;  /* 0x000000040d5c7825 */ /* 0x004fc800078e025c */
[C---:B---3--:R-:W-:Y:S01]  /*15af0*/  IMAD.WIDE R86, R13.reuse, 0x4, R86 ;  /* 0x000000040d567825 */ /* 0x048fe200078e0256 */
[----:B------:R2:W-:Y:S03]  /*15b00*/  STL.64 [R1+0x340], R92 ;  /* 0x0003405c01007387 */ /* 0x0005e60000100a00 */
[C---:B----4-:R-:W-:Y:S01]  /*15b10*/  IMAD.WIDE R84, R13.reuse, 0x4, R84 ;  /* 0x000000040d547825 */ /* 0x050fe200078e0254 */
[----:B------:R3:W-:Y:S04]  /*15b20*/  STL.64 [R1+0x338], R86 ;  /* 0x0003385601007387 */ /* 0x0007e80000100a00 */
[----:B-1----:R-:W4:Y:S04]  /*15b30*/  LDL.LU.64 R88, [R1+0xcc0] ;  /* 0x000cc00001587983 */ /* 0x002f280000300a00 */
[----:B------:R1:W-:Y:S04]  /*15b40*/  STL.64 [R1+0x330], R84 ;  /* 0x0003305401007387 */ /* 0x0003e80000100a00 */
[----:B------:R-:W-:Y:S01]  /*15b50*/  LDGSTS.E [R14+0x44000], desc[UR8][R92.64], !P1 ;  /* 0x440000005c0e7fae */ /* 0x000fe2000c921848 */
[----:B------:R-:W-:-:S03]  /*15b60*/  IMAD.WIDE R98, R13, 0x4, R78 ;  /* 0x000000040d627825 */ /* 0x000fc600078e024e */
[----:B------:R-:W-:Y:S04]  /*15b70*/  LDGSTS.E [R14+0x48000], desc[UR8][R86.64], !P1 ;  /* 0x48000000560e7fae */ /* 0x000fe8000c921848 */
[----:B------:R-:W-:Y:S04]  /*15b80*/  LDGSTS.E [R14+0x4c000], desc[UR8][R84.64], !P1 ;  /* 0x4c000000540e7fae */ /* 0x000fe8000c921848 */
[----:B--2---:R-:W2:Y:S04]  /*15b90*/  LDL.LU.64 R92, [R1+0xcc8] ;  /* 0x000cc800015c7983 */ /* 0x004ea80000300a00 */
[----:B---3--:R-:W3:Y:S04]  /*15ba0*/  LDL.LU.64 R86, [R1+0xcd0] ;  /* 0x000cd00001567983 */ /* 0x008ee80000300a00 */
[----:B-1----:R-:W3:Y:S04]  /*15bb0*/  LDL.LU.64 R84, [R1+0xcd8] ;  /* 0x000cd80001547983 */ /* 0x002ee80000300a00 */
[----:B------:R-:W3:Y:S01]  /*15bc0*/  LDL.LU.64 R78, [R1+0xce0] ;  /* 0x000ce000014e7983 */ /* 0x000ee20000300a00 */
[----:B------:R-:W-:-:S04]  /*15bd0*/  IMAD.WIDE R96, R13, 0x4, R96 ;  /* 0x000000040d607825 */ /* 0x000fc800078e0260 */
[C---:B------:R-:W-:Y:S01]  /*15be0*/  IMAD.WIDE R94, R13.reuse, 0x4, R94 ;  /* 0x000000040d5e7825 */ /* 0x040fe200078e025e */
[----:B------:R1:W-:Y:S03]  /*15bf0*/  STL.64 [R1+0x328], R98 ;  /* 0x0003286201007387 */ /* 0x0003e60000100a00 */
[C---:B------:R-:W-:Y:S01]  /*15c00*/  IMAD.WIDE R82, R13.reuse, 0x4, R82 ;  /* 0x000000040d527825 */ /* 0x040fe200078e0252 */
[----:B------:R1:W-:Y:S04]  /*15c10*/  LDGSTS.E [R14+0x40004], desc[UR8][R98.64], !P2 ;  /* 0x40004000620e7fae */ /* 0x0003e8000d121848 */
[----:B------:R1:W-:Y:S04]  /*15c20*/  STL.64 [R1+0x320], R96 ;  /* 0x0003206001007387 */ /* 0x0003e80000100a00 */
[----:B------:R1:W-:Y:S02]  /*15c30*/  LDGSTS.E [R14+0x44004], desc[UR8][R96.64], !P2 ;  /* 0x44004000600e7fae */ /* 0x0003e4000d121848 */
[----:B-1----:R-:W-:-:S02]  /*15c40*/  IMAD.WIDE R98, R13, 0x4, R80 ;  /* 0x000000040d627825 */ /* 0x002fc400078e0250 */
[----:B------:R1:W-:Y:S04]  /*15c50*/  STL.64 [R1+0x318], R94 ;  /* 0x0003185e01007387 */ /* 0x0003e80000100a00 */
[----:B------:R1:W-:Y:S01]  /*15c60*/  STL.64 [R1+0x310], R82 ;  /* 0x0003105201007387 */ /* 0x0003e20000100a00 */
[----:B------:R-:W-:-:S03]  /*15c70*/  IMAD.WIDE R96, R13, 0x4, R90 ;  /* 0x000000040d607825 */ /* 0x000fc600078e025a */
[----:B------:R1:W-:Y:S04]  /*15c80*/  LDGSTS.E [R14+0x48004], desc[UR8][R94.64], !P2 ;  /* 0x480040005e0e7fae */ /* 0x0003e8000d121848 */
[----:B------:R-:W3:Y:S04]  /*15c90*/  LDL.LU.64 R90, [R1+0xce8] ;  /* 0x000ce800015a7983 */ /* 0x000ee80000300a00 */
[----:B------:R3:W-:Y:S01]  /*15ca0*/  LDGSTS.E [R14+0x4c004], desc[UR8][R82.64], !P2 ;  /* 0x4c004000520e7fae */ /* 0x0007e2000d121848 */
[----:B-1----:R-:W-:-:S03]  /*15cb0*/  IMAD.WIDE R94, R13, 0x4, R76 ;  /* 0x000000040d5e7825 */ /* 0x002fc600078e024c */
[----:B------:R-:W-:Y:S04]  /*15cc0*/  STL.64 [R1+0x308], R98 ;  /* 0x0003086201007387 */ /* 0x000fe80000100a00 */
[----:B------:R-:W-:Y:S04]  /*15cd0*/  LDGSTS.E [R14+0x40008], desc[UR8][R98.64], !P3 ;  /* 0x40008000620e7fae */ /* 0x000fe8000d921848 */
[----:B------:R-:W3:Y:S04]  /*15ce0*/  LDL.LU.64 R82, [R1+0xcf0] ;  /* 0x000cf00001527983 */ /* 0x000ee80000300a00 */
[----:B------:R-:W-:Y:S04]  /*15cf0*/  STL.64 [R1+0x300], R96 ;  /* 0x0003006001007387 */ /* 0x000fe80000100a00 */
[----:B------:R-:W3:Y:S04]  /*15d00*/  LDL.LU.64 R80, [R1+0xcf8] ;  /* 0x000cf80001507983 */ /* 0x000ee80000300a00 */
[----:B------:R-:W-:Y:S04]  /*15d10*/  STL.64 [R1+0x2f8], R94 ;  /* 0x0002f85e01007387 */ /* 0x000fe80000100a00 */
[----:B------:R-:W-:Y:S04]  /*15d20*/  LDGSTS.E [R14+0x44008], desc[UR8][R96.64], !P3 ;  /* 0x44008000600e7fae */ /* 0x000fe8000d921848 */
[----:B------:R-:W3:Y:S04]  /*15d30*/  LDL.LU.64 R76, [R1+0xd00] ;  /* 0x000d0000014c7983 */ /* 0x000ee80000300a00 */
[----:B------:R-:W-:Y:S01]  /*15d40*/  LDGSTS.E [R14+0x48008], desc[UR8][R94.64], !P3 ;  /* 0x480080005e0e7fae */ /* 0x000fe2000d921848 */
[----:B----4-:R-:W-:-:S05]  /*15d50*/  IMAD.WIDE R88, R13, 0x4, R88 ;  /* 0x000000040d587825 */ /* 0x010fca00078e0258 */
[----:B------:R1:W-:Y:S04]  /*15d60*/  STL.64 [R1+0x2f0], R88 ;  /* 0x0002f05801007387 */ /* 0x0003e80000100a00 */
[----:B------:R-:W-:Y:S01]  /*15d70*/  LDGSTS.E [R14+0x4c008], desc[UR8][R88.64], !P3 ;  /* 0x4c008000580e7fae */ /* 0x000fe2000d921848 */
[----:B--2---:R-:W-:-:S03]  /*15d80*/  IMAD.WIDE R92, R13, 0x4, R92 ;  /* 0x000000040d5c7825 */ /* 0x004fc600078e025c */
[----:B-1----:R-:W2:Y:S01]  /*15d90*/  LDL.LU.64 R88, [R1+0xd08] ;  /* 0x000d080001587983 */ /* 0x002ea20000300a00 */
[----:B---3--:R-:W-:-:S03]  /*15da0*/  IMAD.WIDE R86, R13, 0x4, R86 ;  /* 0x000000040d567825 */ /* 0x008fc600078e0256 */
[----:B------:R-:W-:Y:S01]  /*15db0*/  STL.64 [R1+0x2e8], R92 ;  /* 0x0002e85c01007387 */ /* 0x000fe20000100a00 */
[----:B------:R-:W-:-:S03]  /*15dc0*/  IMAD.WIDE R84, R13, 0x4, R84 ;  /* 0x000000040d547825 */ /* 0x000fc600078e0254 */
[----:B------:R-:W-:Y:S01]  /*15dd0*/  STL.64 [R1+0x2e0], R86 ;  /* 0x0002e05601007387 */ /* 0x000fe20000100a00 */
[----:B------:R-:W-:-:S03]  /*15de0*/  IMAD.WIDE R78, R13, 0x4, R78 ;  /* 0x000000040d4e7825 */ /* 0x000fc600078e024e */
[----:B------:R1:W-:Y:S04]  /*15df0*/  STL.64 [R1+0x2d8], R84 ;  /* 0x0002d85401007387 */ /* 0x0003e80000100a00 */
[----:B------:R-:W3:Y:S04]  /*15e00*/  LDL.LU.64 R98, [R1+0xd10] ;  /* 0x000d100001627983 */ /* 0x000ee80000300a00 */
[----:B------:R-:W-:Y:S04]  /*15e10*/  LDGSTS.E [R14+0x4000c], desc[UR8][R92.64], !P4 ;  /* 0x4000c0005c0e7fae */ /* 0x000fe8000e121848 */
[----:B------:R4:W-:Y:S04]  /*15e20*/  STL.64 [R1+0x2d0], R78 ;  /* 0x0002d04e01007387 */ /* 0x0009e80000100a00 */
[----:B------:R-:W3:Y:S04]  /*15e30*/  LDL.LU.64 R96, [R1+0xd18] ;  /* 0x000d180001607983 */ /* 0x000ee80000300a00 */
[----:B------:R-:W-:Y:S04]  /*15e40*/  LDGSTS.E [R14+0x4400c], desc[UR8][R86.64], !P4 ;  /* 0x4400c000560e7fae */ /* 0x000fe8000e121848 */
[----:B------:R-:W3:Y:S04]  /*15e50*/  LDL.LU.64 R94, [R1+0xd20] ;  /* 0x000d2000015e7983 */ /* 0x000ee80000300a00 */
[----:B------:R-:W-:Y:S04]  /*15e60*/  LDGSTS.E [R14+0x4800c], desc[UR8][R84.64], !P4 ;  /* 0x4800c000540e7fae */ /* 0x000fe8000e121848 */
[----:B------:R-:W-:Y:S04]  /*15e70*/  LDGSTS.E [R14+0x4c00c], desc[UR8][R78.64], !P4 ;  /* 0x4c00c0004e0e7fae */ /* 0x000fe8000e121848 */
[----:B-1----:R-:W3:Y:S04]  /*15e80*/  LDL.LU.64 R84, [R1+0xd28] ;  /* 0x000d280001547983 */ /* 0x002ee80000300a00 */
[----:B------:R-:W3:Y:S04]  /*15e90*/  LDL.LU.64 R86, [R1+0xd30] ;  /* 0x000d300001567983 */ /* 0x000ee80000300a00 */
[----:B----4-:R-:W4:Y:S04]  /*15ea0*/  LDL.LU.64 R78, [R1+0xd38] ;  /* 0x000d3800014e7983 */ /* 0x010f280000300a00 */
[----:B------:R-:W4:Y:S01]  /*15eb0*/  LDL.LU.64 R92, [R1+0xd40] ;  /* 0x000d4000015c7983 */ /* 0x000f220000300a00 */
[----:B------:R-:W-:Y:S01]  /*15ec0*/  ISETP.GE.U32.AND P5, PT, R2, 0x7ffffec4, PT ;  /* 0x7ffffec40200780c */ /* 0x000fe20003fa6070 */
[----:B------:R-:W-:-:S02]  /*15ed0*/  VIADD R2, R73, 0xffffff42 ;  /* 0xffffff4249027836 */ /* 0x000fc40000000000 */
[C---:B------:R-:W-:Y:S01]  /*15ee0*/  IMAD.WIDE R90, R13.reuse, 0x4, R90 ;  /* 0x000000040d5a7825 */ /* 0x040fe200078e025a */
[----:B------:R-:W1:Y:S02]  /*15ef0*/  LDC R73, c[0x0][0x230] ;  /* 0x00008c00ff497b82 */ /* 0x000e640000000800 */
[----:B------:R-:W-:Y:S01]  /*15f00*/  ISETP.GE.U32.AND P6, PT, R2, 0x7ffffec3, PT ;  /* 0x7ffffec30200780c */ /* 0x000fe20003fc6070 */
[C---:B------:R-:W-:Y:S01]  /*15f10*/  IMAD.WIDE R82, R13.reuse, 0x4, R82 ;  /* 0x000000040d527825 */ /* 0x040fe200078e0252 */
[----:B------:R1:W-:Y:S03]  /*15f20*/  STL.64 [R1+0x248], R90 ;  /* 0x0002485a01007387 */ /* 0x0003e60000100a00 */
[----:B------:R-:W-:Y:S01]  /*15f30*/  IMAD.WIDE R80, R13, 0x4, R80 ;  /* 0x000000040d507825 */ /* 0x000fe200078e0250 */
[----:B------:R-:W-:Y:S01]  /*15f40*/  STL.64 [R1+0x240], R82 ;  /* 0x0002405201007387 */ /* 0x000fe20000100a00 */
[----:B------:R-:W-:-:S02]  /*15f50*/  IADD3 R2, R72, -0xbf, RZ ;  /* 0xffffff4148027810 */ /* 0x000fc40007ffe0ff */
[----:B------:R-:W4:Y:S01]  /*15f60*/  LDC R72, c[0x0][0x230] ;  /* 0x00008c00ff487b82 */ /* 0x000f220000000800 */
[----:B------:R-:W-:Y:S01]  /*15f70*/  IMAD.WIDE R76, R13, 0x4, R76 ;  /* 0x000000040d4c7825 */ /* 0x000fe200078e024c */
[----:B------:R-:W-:Y:S01]  /*15f80*/  STL.64 [R1+0x238], R80 ;  /* 0x0002385001007387 */ /* 0x000fe20000100a00 */
[----:B------:R-:W-:-:S03]  /*15f90*/  ISETP.GE.U32.AND P1, PT, R2, 0x7ffffec2, PT ;  /* 0x7ffffec20200780c */ /* 0x000fc60003f26070 */
[----:B------:R-:W-:Y:S04]  /*15fa0*/  LDGSTS.E [R14+0x50000], desc[UR8][R90.64], !P5 ;  /* 0x500000005a0e7fae */ /* 0x000fe8000e921848 */
[----:B------:R2:W-:Y:S04]  /*15fb0*/  STL.64 [R1+0x230], R76 ;  /* 0x0002304c01007387 */ /* 0x0005e80000100a00 */
[----:B------:R-:W-:Y:S04]  /*15fc0*/  LDGSTS.E [R14+0x54000], desc[UR8][R82.64], !P5 ;  /* 0x54000000520e7fae */ /* 0x000fe8000e921848 */
[----:B-1----:R-:W4:Y:S04]  /*15fd0*/  LDL.LU.64 R90, [R1+0xd48] ;  /* 0x000d4800015a7983 */ /* 0x002f280000300a00 */
[----:B------:R-:W-:Y:S04]  /*15fe0*/  LDGSTS.E [R14+0x58000], desc[UR8][R80.64], !P5 ;  /* 0x58000000500e7fae */ /* 0x000fe8000e921848 */
[----:B------:R1:W-:Y:S01]  /*15ff0*/  LDGSTS.E [R14+0x5c000], desc[UR8][R76.64], !P5 ;  /* 0x5c0000004c0e7fae */ /* 0x0003e2000e921848 */
[C---:B--2---:R-:W-:Y:S01]  /*16000*/  IMAD.WIDE R100, R13.reuse, 0x4, R88 ;  /* 0x000000040d647825 */ /* 0x044fe200078e0258 */
[----:B-1----:R-:W1:Y:S02]  /*16010*/  LDC R76, c[0x0][0x230] ;  /* 0x00008c00ff4c7b82 */ /* 0x002e640000000800 */
[----:B------:R-:W2:Y:S04]  /*16020*/  LDL.LU.64 R88, [R1+0xd50] ;  /* 0x000d500001587983 */ /* 0x000ea80000300a00 */
[----:B------:R-:W2:Y:S04]  /*16030*/  LDL.LU.64 R82, [R1+0xd58] ;  /* 0x000d580001527983 */ /* 0x000ea80000300a00 */
[----:B------:R4:W-:Y:S04]  /*16040*/  STL.64 [R1+0x228], R100 ;  /* 0x0002286401007387 */ /* 0x0009e80000100a00 */
[----:B------:R-:W2:Y:S01]  /*16050*/  LDL.LU.64 R80, [R1+0xd60] ;  /* 0x000d600001507983 */ /* 0x000ea20000300a00 */
[----:B---3--:R-:W-:-:S03]  /*16060*/  IMAD.WIDE R98, R13, 0x4, R98 ;  /* 0x000000040d627825 */ /* 0x008fc600078e0262 */
[----:B------:R4:W-:Y:S04]  /*16070*/  LDGSTS.E [R14+0x50004], desc[UR8][R100.64], !P6 ;  /* 0x50004000640e7fae */ /* 0x0009e8000f121848 */
[----:B------:R-:W-:Y:S04]  /*16080*/  STL.64 [R1+0x220], R98 ;  /* 0x0002206201007387 */ /* 0x000fe80000100a00 */
[----:B------:R3:W-:Y:S01]  /*16090*/  LDGSTS.E [R14+0x54004], desc[UR8][R98.64], !P6 ;  /* 0x54004000620e7fae */ /* 0x0007e2000f121848 */
[----:B------:R-:W-:-:S04]  /*160a0*/  IMAD.WIDE R96, R13, 0x4, R96 ;  /* 0x000000040d607825 */ /* 0x000fc800078e0260 */
[C---:B------:R-:W-:Y:S01]  /*160b0*/  IMAD.WIDE R94, R13.reuse, 0x4, R94 ;  /* 0x000000040d5e7825 */ /* 0x040fe200078e025e */
[----:B------:R1:W-:Y:S04]  /*160c0*/  STL.64 [R1+0x218], R96 ;  /* 0x0002186001007387 */ /* 0x0003e80000100a00 */
[----:B------:R3:W-:Y:S04]  /*160d0*/  STL.64 [R1+0x210], R94 ;  /* 0x0002105e01007387 */ /* 0x0007e80000100a00 */
[----:B------:R2:W-:Y:S04]  /*160e0*/  LDGSTS.E [R14+0x58004], desc[UR8][R96.64], !P6 ;  /* 0x58004000600e7fae */ /* 0x0005e8000f121848 */
[----:B------:R2:W-:Y:S01]  /*160f0*/  LDGSTS.E [R14+0x5c004], desc[UR8][R94.64], !P6 ;  /* 0x5c0040005e0e7fae */ /* 0x0005e2000f121848 */
[----:B------:R-:W-:-:S04]  /*16100*/  IMAD.WIDE R102, R13, 0x4, R84 ;  /* 0x000000040d667825 */ /* 0x000fc800078e0254 */
[C---:B------:R-:W-:Y:S01]  /*16110*/  IMAD.WIDE R84, R13.reuse, 0x4, R86 ;  /* 0x000000040d547825 */ /* 0x040fe200078e0256 */
[----:B------:R-:W-:Y:S03]  /*16120*/  STL.64 [R1+0x208], R102 ;  /* 0x0002086601007387 */ /* 0x000fe60000100a00 */
[C---:B----4-:R-:W-:Y:S01]  /*16130*/  IMAD.WIDE R100, R13.reuse, 0x4, R78 ;  /* 0x000000040d647825 */ /* 0x050fe200078e024e */
[----:B-1----:R-:W4:Y:S03]  /*16140*/  LDL.LU.64 R96, [R1+0xd68] ;  /* 0x000d680001607983 */ /* 0x002f260000300a00 */
[----:B---3--:R-:W-:Y:S01]  /*16150*/  IMAD.WIDE R98, R13, 0x4, R92 ;  /* 0x000000040d627825 */ /* 0x008fe200078e025c */
[----:B------:R1:W-:Y:S04]  /*16160*/  STL.64 [R1+0x200], R84 ;  /* 0x0002005401007387 */ /* 0x0003e80000100a00 */
[----:B------:R-:W3:Y:S04]  /*16170*/  LDL.LU.64 R92, [R1+0xd70] ;  /* 0x000d7000015c7983 */ /* 0x000ee80000300a00 */
[----:B------:R1:W-:Y:S04]  /*16180*/  STL.64 [R1+0x1f8], R100 ;  /* 0x0001f86401007387 */ /* 0x0003e80000100a00 */
[----:B------:R-:W3:Y:S04]  /*16190*/  LDL.LU.64 R94, [R1+0xd78] ;  /* 0x000d7800015e7983 */ /* 0x000ee80000300a00 */
[----:B------:R1:W-:Y:S04]  /*161a0*/  STL.64 [R1+0x1f0], R98 ;  /* 0x0001f06201007387 */ /* 0x0003e80000100a00 */
[----:B------:R-:W3:Y:S04]  /*161b0*/  LDL.LU.64 R86, [R1+0xd80] ;  /* 0x000d800001567983 */ /* 0x000ee80000300a00 */
[----:B------:R-:W-:Y:S04]  /*161c0*/  LDGSTS.E [R14+0x50008], desc[UR8][R102.64], !P1 ;  /* 0x50008000660e7fae */ /* 0x000fe8000c921848 */
[----:B------:R-:W3:Y:S04]  /*161d0*/  LDL.LU.64 R78, [R1+0xd88] ;  /* 0x000d8800014e7983 */ /* 0x000ee80000300a00 */
[----:B------:R3:W-:Y:S04]  /*161e0*/  LDGSTS.E [R14+0x54008], desc[UR8][R84.64], !P1 ;  /* 0x54008000540e7fae */ /* 0x0007e8000c921848 */
[----:B------:R-:W-:Y:S04]  /*161f0*/  LDGSTS.E [R14+0x58008], desc[UR8][R100.64], !P1 ;  /* 0x58008000640e7fae */ /* 0x000fe8000c921848 */
[----:B------:R-:W-:Y:S04]  /*16200*/  LDGSTS.E [R14+0x5c008], desc[UR8][R98.64], !P1 ;  /* 0x5c008000620e7fae */ /* 0x000fe8000c921848 */
[----:B-1----:R-:W3:Y:S04]  /*16210*/  LDL.LU.64 R84, [R1+0xd90] ;  /* 0x000d900001547983 */ /* 0x002ee80000300a00 */
[----:B------:R-:W3:Y:S04]  /*16220*/  LDL.LU.64 R100, [R1+0xd98] ;  /* 0x000d980001647983 */ /* 0x000ee80000300a00 */
[----:B------:R-:W3:Y:S01]  /*16230*/  LDL.LU.64 R98, [R1+0xda0] ;  /* 0x000da00001627983 */ /* 0x000ee20000300a00 */
[----:B------:R-:W-:-:S02]  /*16240*/  VIADD R2, R74, 0xffffff40 ;  /* 0xffffff404a027836 */ /* 0x000fc40000000000 */
[----:B------:R-:W1:Y:S03]  /*16250*/  LDC R74, c[0x0][0x230] ;  /* 0x00008c00ff4a7b82 */ /* 0x000e660000000800 */
[----:B------:R-:W-:Y:S02]  /*16260*/  ISETP.GE.U32.AND P2, PT, R2, 0x7ffffec1, PT ;  /* 0x7ffffec10200780c */ /* 0x000fe40003f46070 */
[----:B------:R-:W-:-:S03]  /*16270*/  IADD3 R2, R73, -0xdd, RZ ;  /* 0xffffff2349027810 */ /* 0x000fc60007ffe0ff */
[----:B------:R-:W1:Y:S01]  /*16280*/  LDC R73, c[0x0][0x230] ;  /* 0x00008c00ff497b82 */ /* 0x000e620000000800 */
[----:B------:R-:W-:Y:S01]  /*16290*/  ISETP.GE.U32.AND P3, PT, R2, 0x7ffffea4, PT ;  /* 0x7ffffea40200780c */ /* 0x000fe20003f66070 */
[----:B------:R-:W-:-:S06]  /*162a0*/  VIADD R2, R72, 0xffffff22 ;  /* 0xffffff2248027836 */ /* 0x000fcc0000000000 */
[----:B------:R-:W1:Y:S01]  /*162b0*/  LDC R72, c[0x0][0x230] ;  /* 0x00008c00ff487b82 */ /* 0x000e620000000800 */
[----:B------:R-:W-:Y:S02]  /*162c0*/  ISETP.GE.U32.AND P4, PT, R2, 0x7ffffea3, PT ;  /* 0x7ffffea30200780c */ /* 0x000fe40003f86070 */
[----:B-1----:R-:W-:-:S05]  /*162d0*/  IADD3 R2, R74, -0xdf, RZ ;  /* 0xffffff214a027810 */ /* 0x002fca0007ffe0ff */
[----:B------:R-:W1:Y:S01]  /*162e0*/  LDC R74, c[0x0][0x230] ;  /* 0x00008c00ff4a7b82 */ /* 0x000e620000000800 */
[----:B------:R-:W-:Y:S01]  /*162f0*/  IMAD.WIDE R90, R13, 0x4, R90 ;  /* 0x000000040d5a7825 */ /* 0x000fe200078e025a */
[----:B------:R-:W-:-:S03]  /*16300*/  ISETP.GE.U32.AND P5, PT, R2, 0x7ffffea2, PT ;  /* 0x7ffffea20200780c */ /* 0x000fc60003fa6070 */
[----:B------:R-:W-:Y:S01]  /*16310*/  VIADD R2, R75, 0xffffff20 ;  /* 0xffffff204b027836 */ /* 0x000fe20000000000 */
[----:B------:R-:W-:Y:S04]  /*16320*/  STL.64 [R1+0x1e8], R90 ;  /* 0x0001e85a01007387 */ /* 0x000fe80000100a00 */
[----:B------:R-:W-:Y:S01]  /*16330*/  ISETP.GE.U32.AND P6, PT, R2, 0x7ffffea1, PT ;  /* 0x7ffffea10200780c */ /* 0x000fe20003fc6070 */
[----:B------:R-:W-:Y:S01]  /*16340*/  LDGSTS.E [R14+0x5000c], desc[UR8][R90.64], !P2 ;  /* 0x5000c0005a0e7fae */ /* 0x000fe2000d121848 */
[----:B------:R-:W-:Y:S02]  /*16350*/  IADD3 R2, R73, -0xfd, RZ ;  /* 0xffffff0349027810 */ /* 0x000fe40007ffe0ff */
[----:B------:R-:W-:Y:S01]  /*16360*/  LOP3.LUT R252, R252, 0x7f, RZ, 0xc0, !PT ;  /* 0x0000007ffcfc7812 */ /* 0x000fe200078ec0ff */
[----:B------:R-:W3:Y:S01]  /*16370*/  LDC R73, c[0x0][0x230] ;  /* 0x00008c00ff497b82 */ /* 0x000ee20000000800 */
[----:B------:R-:W-:Y:S01]  /*16380*/  ISETP.GE.U32.AND P1, PT, R2, 0x7ffffe84, PT ;  /* 0x7ffffe840200780c */ /* 0x000fe20003f26070 */
[----:B------:R-:W-:-:S02]  /*16390*/  VIADD R2, R72, 0xffffff02 ;  /* 0xffffff0248027836 */ /* 0x000fc40000000000 */
[----:B------:R-:W-:Y:S02]  /*163a0*/  VIADD R72, R76, 0xffffff00 ;  /* 0xffffff004c487836 */ /* 0x000fe40000000000 */
[----:B--2---:R-:W-:-:S04]  /*163b0*/  IMAD.WIDE R88, R13, 0x4, R88 ;  /* 0x000000040d587825 */ /* 0x004fc800078e0258 */
[C---:B------:R-:W-:Y:S01]  /*163c0*/  IMAD.WIDE R82, R13.reuse, 0x4, R82 ;  /* 0x000000040d527825 */ /* 0x040fe200078e0252 */
[----:B------:R-:W-:Y:S03]  /*163d0*/  STL.64 [R1+0x1e0], R88 ;  /* 0x0001e05801007387 */ /* 0x000fe60000100a00 */
[----:B------:R-:W-:Y:S01]  /*163e0*/  IMAD.WIDE R80, R13, 0x4, R80 ;  /* 0x000000040d507825 */ /* 0x000fe200078e0250 */
[----:B------:R2:W-:Y:S04]  /*163f0*/  STL.64 [R1+0x1d8], R82 ;  /* 0x0001d85201007387 */ /* 0x0005e80000100a00 */
[----:B------:R-:W-:Y:S04]  /*16400*/  LDGSTS.E [R14+0x5400c], desc[UR8][R88.64], !P2 ;  /* 0x5400c000580e7fae */ /* 0x000fe8000d121848 */
[----:B------:R1:W-:Y:S04]  /*16410*/  STL.64 [R1+0x1d0], R80 ;  /* 0x0001d05001007387 */ /* 0x0003e80000100a00 */
[----:B------:R3:W-:Y:S04]  /*16420*/  LDGSTS.E [R14+0x5800c], desc[UR8][R82.64], !P2 ;  /* 0x5800c000520e7fae */ /* 0x0007e8000d121848 */
[----:B------:R3:W-:Y:S01]  /*16430*/  LDGSTS.E [R14+0x5c00c], desc[UR8][R80.64], !P2 ;  /* 0x5c00c000500e7fae */ /* 0x0007e2000d121848 */
[----:B------:R-:W-:-:S03]  /*16440*/  ISETP.GE.U32.AND P2, PT, R2, 0x7ffffe83, PT ;  /* 0x7ffffe830200780c */ /* 0x000fc60003f46070 */
[----:B--2---:R-:W2:Y:S04]  /*16450*/  LDL.LU.64 R82, [R1+0xda8] ;  /* 0x000da80001527983 */ /* 0x004ea80000300a00 */
[----:B-1----:R-:W2:Y:S04]  /*16460*/  LDL.LU.64 R80, [R1+0xdb0] ;  /* 0x000db00001507983 */ /* 0x002ea80000300a00 */
[----:B------:R-:W2:Y:S04]  /*16470*/  LDL.LU.64 R90, [R1+0xdb8] ;  /* 0x000db800015a7983 */ /* 0x000ea80000300a00 */
[----:B------:R-:W2:Y:S01]  /*16480*/  LDL.LU.64 R88, [R1+0xdc0] ;  /* 0x000dc00001587983 */ /* 0x000ea20000300a00 */
[----:B------:R-:W-:Y:S01]  /*16490*/  IADD3 R2, R74, -0xff, RZ ;  /* 0xffffff014a027810 */ /* 0x000fe20007ffe0ff */
[----:B----4-:R-:W-:-:S04]  /*164a0*/  IMAD.WIDE R96, R13, 0x4, R96 ;  /* 0x000000040d607825 */ /* 0x010fc800078e0260 */
[C---:B---3--:R-:W-:Y:S01]  /*164b0*/  IMAD.WIDE R92, R13.reuse, 0x4, R92 ;  /* 0x000000040d5c7825 */ /* 0x048fe200078e025c */
[----:B------:R-:W-:Y:S03]  /*164c0*/  STL.64 [R1+0xc8], R96 ;  /* 0x0000c86001007387 */ /* 0x000fe60000100a00 */
[C---:B------:R-:W-:Y:S01]  /*164d0*/  IMAD.WIDE R94, R13.reuse, 0x4, R94 ;  /* 0x000000040d5e7825 */ /* 0x040fe200078e025e */
[----:B------:R-:W-:Y:S03]  /*164e0*/  STL.64 [R1+0xb08], R92 ;  /* 0x000b085c01007387 */ /* 0x000fe60000100a00 */
[C---:B------:R-:W-:Y:S01]  /*164f0*/  IMAD.WIDE R86, R13.reuse, 0x4, R86 ;  /* 0x000000040d567825 */ /* 0x040fe200078e0256 */
[----:B------:R-:W-:Y:S03]  /*16500*/  STL.64 [R1+0xc0], R94 ;  /* 0x0000c05e01007387 */ /* 0x000fe60000100a00 */
[C---:B------:R-:W-:Y:S01]  /*16510*/  IMAD.WIDE R78, R13.reuse, 0x4, R78 ;  /* 0x000000040d4e7825 */ /* 0x040fe200078e024e */
[----:B------:R1:W-:Y:S04]  /*16520*/  STL.64 [R1+0xb8], R86 ;  /* 0x0000b85601007387 */ /* 0x0003e80000100a00 */
[----:B------:R3:W-:Y:S04]  /*16530*/  STL.64 [R1+0xb0], R78 ;  /* 0x0000b04e01007387 */ /* 0x0007e80000100a00 */
[----:B------:R-:W-:Y:S04]  /*16540*/  LDGSTS.E [R14+0x60000], desc[UR8][R96.64], !P3 ;  /* 0x60000000600e7fae */ /* 0x000fe8000d921848 */
[----:B------:R-:W-:Y:S01]  /*16550*/  LDGSTS.E [R14+0x64000], desc[UR8][R94.64], !P3 ;  /* 0x640000005e0e7fae */ /* 0x000fe2000d921848 */
[----:B------:R-:W-:-:S03]  /*16560*/  IMAD.WIDE R84, R13, 0x4, R84 ;  /* 0x000000040d547825 */ /* 0x000fc600078e0254 */
[----:B------:R-:W-:Y:S01]  /*16570*/  LDGSTS.E [R14+0x68000], desc[UR8][R86.64], !P3 ;  /* 0x68000000560e7fae */ /* 0x000fe2000d921848 */
[----:B------:R-:W-:-:S03]  /*16580*/  IMAD.WIDE R76, R13, 0x4, R100 ;  /* 0x000000040d4c7825 */ /* 0x000fc600078e0264 */
[----:B------:R-:W-:Y:S01]  /*16590*/  STL.64 [R1+0xa8], R84 ;  /* 0x0000a85401007387 */ /* 0x000fe20000100a00 */
[----:B------:R-:W-:-:S03]  /*165a0*/  IMAD.WIDE R74, R13, 0x4, R98 ;  /* 0x000000040d4a7825 */ /* 0x000fc600078e0262 */
[----:B------:R4:W-:Y:S04]  /*165b0*/  STL.64 [R1+0xa0], R76 ;  /* 0x0000a04c01007387 */ /* 0x0009e80000100a00 */
[----:B------:R4:W-:Y:S04]  /*165c0*/  STL.64 [R1+0x98], R74 ;  /* 0x0000984a01007387 */ /* 0x0009e80000100a00 */
[----:B-1----:R-:W4:Y:S04]  /*165d0*/  LDL.LU.64 R86, [R1+0xdd0] ;  /* 0x000dd00001567983 */ /* 0x002f280000300a00 */
[----:B------:R-:W-:Y:S04]  /*165e0*/  LDGSTS.E [R14+0x6c000], desc[UR8][R78.64], !P3 ;  /* 0x6c0000004e0e7fae */ /* 0x000fe8000d921848 */
[----:B------:R-:W-:Y:S04]  /*165f0*/  LDGSTS.E [R14+0x60004], desc[UR8][R92.64], !P4 ;  /* 0x600040005c0e7fae */ /* 0x000fe8000e121848 */
[----:B------:R-:W-:Y:S04]  /*16600*/  LDGSTS.E [R14+0x64004], desc[UR8][R84.64], !P4 ;  /* 0x64004000540e7fae */ /* 0x000fe8000e121848 */
[----:B---3--:R-:W3:Y:S04]  /*16610*/  LDL.LU.64 R78, [R1+0xdd8] ;  /* 0x000dd800014e7983 */ /* 0x008ee80000300a00 */
[----:B------:R-:W3:Y:S04]  /*16620*/  LDL.LU.64 R94, [R1+0xde0] ;  /* 0x000de000015e7983 */ /* 0x000ee80000300a00 */
[----:B------:R-:W3:Y:S04]  /*16630*/  LDL.LU.64 R92, [R1+0xde8] ;  /* 0x000de800015c7983 */ /* 0x000ee80000300a00 */
[----:B------:R4:W-:Y:S04]  /*16640*/  LDGSTS.E [R14+0x68004], desc[UR8][R76.64], !P4 ;  /* 0x680040004c0e7fae */ /* 0x0009e8000e121848 */
[----:B------:R1:W-:Y:S01]  /*16650*/  LDGSTS.E [R14+0x6c004], desc[UR8][R74.64], !P4 ;  /* 0x6c0040004a0e7fae */ /* 0x0003e2000e121848 */
[----:B--2---:R-:W-:-:S04]  /*16660*/  IMAD.WIDE R82, R13, 0x4, R82 ;  /* 0x000000040d527825 */ /* 0x004fc800078e0252 */
[C---:B------:R-:W-:Y:S01]  /*16670*/  IMAD.WIDE R80, R13.reuse, 0x4, R80 ;  /* 0x000000040d507825 */ /* 0x040fe200078e0250 */
[----:B------:R2:W-:Y:S03]  /*16680*/  STL.64 [R1+0x90], R82 ;  /* 0x0000905201007387 */ /* 0x0005e60000100a00 */
[C---:B----4-:R-:W-:Y:S01]  /*16690*/  IMAD.WIDE R76, R13.reuse, 0x4, R90 ;  /* 0x000000040d4c7825 */ /* 0x050fe200078e025a */
[----:B------:R4:W-:Y:S03]  /*166a0*/  STL.64 [R1+0x88], R80 ;  /* 0x0000885001007387 */ /* 0x0009e60000100a00 */
[C---:B-1----:R-:W-:Y:S01]  /*166b0*/  IMAD.WIDE R74, R13.reuse, 0x4, R88 ;  /* 0x000000040d4a7825 */ /* 0x042fe200078e0258 */
[----:B------:R1:W-:Y:S04]  /*166c0*/  STL.64 [R1+0x80], R76 ;  /* 0x0000804c01007387 */ /* 0x0003e80000100a00 */
[----:B------:R1:W-:Y:S04]  /*166d0*/  STL.64 [R1+0x78], R74 ;  /* 0x0000784a01007387 */ /* 0x0003e80000100a00 */
[----:B------:R-:W3:Y:S04]  /*166e0*/  LDL.LU.64 R84, [R1+0x830] ;  /* 0x0008300001547983 */ /* 0x000ee80000300a00 */
[----:B------:R-:W3:Y:S04]  /*166f0*/  LDL.LU.64 R98, [R1+0x828] ;  /* 0x0008280001627983 */ /* 0x000ee80000300a00 */
[----:B------:R-:W-:Y:S04]  /*16700*/  LDGSTS.E [R14+0x60008], desc[UR8][R82.64], !P5 ;  /* 0x60008000520e7fae */ /* 0x000fe8000e921848 */
[----:B------:R-:W-:Y:S04]  /*16710*/  LDGSTS.E [R14+0x64008], desc[UR8][R80.64], !P5 ;  /* 0x64008000500e7fae */ /* 0x000fe8000e921848 */
[----:B------:R1:W-:Y:S04]  /*16720*/  LDGSTS.E [R14+0x68008], desc[UR8][R76.64], !P5 ;  /* 0x680080004c0e7fae */ /* 0x0003e8000e921848 */
[----:B--2---:R-:W2:Y:S04]  /*16730*/  LDL.LU.64 R82, [R1+0x820] ;  /* 0x0008200001527983 */ /* 0x004ea80000300a00 */
[----:B----4-:R-:W4:Y:S04]  /*16740*/  LDL.LU.64 R80, [R1+0x818] ;  /* 0x0008180001507983 */ /* 0x010f280000300a00 */
[----:B------:R-:W4:Y:S04]  /*16750*/  LDL.LU.64 R90, [R1+0x810] ;  /* 0x00081000015a7983 */ /* 0x000f280000300a00 */
[----:B------:R-:W4:Y:S04]  /*16760*/  LDL.LU.64 R88, [R1+0x808] ;  /* 0x0008080001587983 */ /* 0x000f280000300a00 */
[----:B------:R1:W-:Y:S01]  /*16770*/  LDGSTS.E [R14+0x6c008], desc[UR8][R74.64], !P5 ;  /* 0x6c0080004a0e7fae */ /* 0x0003e2000e921848 */
[----:B------:R-:W-:-:S05]  /*16780*/  IMAD.WIDE R86, R13, 0x4, R86 ;  /* 0x000000040d567825 */ /* 0x000fca00078e0256 */
[----:B------:R1:W-:Y:S04]  /*16790*/  STL.64 [R1+0x70], R86 ;  /* 0x0000705601007387 */ /* 0x0003e80000100a00 */
[----:B------:R-:W4:Y:S04]  /*167a0*/  LDL.LU.64 R102, [R1+0x800] ;  /* 0x0008000001667983 */ /* 0x000f280000300a00 */
[----:B------:R-:W-:Y:S01]  /*167b0*/  LDGSTS.E [R14+0x6000c], desc[UR8][R86.64], !P6 ;  /* 0x6000c000560e7fae */ /* 0x000fe2000f121848 */
[----:B---3--:R-:W-:-:S04]  /*167c0*/  IMAD.WIDE R78, R13, 0x4, R78 ;  /* 0x000000040d4e7825 */ /* 0x008fc800078e024e */
[C---:B-1----:R-:W-:Y:S01]  /*167d0*/  IMAD.WIDE R76, R13.reuse, 0x4, R94 ;  /* 0x000000040d4c7825 */ /* 0x042fe200078e025e */
[----:B------:R1:W-:Y:S03]  /*167e0*/  STL.64 [R1+0x68], R78 ;  /* 0x0000684e01007387 */ /* 0x0003e60000100a00 */
[----:B------:R-:W-:Y:S01]  /*167f0*/  IMAD.WIDE R74, R13, 0x4, R92 ;  /* 0x000000040d4a7825 */ /* 0x000fe200078e025c */
[----:B------:R-:W3:Y:S04]  /*16800*/  LDL.LU.64 R100, [R1+0x7f8] ;  /* 0x0007f80001647983 */ /* 0x000ee80000300a00 */
[----:B------:R-:W-:Y:S04]  /*16810*/  STL.64 [R1+0x60], R76 ;  /* 0x0000604c01007387 */ /* 0x000fe80000100a00 */
[----:B------:R4:W-:Y:S04]  /*16820*/  STL.64 [R1+0x58], R74 ;  /* 0x0000584a01007387 */ /* 0x0009e80000100a00 */
[----:B------:R-:W3:Y:S04]  /*16830*/  LDL.LU.64 R96, [R1+0x7f0] ;  /* 0x0007f00001607983 */ /* 0x000ee80000300a00 */
[----:B------:R-:W3:Y:S04]  /*16840*/  LDL.LU.64 R86, [R1+0x7e8] ;  /* 0x0007e80001567983 */ /* 0x000ee80000300a00 */
[----:B------:R-:W-:Y:S01]  /*16850*/  LDGSTS.E [R14+0x6400c], desc[UR8][R78.64], !P6 ;  /* 0x6400c0004e0e7fae */ /* 0x000fe2000f121848 */
[----:B------:R-:W-:-:S02]  /*16860*/  ISETP.GE.AND P3, PT, R252, R72, PT ;  /* 0x00000048fc00720c */ /* 0x000fc40003f66270 */
[----:B------:R-:W1:Y:S01]  /*16870*/  LDC R252, c[0x0][0x230] ;  /* 0x00008c00fffc7b82 */ /* 0x000e620000000800 */
[----:B------:R-:W-:Y:S01]  /*16880*/  ISETP.GE.U32.AND P4, PT, R2, 0x7ffffe82, PT ;  /* 0x7ffffe820200780c */ /* 0x000fe20003f86070 */
[----:B------:R-:W-:Y:S04]  /*16890*/  LDGSTS.E [R14+0x6800c], desc[UR8][R76.64], !P6 ;  /* 0x6800c0004c0e7fae */ /* 0x000fe8000f121848 */
[----:B-1----:R-:W3:Y:S04]  /*168a0*/  LDL.LU.64 R78, [R1+0x7e0] ;  /* 0x0007e000014e7983 */ /* 0x002ee80000300a00 */
[----:B------:R-:W3:Y:S04]  /*168b0*/  LDL.LU.64 R94, [R1+0x7d8] ;  /* 0x0007d800015e7983 */ /* 0x000ee80000300a00 */
[----:B------:R-:W3:Y:S01]  /*168c0*/  LDL.LU.64 R92, [R1+0x7d0] ;  /* 0x0007d000015c7983 */ /* 0x000ee20000300a00 */
[----:B------:R-:W-:-:S02]  /*168d0*/  SEL R2, RZ, 0x4, P3 ;  /* 0x00000004ff027807 */ /* 0x000fc40001800000 */
[----:B------:R-:W-:Y:S02]  /*168e0*/  ISETP.GE.U32.AND P5, PT, R72, 0x7ffffe81, PT ;  /* 0x7ffffe814800780c */ /* 0x000fe40003fa6070 */
[----:B------:R-:W-:Y:S01]  /*168f0*/  IADD3 R252, R252, 0x7f, RZ ;  /* 0x0000007ffcfc7810 */ /* 0x000fe20007ffe0ff */
[----:B------:R1:W-:Y:S03]  /*16900*/  LDGSTS.E [R14+0x6c00c], desc[UR8][R74.64], !P6 ;  /* 0x6c00c0004a0e7fae */ /* 0x0003e6000f121848 */
[----:B------:R-:W-:-:S04]  /*16910*/  ISETP.GT.AND P3, PT, R252, 0x17f, PT ;  /* 0x0000017ffc00780c */ /* 0x000fc80003f64270 */
[----:B------:R-:W-:-:S04]  /*16920*/  SEL R2, R2, RZ, P3 ;  /* 0x000000ff02027207 */ /* 0x000fc80001800000 */
[----:B------:R-:W-:Y:S02]  /*16930*/  ISETP.NE.U32.AND P3, PT, R2, RZ, PT ;  /* 0x000000ff0200720c */ /* 0x000fe40003f65070 */
[----:B------:R-:W-:Y:S01]  /*16940*/  MOV R2, UR7 ;  /* 0x0000000700027c02 */ /* 0x000fe20008000f00 */
[----:B------:R-:W-:-:S05]  /*16950*/  VIADD R72, R73, 0xfffffeff ;  /* 0xfffffeff49487836 */ /* 0x000fca0000000000 */
[----:B------:R-:W-:Y:S01]  /*16960*/  ISETP.GE.U32.AND P6, PT, R72, 0x7ffffe80, PT ;  /* 0x7ffffe804800780c */ /* 0x000fe20003fc6070 */
[C---:B------:R-:W-:Y:S02]  /*16970*/  IMAD.WIDE R228, R2.reuse, 0x4, R84 ;  /* 0x0000000402e47825 */ /* 0x040fe400078e0254 */
[----:B------:R-:W3:Y:S02]  /*16980*/  LDL.LU.64 R84, [R1+0x7c8] ;  /* 0x0007c80001547983 */ /* 0x000ee40000300a00 */
[C---:B------:R-:W-:Y:S02]  /*16990*/  IMAD.WIDE R212, R2.reuse, 0x4, R98 ;  /* 0x0000000402d47825 */ /* 0x040fe400078e0262 */
[----:B------:R-:W3:Y:S02]  /*169a0*/  LDL.LU.64 R98, [R1+0x7c0] ;  /* 0x0007c00001627983 */ /* 0x000ee40000300a00 */
[C---:B--2---:R-:W-:Y:S02]  /*169b0*/  IMAD.WIDE R196, R2.reuse, 0x4, R82 ;  /* 0x0000000402c47825 */ /* 0x044fe400078e0252 */
[----:B------:R-:W2:Y:S02]  /*169c0*/  LDL.LU.64 R82, [R1+0x7b8] ;  /* 0x0007b80001527983 */ /* 0x000ea40000300a00 */
[----:B----4-:R-:W-:-:S02]  /*169d0*/  IMAD.WIDE R180, R2, 0x4, R80 ;  /* 0x0000000402b47825 */ /* 0x010fc400078e0250 */
[----:B------:R-:W-:Y:S02]  /*169e0*/  STL.64 [R1+0x1970], R228 ;  /* 0x001970e401007387 */ /* 0x000fe40000100a00 */
[C---:B------:R-:W-:Y:S02]  /*169f0*/  IMAD.WIDE R164, R2.reuse, 0x4, R90 ;  /* 0x0000000402a47825 */ /* 0x040fe400078e025a */
[----:B------:R-:W4:Y:S02]  /*16a00*/  LDL.LU.64 R80, [R1+0x7b0] ;  /* 0x0007b00001507983 */ /* 0x000f240000300a00 */
[C---:B------:R-:W-:Y:S02]  /*16a10*/  IMAD.WIDE R148, R2.reuse, 0x4, R88 ;  /* 0x0000000402947825 */ /* 0x040fe400078e0258 */
[----:B------:R-:W-:Y:S04]  /*16a20*/  STL.64 [R1+0x1968], R212 ;  /* 0x001968d401007387 */ /* 0x000fe80000100a00 */
[----:B------:R-:W4:Y:S04]  /*16a30*/  LDL.LU.64 R90, [R1+0x7a8] ;  /* 0x0007a800015a7983 */ /* 0x000f280000300a00 */
[----:B------:R-:W4:Y:S04]  /*16a40*/  LDL.LU.64 R88, [R1+0x7a0] ;  /* 0x0007a00001587983 */ /* 0x000f280000300a00 */
[----:B------:R-:W-:Y:S04]  /*16a50*/  STL.64 [R1+0x1960], R196 ;  /* 0x001960c401007387 */ /* 0x000fe80000100a00 */
[----:B------:R-:W-:Y:S01]  /*16a60*/  STL.64 [R1+0x1958], R180 ;  /* 0x001958b401007387 */ /* 0x000fe20000100a00 */
[----:B-1----:R-:W-:-:S05]  /*16a70*/  IMAD.WIDE R74, R2, 0x4, R102 ;  /* 0x00000004024a7825 */ /* 0x002fca00078e0266 */
[----:B------:R-:W-:Y:S04]  /*16a80*/  STL.64 [R1+0x1940], R74 ;  /* 0x0019404a01007387 */ /* 0x000fe80000100a00 */
[----:B------:R-:W-:Y:S01]  /*16a90*/  STL.64 [R1+0x1950], R164 ;  /* 0x001950a401007387 */ /* 0x000fe20000100a00 */
[----:B---3--:R-:W-:-:S05]  /*16aa0*/  IMAD.WIDE R72, R2, 0x4, R100 ;  /* 0x0000000402487825 */ /* 0x008fca00078e0264 */
[----:B------:R1:W-:Y:S01]  /*16ab0*/  STL.64 [R1+0x1938], R72 ;  /* 0x0019384801007387 */ /* 0x0003e20000100a00 */
[----:B------:R-:W-:-:S03]  /*16ac0*/  IMAD.WIDE R226, R2, 0x4, R96 ;  /* 0x0000000402e27825 */ /* 0x000fc600078e0260 */
[----:B------:R-:W3:Y:S01]  /*16ad0*/  LDL.LU.64 R96, [R1+0x798] ;  /* 0x0007980001607983 */ /* 0x000ee20000300a00 */
[----:B------:R-:W-:-:S03]  /*16ae0*/  IMAD.WIDE R210, R2, 0x4, R86 ;  /* 0x0000000402d27825 */ /* 0x000fc600078e0256 */
[----:B------:R-:W-:Y:S04]  /*16af0*/  STL.64 [R1+0x1948], R148 ;  /* 0x0019489401007387 */ /* 0x000fe80000100a00 */
[----:B------:R-:W3:Y:S01]  /*16b00*/  LDL.LU.64 R86, [R1+0x790] ;  /* 0x0007900001567983 */ /* 0x000ee20000300a00 */
[----:B------:R-:W-:-:S03]  /*16b10*/  IMAD.WIDE R194, R2, 0x4, R78 ;  /* 0x0000000402c27825 */ /* 0x000fc600078e024e */
[----:B------:R-:W3:Y:S04]  /*16b20*/  LDL.LU.64 R78, [R1+0x788] ;  /* 0x00078800014e7983 */ /* 0x000ee80000300a00 */
[----:B------:R-:W-:Y:S01]  /*16b30*/  STL.64 [R1+0x1930], R226 ;  /* 0x001930e201007387 */ /* 0x000fe20000100a00 */
[----:B------:R-:W-:-:S03]  /*16b40*/  IMAD.WIDE R162, R2, 0x4, R92 ;  /* 0x0000000402a27825 */ /* 0x000fc600078e025c */
[----:B------:R-:W3:Y:S04]  /*16b50*/  LDL.LU.64 R100, [R1+0x780] ;  /* 0x0007800001647983 */ /* 0x000ee80000300a00 */
[----:B------:R-:W3:Y:S01]  /*16b60*/  LDL.LU.64 R92, [R1+0x778] ;  /* 0x00077800015c7983 */ /* 0x000ee20000300a00 */
[----:B------:R-:W-:-:S03]  /*16b70*/  IMAD.WIDE R178, R2, 0x4, R94 ;  /* 0x0000000402b27825 */ /* 0x000fc600078e025e */
[----:B------:R-:W-:Y:S04]  /*16b80*/  STL.64 [R1+0x1928], R210 ;  /* 0x001928d201007387 */ /* 0x000fe80000100a00 */
[----:B------:R-:W3:Y:S01]  /*16b90*/  LDL.LU.64 R94, [R1+0x770] ;  /* 0x00077000015e7983 */ /* 0x000ee20000300a00 */
[----:B------:R-:W-:-:S03]  /*16ba0*/  IMAD.WIDE R146, R2, 0x4, R84 ;  /* 0x0000000402927825 */ /* 0x000fc600078e0254 */
[----:B------:R-:W3:Y:S01]  /*16bb0*/  LDL.LU.64 R84, [R1+0x768] ;  /* 0x0007680001547983 */ /* 0x000ee20000300a00 */
[----:B-1----:R-:W-:-:S03]  /*16bc0*/  IMAD.WIDE R72, R2, 0x4, R98 ;  /* 0x0000000402487825 */ /* 0x002fc600078e0262 */
[----:B------:R-:W-:Y:S04]  /*16bd0*/  STL.64 [R1+0x1920], R194 ;  /* 0x001920c201007387 */ /* 0x000fe80000100a00 */
[----:B------:R-:W-:Y:S04]  /*16be0*/  STL.64 [R1+0x1918], R178 ;  /* 0x001918b201007387 */ /* 0x000fe80000100a00 */
[----:B------:R1:W-:Y:S01]  /*16bf0*/  STL.64 [R1+0x1900], R72 ;  /* 0x0019004801007387 */ /* 0x0003e20000100a00 */
[----:B--2---:R-:W-:-:S03]  /*16c00*/  IMAD.WIDE R128, R2, 0x4, R82 ;  /* 0x0000000402807825 */ /* 0x004fc600078e0252 */
[----:B------:R-:W2:Y:S04]  /*16c10*/  LDL.LU.64 R82, [R1+0x760] ;  /* 0x0007600001527983 */ /* 0x000ea80000300a00 */
[----:B------:R-:W-:Y:S01]  /*16c20*/  STL.64 [R1+0x1910], R162 ;  /* 0x001910a201007387 */ /* 0x000fe20000100a00 */
[----:B----4-:R-:W-:-:S03]  /*16c30*/  IMAD.WIDE R224, R2, 0x4, R80 ;  /* 0x0000000402e07825 */ /* 0x010fc600078e0250 */
[----:B------:R-:W-:Y:S04]  /*16c40*/  STL.64 [R1+0x1908], R146 ;  /* 0x0019089201007387 */ /* 0x000fe80000100a00 */
[----:B------:R-:W4:Y:S01]  /*16c50*/  LDL.LU.64 R80, [R1+0x758] ;  /* 0x0007580001507983 */ /* 0x000f220000300a00 */
[----:B------:R-:W-:-:S03]  /*16c60*/  IMAD.WIDE R208, R2, 0x4, R90 ;  /* 0x0000000402d07825 */ /* 0x000fc600078e025a */
[----:B------:R-:W4:Y:S01]  /*16c70*/  LDL.LU.64 R90, [R1+0x750] ;  /* 0x00075000015a7983 */ /* 0x000f220000300a00 */
[----:B------:R-:W-:-:S03]  /*16c80*/  IMAD.WIDE R192, R2, 0x4, R88 ;  /* 0x0000000402c07825 */ /* 0x000fc600078e0258 */
[----:B------:R-:W4:Y:S04]  /*16c90*/  LDL.LU.64 R98, [R1+0x748] ;  /* 0x0007480001627983 */ /* 0x000f280000300a00 */
[----:B------:R-:W4:Y:S04]  /*16ca0*/  LDL.LU.64 R88, [R1+0x740] ;  /* 0x0007400001587983 */ /* 0x000f280000300a00 */
[----:B------:R-:W-:Y:S04]  /*16cb0*/  STL.64 [R1+0x18f0], R224 ;  /* 0x0018f0e001007387 */ /* 0x000fe80000100a00 */
[----:B------:R-:W-:Y:S01]  /*16cc0*/  STL.64 [R1+0x18f8], R128 ;  /* 0x0018f88001007387 */ /* 0x000fe20000100a00 */
[----:B---3--:R-:W-:-:S03]  /*16cd0*/  IMAD.WIDE R176, R2, 0x4, R96 ;  /* 0x0000000402b07825 */ /* 0x008fc600078e0260 */
[----:B------:R-:W3:Y:S04]  /*16ce0*/  LDL.LU.64 R96, [R1+0x738] ;  /* 0x0007380001607983 */ /* 0x000ee80000300a00 */
[----:B------:R-:W-:Y:S01]  /*16cf0*/  STL.64 [R1+0x18e8], R208 ;  /* 0x0018e8d001007387 */ /* 0x000fe20000100a00 */
[----:B------:R-:W-:-:S03]  /*16d00*/  IMAD.WIDE R160, R2, 0x4, R86 ;  /* 0x0000000402a07825 */ /* 0x000fc600078e0256 */
[----:B------:R-:W3:Y:S04]  /*16d10*/  LDL.LU.64 R86, [R1+0x730] ;  /* 0x0007300001567983 */ /* 0x000ee80000300a00 */
[----:B------:R-:W-:Y:S01]  /*16d20*/  STL.64 [R1+0x18e0], R192 ;  /* 0x0018e0c001007387 */ /* 0x000fe20000100a00 */
[----:B------:R-:W-:-:S03]  /*16d30*/  IMAD.WIDE R144, R2, 0x4, R78 ;  /* 0x0000000402907825 */ /* 0x000fc600078e024e */
[----:B------:R-:W3:Y:S04]  /*16d40*/  LDL.LU.64 R78, [R1+0x728] ;  /* 0x00072800014e7983 */ /* 0x000ee80000300a00 */
[----:B------:R-:W-:Y:S01]  /*16d50*/  STL.64 [R1+0x18d8], R176 ;  /* 0x0018d8b001007387 */ /* 0x000fe20000100a00 */
[----:B------:R-:W-:-:S03]  /*16d60*/  IMAD.WIDE R126, R2, 0x4, R92 ;  /* 0x00000004027e7825 */ /* 0x000fc600078e025c */
[----:B------:R-:W3:Y:S01]  /*16d70*/  LDL.LU.64 R92, [R1+0x720] ;  /* 0x00072000015c7983 */ /* 0x000ee20000300a00 */
[----:B------:R-:W-:-:S03]  /*16d80*/  IMAD.WIDE R108, R2, 0x4, R100 ;  /* 0x00000004026c7825 */ /* 0x000fc600078e0264 */
[----:B------:R-:W-:Y:S01]  /*16d90*/  STL.64 [R1+0x18d0], R160 ;  /* 0x0018d0a001007387 */ /* 0x000fe20000100a00 */
[----:B------:R-:W-:-:S03]  /*16da0*/  IMAD.WIDE R222, R2, 0x4, R94 ;  /* 0x0000000402de7825 */ /* 0x000fc600078e025e */
[----:B------:R-:W-:Y:S04]  /*16db0*/  STL.64 [R1+0x18c8], R144 ;  /* 0x0018c89001007387 */ /* 0x000fe80000100a00 */
[----:B------:R-:W3:Y:S01]  /*16dc0*/  LDL.LU.64 R94, [R1+0x718] ;  /* 0x00071800015e7983 */ /* 0x000ee20000300a00 */
[----:B------:R-:W-:-:S03]  /*16dd0*/  IMAD.WIDE R206, R2, 0x4, R84 ;  /* 0x0000000402ce7825 */ /* 0x000fc600078e0254 */
[----:B------:R-:W3:Y:S04]  /*16de0*/  LDL.LU.64 R84, [R1+0x710] ;  /* 0x0007100001547983 */ /* 0x000ee80000300a00 */
[----:B------:R-:W-:Y:S04]  /*16df0*/  STL.64 [R1+0x18c0], R108 ;  /* 0x0018c06c01007387 */ /* 0x000fe80000100a00 */
[----:B------:R-:W-:Y:S01]  /*16e00*/  STL.64 [R1+0x18b0], R222 ;  /* 0x0018b0de01007387 */ /* 0x000fe20000100a00 */
[----:B--2---:R-:W-:-:S03]  /*16e10*/  IMAD.WIDE R190, R2, 0x4, R82 ;  /* 0x0000000402be7825 */ /* 0x004fc600078e0252 */
[----:B------:R-:W2:Y:S04]  /*16e20*/  LDL.LU.64 R82, [R1+0x708] ;  /* 0x0007080001527983 */ /* 0x000ea80000300a00 */
[----:B------:R-:W-:Y:S04]  /*16e30*/  STL.64 [R1+0x18b8], R126 ;  /* 0x0018b87e01007387 */ /* 0x000fe80000100a00 */
[----:B------:R-:W-:Y:S01]  /*16e40*/  STL.64 [R1+0x18a8], R206 ;  /* 0x0018a8ce01007387 */ /* 0x000fe20000100a00 */
[----:B----4-:R-:W-:-:S03]  /*16e50*/  IMAD.WIDE R174, R2, 0x4, R80 ;  /* 0x0000000402ae7825 */ /* 0x010fc600078e0250 */
[----:B------:R-:W4:Y:S01]  /*16e60*/  LDL.LU.64 R80, [R1+0x700] ;  /* 0x0007000001507983 */ /* 0x000f220000300a00 */
[----:B------:R-:W-:-:S03]  /*16e70*/  IMAD.WIDE R158, R2, 0x4, R90 ;  /* 0x00000004029e7825 */ /* 0x000fc600078e025a */
[----:B------:R-:W4:Y:S01]  /*16e80*/  LDL.LU.64 R90, [R1+0x6f8] ;  /* 0x0006f800015a7983 */ /* 0x000f220000300a00 */
[----:B------:R-:W-:-:S03]  /*16e90*/  IMAD.WIDE R142, R2, 0x4, R98 ;  /* 0x00000004028e7825 */ /* 0x000fc600078e0262 */
[----:B------:R-:W-:Y:S01]  /*16ea0*/  STL.64 [R1+0x18a0], R190 ;  /* 0x0018a0be01007387 */ /* 0x000fe20000100a00 */
[----:B------:R-:W-:-:S03]  /*16eb0*/  IMAD.WIDE R106, R2, 0x4, R88 ;  /* 0x00000004026a7825 */ /* 0x000fc600078e0258 */
[----:B------:R-:W4:Y:S04]  /*16ec0*/  LDL.LU.64 R88, [R1+0x6f0] ;  /* 0x0006f00001587983 */ /* 0x000f280000300a00 */
[----:B------:R-:W-:Y:S04]  /*16ed0*/  STL.64 [R1+0x1898], R174 ;  /* 0x001898ae01007387 */ /* 0x000fe80000100a00 */
[----:B------:R-:W-:Y:S01]  /*16ee0*/  STL.64 [R1+0x1890], R158 ;  /* 0x0018909e01007387 */ /* 0x000fe20000100a00 */
[----:B---3--:R-:W-:-:S03]  /*16ef0*/  IMAD.WIDE R220, R2, 0x4, R86 ;  /* 0x0000000402dc7825 */ /* 0x008fc600078e0256 */
[----:B------:R-:W3:Y:S04]  /*16f00*/  LDL.LU.64 R86, [R1+0x6e8] ;  /* 0x0006e80001567983 */ /* 0x000ee80000300a00 */
[----:B------:R-:W-:Y:S04]  /*16f10*/  STL.64 [R1+0x1888], R142 ;  /* 0x0018888e01007387 */ /* 0x000fe80000100a00 */
[----:B------:R-:W3:Y:S01]  /*16f20*/  LDL.LU.64 R110, [R1+0x6e0] ;  /* 0x0006e000016e7983 */ /* 0x000ee20000300a00 */
[----:B------:R-:W-:-:S03]  /*16f30*/  IMAD.WIDE R204, R2, 0x4, R78 ;  /* 0x0000000402cc7825 */ /* 0x000fc600078e024e */
[----:B------:R-:W-:Y:S04]  /*16f40*/  STL.64 [R1+0x1880], R106 ;  /* 0x0018806a01007387 */ /* 0x000fe80000100a00 */
[----:B------:R-:W-:Y:S04]  /*16f50*/  STL.64 [R1+0x1870], R220 ;  /* 0x001870dc01007387 */ /* 0x000fe80000100a00 */
[----:B------:R-:W3:Y:S01]  /*16f60*/  LDL.LU.64 R78, [R1+0x6d8] ;  /* 0x0006d800014e7983 */ /* 0x000ee20000300a00 */
[----:B------:R-:W-:-:S03]  /*16f70*/  IMAD.WIDE R188, R2, 0x4, R92 ;  /* 0x0000000402bc7825 */ /* 0x000fc600078e025c */
[----:B------:R-:W3:Y:S01]  /*16f80*/  LDL.LU.64 R92, [R1+0x6d0] ;  /* 0x0006d000015c7983 */ /* 0x000ee20000300a00 */
[----:B------:R-:W-:-:S05]  /*16f90*/  IMAD.WIDE R124, R2, 0x4, R96 ;  /* 0x00000004027c7825 */ /* 0x000fca00078e0260 */
[----:B------:R-:W-:Y:S04]  /*16fa0*/  STL.64 [R1+0x1878], R124 ;  /* 0x0018787c01007387 */ /* 0x000fe80000100a00 */
[----:B------:R-:W-:Y:S04]  /*16fb0*/  STL.64 [R1+0x1868], R204 ;  /* 0x001868cc01007387 */ /* 0x000fe80000100a00 */
[----:B------:R-:W3:Y:S01]  /*16fc0*/  LDL.LU.64 R102, [R1+0x6c8] ;  /* 0x0006c80001667983 */ /* 0x000ee20000300a00 */
[----:B------:R-:W-:-:S03]  /*16fd0*/  IMAD.WIDE R172, R2, 0x4, R94 ;  /* 0x0000000402ac7825 */ /* 0x000fc600078e025e */
[----:B------:R-:W3:Y:S04]  /*16fe0*/  LDL.LU.64 R100, [R1+0x6c0] ;  /* 0x0006c00001647983 */ /* 0x000ee80000300a00 */
[----:B------:R-:W3:Y:S04]  /*16ff0*/  LDL.LU.64 R98, [R1+0x6b8] ;  /* 0x0006b80001627983 */ /* 0x000ee80000300a00 */
[----:B------:R-:W3:Y:S04]  /*17000*/  LDL.LU.64 R96, [R1+0x6b0] ;  /* 0x0006b00001607983 */ /* 0x000ee80000300a00 */
[----:B------:R-:W-:Y:S04]  /*17010*/  STL.64 [R1+0x1860], R188 ;  /* 0x001860bc01007387 */ /* 0x000fe80000100a00 */
[----:B------:R-:W3:Y:S01]  /*17020*/  LDL.LU.64 R94, [R1+0x6a8] ;  /* 0x0006a800015e7983 */ /* 0x000ee20000300a00 */
[----:B------:R-:W-:-:S03]  /*17030*/  IMAD.WIDE R156, R2, 0x4, R84 ;  /* 0x00000004029c7825 */ /* 0x000fc600078e0254 */
[----:B------:R-:W3:Y:S04]  /*17040*/  LDL.LU.64 R84, [R1+0x6a0] ;  /* 0x0006a00001547983 */ /* 0x000ee80000300a00 */
[----:B------:R-:W-:Y:S01]  /*17050*/  STL.64 [R1+0x1858], R172 ;  /* 0x001858ac01007387 */ /* 0x000fe20000100a00 */
[----:B--2---:R-:W-:-:S03]  /*17060*/  IMAD.WIDE R140, R2, 0x4, R82 ;  /* 0x00000004028c7825 */ /* 0x004fc600078e0252 */
[----:B------:R-:W2:Y:S01]  /*17070*/  LDL.LU.64 R82, [R1+0x698] ;  /* 0x0006980001527983 */ /* 0x000ea20000300a00 */
[----:B----4-:R-:W-:-:S03]  /*17080*/  IMAD.WIDE R136, R2, 0x4, R80 ;  /* 0x0000000402887825 */ /* 0x010fc600078e0250 */
[----:B------:R-:W4:Y:S01]  /*17090*/  LDL.LU.64 R80, [R1+0x690] ;  /* 0x0006900001507983 */ /* 0x000f220000300a00 */
[----:B------:R-:W-:-:S03]  /*170a0*/  IMAD.WIDE R122, R2, 0x4, R90 ;  /* 0x00000004027a7825 */ /* 0x000fc600078e025a */
[----:B------:R-:W-:Y:S04]  /*170b0*/  STL.64 [R1+0x1850], R156 ;  /* 0x0018509c01007387 */ /* 0x000fe80000100a00 */
[----:B------:R-:W4:Y:S01]  /*170c0*/  LDL.LU.64 R90, [R1+0x688] ;  /* 0x00068800015a7983 */ /* 0x000f220000300a00 */
[----:B------:R-:W-:-:S03]  /*170d0*/  IMAD.WIDE R218, R2, 0x4, R88 ;  /* 0x0000000402da7825 */ /* 0x000fc600078e0258 */
[----:B------:R-:W4:Y:S04]  /*170e0*/  LDL.LU.64 R88, [R1+0x680] ;  /* 0x0006800001587983 */ /* 0x000f280000300a00 */
[----:B------:R-:W-:Y:S01]  /*170f0*/  STL.64 [R1+0x1848], R140 ;  /* 0x0018488c01007387 */ /* 0x000fe20000100a00 */
[----:B---3--:R-:W-:-:S03]  /*17100*/  IMAD.WIDE R202, R2, 0x4, R86 ;  /* 0x0000000402ca7825 */ /* 0x008fc600078e0256 */
[----:B------:R-:W3:Y:S04]  /*17110*/  LDL.LU.64 R86, [R1+0x678] ;  /* 0x0006780001567983 */ /* 0x000ee80000300a00 */
[----:B------:R-:W-:Y:S04]  /*17120*/  STL.64 [R1+0x1840], R136 ;  /* 0x0018408801007387 */ /* 0x000fe80000100a00 */
[----:B------:R-:W-:Y:S04]  /*17130*/  STL.64 [R1+0x1830], R218 ;  /* 0x001830da01007387 */ /* 0x000fe80000100a00 */
[----:B------:R-:W-:Y:S04]  /*17140*/  STL.64 [R1+0x1838], R122 ;  /* 0x0018387a01007387 */ /* 0x000fe80000100a00 */
[----:B------:R-:W-:Y:S01]  /*17150*/  STL.64 [R1+0x1828], R202 ;  /* 0x001828ca01007387 */ /* 0x000fe20000100a00 */
[----:B------:R-:W-:-:S03]  /*17160*/  IMAD.WIDE R170, R2, 0x4, R78 ;  /* 0x0000000402aa7825 */ /* 0x000fc600078e024e */
[----:B------:R-:W3:Y:S01]  /*17170*/  LDL.LU.64 R78, [R1+0x670] ;  /* 0x00067000014e7983 */ /* 0x000ee20000300a00 */
[----:B------:R-:W-:-:S03]  /*17180*/  IMAD.WIDE R154, R2, 0x4, R92 ;  /* 0x00000004029a7825 */ /* 0x000fc600078e025c */
[----:B------:R-:W3:Y:S01]  /*17190*/  LDL.LU.64 R92, [R1+0x668] ;  /* 0x00066800015c7983 */ /* 0x000ee20000300a00 */
[----:B------:R-:W-:-:S05]  /*171a0*/  IMAD.WIDE R186, R2, 0x4, R110 ;  /* 0x0000000402ba7825 */ /* 0x000fca00078e026e */
[----:B------:R-:W-:Y:S01]  /*171b0*/  STL.64 [R1+0x1820], R186 ;  /* 0x001820ba01007387 */ /* 0x000fe20000100a00 */
[----:B------:R-:W-:-:S03]  /*171c0*/  IMAD.WIDE R138, R2, 0x4, R102 ;  /* 0x00000004028a7825 */ /* 0x000fc600078e0266 */
[----:B------:R-:W-:Y:S01]  /*171d0*/  STL.64 [R1+0x1818], R170 ;  /* 0x001818aa01007387 */ /* 0x000fe20000100a00 */
[----:B------:R-:W-:-:S03]  /*171e0*/  IMAD.WIDE R134, R2, 0x4, R100 ;  /* 0x0000000402867825 */ /* 0x000fc600078e0264 */
[----:B------:R-:W-:Y:S01]  /*171f0*/  STL.64 [R1+0x1810], R154 ;  /* 0x0018109a01007387 */ /* 0x000fe20000100a00 */
[----:B------:R-:W-:-:S03]  /*17200*/  IMAD.WIDE R118, R2, 0x4, R98 ;  /* 0x0000000402767825 */ /* 0x000fc600078e0262 */
[----:B------:R-:W-:Y:S01]  /*17210*/  STL.64 [R1+0x1808], R138 ;  /* 0x0018088a01007387 */ /* 0x000fe20000100a00 */
[----:B------:R-:W-:-:S03]  /*17220*/  IMAD.WIDE R216, R2, 0x4, R96 ;  /* 0x0000000402d87825 */ /* 0x000fc600078e0260 */
[----:B------:R-:W-:Y:S04]  /*17230*/  STL.64 [R1+0x1800], R134 ;  /* 0x0018008601007387 */ /* 0x000fe80000100a00 */
[----:B------:R-:W-:Y:S01]  /*17240*/  STL.64 [R1+0x17f0], R216 ;  /* 0x0017f0d801007387 */ /* 0x000fe20000100a00 */
[----:B------:R-:W-:-:S03]  /*17250*/  IMAD.WIDE R200, R2, 0x4, R94 ;  /* 0x0000000402c87825 */ /* 0x000fc600078e025e */
[----:B------:R-:W-:Y:S04]  /*17260*/  STL.64 [R1+0x17f8], R118 ;  /* 0x0017f87601007387 */ /* 0x000fe80000100a00 */
[----:B------:R-:W-:Y:S01]  /*17270*/  STL.64 [R1+0x17e8], R200 ;  /* 0x0017e8c801007387 */ /* 0x000fe20000100a00 */
[----:B------:R-:W-:-:S05]  /*17280*/  IMAD.WIDE R184, R2, 0x4, R84 ;  /* 0x0000000402b87825 */ /* 0x000fca00078e0254 */
[----:B------:R-:W-:Y:S04]  /*17290*/  STL.64 [R1+0x17e0], R184 ;  /* 0x0017e0b801007387 */ /* 0x000fe80000100a00 */
[----:B------:R-:W3:Y:S04]  /*172a0*/  LDL.LU.64 R182, [R1+0x660] ;  /* 0x0006600001b67983 */ /* 0x000ee80000300a00 */
[----:B------:R-:W3:Y:S04]  /*172b0*/  LDL.LU.64 R166, [R1+0x658] ;  /* 0x0006580001a67983 */ /* 0x000ee80000300a00 */
[----:B------:R-:W3:Y:S01]  /*172c0*/  LDL.LU.64 R150, [R1+0x650] ;  /* 0x0006500001967983 */ /* 0x000ee20000300a00 */
[----:B--2---:R-:W-:-:S05]  /*172d0*/  IMAD.WIDE R168, R2, 0x4, R82 ;  /* 0x0000000402a87825 */ /* 0x004fca00078e0252 */
[----:B------:R-:W-:Y:S04]  /*172e0*/  STL.64 [R1+0x17d8], R168 ;  /* 0x0017d8a801007387 */ /* 0x000fe80000100a00 */
[----:B------:R-:W2:Y:S04]  /*172f0*/  LDL.LU.64 R110, [R1+0x648] ;  /* 0x00064800016e7983 */ /* 0x000ea80000300a00 */
[----:B------:R-:W2:Y:S01]  /*17300*/  LDL.LU.64 R130, [R1+0x640] ;  /* 0x0006400001827983 */ /* 0x000ea20000300a00 */
[----:B----4-:R-:W-:-:S03]  /*17310*/  IMAD.WIDE R152, R2, 0x4, R80 ;  /* 0x0000000402987825 */ /* 0x010fc600078e0250 */
[----:B------:R-:W4:Y:S01]  /*17320*/  LDL.LU.64 R112, [R1+0x638] ;  /* 0x0006380001707983 */ /* 0x000f220000300a00 */
[----:B------:R-:W-:-:S03]  /*17330*/  IMAD.WIDE R120, R2, 0x4, R90 ;  /* 0x0000000402787825 */ /* 0x000fc600078e025a */
[----:B------:R-:W-:Y:S04]  /*17340*/  STL.64 [R1+0x17d0], R152 ;  /* 0x0017d09801007387 */ /* 0x000fe80000100a00 */
[----:B------:R-:W-:Y:S04]  /*17350*/  STL.64 [R1+0x17c8], R120 ;  /* 0x0017c87801007387 */ /* 0x000fe80000100a00 */
[----:B-1----:R-:W4:Y:S04]  /*17360*/  LDL.LU.64 R72, [R1+0xdf0] ;  /* 0x000df00001487983 */ /* 0x002f280000300a00 */
[----:B------:R-:W4:Y:S04]  /*17370*/  LDL.LU.64 R74, [R1+0xe08] ;  /* 0x000e0800014a7983 */ /* 0x000f280000300a00 */
[----:B------:R-:W4:Y:S01]  /*17380*/  LDL.LU.64 R76, [R1+0xe00] ;  /* 0x000e0000014c7983 */ /* 0x000f220000300a00 */
[----:B------:R-:W-:-:S04]  /*17390*/  IMAD.WIDE R132, R2, 0x4, R88 ;  /* 0x0000000402847825 */ /* 0x000fc800078e0258 */
[----:B---3--:R-:W-:-:S04]  /*173a0*/  IMAD.WIDE R114, R2, 0x4, R86 ;  /* 0x0000000402727825 */ /* 0x008fc800078e0256 */
[C---:B------:R-:W-:Y:S02]  /*173b0*/  IMAD.WIDE R214, R2.reuse, 0x4, R78 ;  /* 0x0000000402d67825 */ /* 0x040fe400078e024e */
[----:B------:R-:W3:Y:S04]  /*173c0*/  LDL.LU.64 R78, [R1+0xdf8] ;  /* 0x000df800014e7983 */ /* 0x000ee80000300a00 */
[----:B------:R-:W3:Y:S04]  /*173d0*/  LDL.LU.64 R80, [R1+0xe10] ;  /* 0x000e100001507983 */ /* 0x000ee80000300a00 */
[----:B------:R-:W3:Y:S01]  /*173e0*/  LDL.LU.64 R82, [R1+0xe18] ;  /* 0x000e180001527983 */ /* 0x000ee20000300a00 */
[----:B------:R-:W-:-:S03]  /*173f0*/  IMAD.WIDE R198, R2, 0x4, R92 ;  /* 0x0000000402c67825 */ /* 0x000fc600078e025c */
[----:B------:R-:W3:Y:S04]  /*17400*/  LDL.LU.64 R84, [R1+0xe20] ;  /* 0x000e200001547983 */ /* 0x000ee80000300a00 */
        /* <DEDUP_REMOVED lines=8> */
[----:B------:R-:W3:Y:S01]  /*17490*/  LDL.LU.64 R102, [R1+0x17a0] ;  /* 0x0017a00001667983 */ /* 0x000ee20000300a00 */
[----:B------:R-:W-:-:S03]  /*174a0*/  IMAD.WIDE R6, R13, 0x4, R6 ;  /* 0x000000040d067825 */ /* 0x000fc600078e0206 */
[----:B------:R-:W-:Y:S04]  /*174b0*/  STL.64 [R1+0x17c0], R132 ;  /* 0x0017c08401007387 */ /* 0x000fe80000100a00 */
[----:B------:R-:W-:Y:S04]  /*174c0*/  STL.64 [R1+0x17b0], R214 ;  /* 0x0017b0d601007387 */ /* 0x000fe80000100a00 */
[----:B------:R-:W-:Y:S04]  /*174d0*/  STL.64 [R1+0x17b8], R114 ;  /* 0x0017b87201007387 */ /* 0x000fe80000100a00 */
[----:B------:R-:W-:Y:S01]  /*174e0*/  STL.64 [R1+0xb40], R198 ;  /* 0x000b40c601007387 */ /* 0x000fe20000100a00 */
[----:B------:R-:W-:Y:S01]  /*174f0*/  VIADD R105, R105, 0xfffffefe ;  /* 0xfffffefe69697836 */ /* 0x000fe20000000000 */
[----:B------:R-:W-:Y:S01]  /*17500*/  IADD3 R104, R21, 0x100000, RZ ;  /* 0x0010000015687810 */ /* 0x000fe20007ffe0ff */
[----:B------:R-:W-:-:S04]  /*17510*/  IMAD.WIDE R182, R2, 0x4, R182 ;  /* 0x0000000402b67825 */ /* 0x000fc800078e02b6 */
[C---:B------:R-:W-:Y:S01]  /*17520*/  IMAD.WIDE R166, R2.reuse, 0x4, R166 ;  /* 0x0000000402a67825 */ /* 0x040fe200078e02a6 */
[----:B------:R-:W-:Y:S03]  /*17530*/  STL.64 [R1+0xb30], R182 ;  /* 0x000b30b601007387 */ /* 0x000fe60000100a00 */
[C---:B------:R-:W-:Y:S01]  /*17540*/  IMAD.WIDE R150, R2.reuse, 0x4, R150 ;  /* 0x0000000402967825 */ /* 0x040fe200078e0296 */
[----:B------:R-:W-:Y:S04]  /*17550*/  STL.64 [R1+0x830], R166 ;  /* 0x000830a601007387 */ /* 0x000fe80000100a00 */
[----:B------:R-:W-:Y:S04]  /*17560*/  STL.64 [R1+0x7f0], R150 ;  /* 0x0007f09601007387 */ /* 0x000fe80000100a00 */
[----:B------:R1:W-:Y:S01]  /*17570*/  STL.64 [R1+0x678], R6 ;  /* 0x0006780601007387 */ /* 0x0003e20000100a00 */
[----:B--2---:R-:W-:-:S04]  /*17580*/  IMAD.WIDE R110, R2, 0x4, R110 ;  /* 0x00000004026e7825 */ /* 0x004fc800078e026e */
[----:B------:R-:W-:-:S04]  /*17590*/  IMAD.WIDE R130, R2, 0x4, R130 ;  /* 0x0000000402827825 */ /* 0x000fc800078e0282 */
[----:B----4-:R-:W-:Y:S01]  /*175a0*/  IMAD.WIDE R112, R2, 0x4, R112 ;  /* 0x0000000402707825 */ /* 0x010fe200078e0270 */
[----:B-1----:R-:W2:Y:S04]  /*175b0*/  LDL.LU.64 R6, [R1+0x1978] ;  /* 0x0019780001067983 */ /* 0x002ea80000300a00 */
[----:B------:R-:W-:Y:S04]  /*175c0*/  STL.64 [R1+0x7a8], R110 ;  /* 0x0007a86e01007387 */ /* 0x000fe80000100a00 */
[----:B------:R-:W-:Y:S04]  /*175d0*/  STL.64 [R1+0x750], R130 ;  /* 0x0007508201007387 */ /* 0x000fe80000100a00 */
[----:B------:R-:W-:Y:S01]  /*175e0*/  STL.64 [R1+0x6f8], R112 ;  /* 0x0006f87001007387 */ /* 0x000fe20000100a00 */
[----:B------:R-:W-:-:S04]  /*175f0*/  IMAD.WIDE R72, R13, 0x4, R72 ;  /* 0x000000040d487825 */ /* 0x000fc800078e0248 */
[----:B------:R-:W-:-:S04]  /*17600*/  IMAD.WIDE R74, R13, 0x4, R74 ;  /* 0x000000040d4a7825 */ /* 0x000fc800078e024a */
[----:B------:R-:W-:-:S04]  /*17610*/  IMAD.WIDE R76, R13, 0x4, R76 ;  /* 0x000000040d4c7825 */ /* 0x000fc800078e024c */
[----:B---3--:R-:W-:-:S04]  /*17620*/  IMAD.WIDE R78, R13, 0x4, R78 ;  /* 0x000000040d4e7825 */ /* 0x008fc800078e024e */
[----:B------:R-:W-:-:S04]  /*17630*/  IMAD.WIDE R80, R13, 0x4, R80 ;  /* 0x000000040d507825 */ /* 0x000fc800078e0250 */
        /* <DEDUP_REMOVED lines=10> */
[C---:B------:R-:W-:Y:S01]  /*176e0*/  IMAD.WIDE R102, R13.reuse, 0x4, R102 ;  /* 0x000000040d667825 */ /* 0x040fe200078e0266 */
[----:B------:R-:W-:Y:S04]  /*176f0*/  LDGSTS.E [R14+0x70000], desc[UR8][R72.64], !P1 ;  /* 0x70000000480e7fae */ /* 0x000fe8000c921848 */
        /* <DEDUP_REMOVED lines=15> */
[----:B------:R-:W0:Y:S04]  /*177f0*/  LDGDEPBAR ;  /* 0x00000000000079af */ /* 0x000e280000000000 */
[----:B------:R1:W-:Y:S04]  /*17800*/  LDGSTS.E [R3+-0x38000], desc[UR8][R228.64], P0 ;  /* 0xc8000000e4037fae */ /* 0x0003e80008121848 */
[----:B------:R-:W-:Y:S04]  /*17810*/  LDGSTS.E [R3+-0x37c00], desc[UR8][R226.64], P0 ;  /* 0xc8400000e2037fae */ /* 0x000fe80008121848 */
[----:B------:R-:W-:Y:S04]  /*17820*/  LDGSTS.E [R3+-0x37800], desc[UR8][R224.64], P0 ;  /* 0xc8800000e0037fae */ /* 0x000fe80008121848 */
[----:B------:R-:W-:Y:S01]  /*17830*/  LDGSTS.E [R3+-0x37400], desc[UR8][R222.64], P0 ;  /* 0xc8c00000de037fae */ /* 0x000fe20008121848 */
[----:B-1----:R-:W1:Y:S03]  /*17840*/  LDC R228, c[0x0][0x230] ;  /* 0x00008c00ffe47b82 */ /* 0x002e660000000800 */
[----:B------:R3:W-:Y:S04]  /*17850*/  LDGSTS.E [R3+-0x37000], desc[UR8][R220.64], P0 ;  /* 0xc9000000dc037fae */ /* 0x0007e80008121848 */
[----:B------:R-:W-:Y:S04]  /*17860*/  LDGSTS.E [R3+-0x36c00], desc[UR8][R218.64], P0 ;  /* 0xc9400000da037fae */ /* 0x000fe80008121848 */
[----:B------:R-:W-:Y:S04]  /*17870*/  LDGSTS.E [R3+-0x36800], desc[UR8][R216.64], P0 ;  /* 0xc9800000d8037fae */ /* 0x000fe80008121848 */
[----:B------:R-:W-:Y:S01]  /*17880*/  LDGSTS.E [R3+-0x36400], desc[UR8][R214.64], P0 ;  /* 0xc9c00000d6037fae */ /* 0x000fe20008121848 */
[----:B---3--:R-:W3:Y:S03]  /*17890*/  LDC R220, c[0x0][0x230] ;  /* 0x00008c00ffdc7b82 */ /* 0x008ee60000000800 */
[----:B------:R4:W-:Y:S04]  /*178a0*/  LDGSTS.E [R12+-0x37f80], desc[UR8][R212.64], P0 ;  /* 0xc8080000d40c7fae */ /* 0x0009e80008121848 */
[----:B------:R-:W-:Y:S04]  /*178b0*/  LDGSTS.E [R12+-0x37b80], desc[UR8][R210.64], P0 ;  /* 0xc8480000d20c7fae */ /* 0x000fe80008121848 */
[----:B------:R-:W-:Y:S04]  /*178c0*/  LDGSTS.E [R12+-0x37780], desc[UR8][R208.64], P0 ;  /* 0xc8880000d00c7fae */ /* 0x000fe80008121848 */
[----:B------:R-:W-:Y:S01]  /*178d0*/  LDGSTS.E [R12+-0x37380], desc[UR8][R206.64], P0 ;  /* 0xc8c80000ce0c7fae */ /* 0x000fe20008121848 */
[----:B----4-:R-:W4:Y:S03]  /*178e0*/  LDC R212, c[0x0][0x230] ;  /* 0x00008c00ffd47b82 */ /* 0x010f260000000800 */
        /* <DEDUP_REMOVED lines=14> */
[----:B--2---:R-:W2:Y:S03]  /*179d0*/  LDC R188, c[0x0][0x230] ;  /* 0x00008c00ffbc7b82 */ /* 0x004ea60000000800 */
        /* <DEDUP_REMOVED lines=11> */
[----:B------:R-:W-:Y:S04]  /*17a90*/  STL.64 [R1+0x1b08], R70 ;  /* 0x001b084601007387 */ /* 0x000fe80000100a00 */
[----:B------:R-:W-:Y:S04]  /*17aa0*/  LDGSTS.E [R9+-0x37a00], desc[UR8][R162.64], P0 ;  /* 0xc8600000a2097fae */ /* 0x000fe80008121848 */
[----:B------:R2:W-:Y:S01]  /*17ab0*/  STL [R1+0x1b00], R2 ;  /* 0x001b000201007387 */ /* 0x0005e20000100800 */
[----:B---3--:R-:W3:Y:S03]  /*17ac0*/  LDC R164, c[0x0][0x230] ;  /* 0x00008c00ffa47b82 */ /* 0x008ee60000000800 */
[----:B------:R-:W-:Y:S04]  /*17ad0*/  LDGSTS.E [R9+-0x37600], desc[UR8][R160.64], P0 ;  /* 0xc8a00000a0097fae */ /* 0x000fe80008121848 */
[----:B------:R4:W-:Y:S01]  /*17ae0*/  STL.64 [R1+0x1978], R6 ;  /* 0x0019780601007387 */ /* 0x0009e20000100a00 */
[----:B--2---:R-:W2:Y:S03]  /*17af0*/  LDC R2, c[0x0][0x230] ;  /* 0x00008c00ff027b82 */ /* 0x004ea60000000800 */
[----:B------:R-:W-:Y:S04]  /*17b00*/  LDGSTS.E [R9+-0x37200], desc[UR8][R158.64], P0 ;  /* 0xc8e000009e097fae */ /* 0x000fe80008121848 */
[----:B------:R1:W-:Y:S04]  /*17b10*/  LDGSTS.E [R9+-0x36e00], desc[UR8][R156.64], P0 ;  /* 0xc92000009c097fae */ /* 0x0003e80008121848 */
[----:B----4-:R-:W4:Y:S04]  /*17b20*/  LDL.LU.64 R6, [R1+0x678] ;  /* 0x0006780001067983 */ /* 0x010f280000300a00 */
[----:B------:R1:W-:Y:S04]  /*17b30*/  STL.64 [R1+0x1a88], R10 ;  /* 0x001a880a01007387 */ /* 0x0003e80000100a00 */
[----:B------:R-:W-:Y:S01]  /*17b40*/  LDGSTS.E [R9+-0x36a00], desc[UR8][R154.64], P0 ;  /* 0xc96000009a097fae */ /* 0x000fe20008121848 */
[----:B-1----:R-:W1:Y:S03]  /*17b50*/  LDC R156, c[0x0][0x230] ;  /* 0x00008c00ff9c7b82 */ /* 0x002e660000000800 */
[----:B------:R-:W-:Y:S04]  /*17b60*/  LDGSTS.E [R9+-0x36600], desc[UR8][R152.64], P0 ;  /* 0xc9a0000098097fae */ /* 0x000fe80008121848 */
[----:B------:R-:W3:Y:S04]  /*17b70*/  LDL.LU.64 R10, [R1+0x1900] ;  /* 0x00190000010a7983 */ /* 0x000ee80000300a00 */
[----:B------:R-:W-:Y:S04]  /*17b80*/  LDGSTS.E [R9+-0x36200], desc[UR8][R150.64], P0 ;  /* 0xc9e0000096097fae */ /* 0x000fe80008121848 */
[----:B------:R2:W-:Y:S04]  /*17b90*/  STL.64 [R1+0x1a90], R8 ;  /* 0x001a900801007387 */ /* 0x0005e80000100a00 */
[----:B------:R2:W-:Y:S04]  /*17ba0*/  LDGSTS.E [R5+-0x37d80], desc[UR8][R148.64], P0 ;  /* 0xc828000094057fae */ /* 0x0005e80008121848 */
[----:B------:R-:W-:Y:S04]  /*17bb0*/  LDGSTS.E [R5+-0x37980], desc[UR8][R146.64], P0 ;  /* 0xc868000092057fae */ /* 0x000fe80008121848 */
[----:B--2---:R-:W2:Y:S04]  /*17bc0*/  LDL.LU.64 R8, [R1+0x1940] ;  /* 0x0019400001087983 */ /* 0x004ea80000300a00 */
[----:B------:R-:W-:Y:S01]  /*17bd0*/  LDGSTS.E [R5+-0x37580], desc[UR8][R144.64], P0 ;  /* 0xc8a8000090057fae */ /* 0x000fe20008121848 */
[----:B------:R-:W1:Y:S03]  /*17be0*/  LDC R148, c[0x0][0x230] ;  /* 0x00008c00ff947b82 */ /* 0x000e660000000800 */
[----:B------:R-:W-:Y:S04]  /*17bf0*/  LDGSTS.E [R5+-0x37180], desc[UR8][R142.64], P0 ;  /* 0xc8e800008e057fae */ /* 0x000fe80008121848 */
[----:B------:R1:W-:Y:S04]  /*17c00*/  LDGSTS.E [R5+-0x36d80], desc[UR8][R140.64], P0 ;  /* 0xc92800008c057fae */ /* 0x0003e80008121848 */
[----:B------:R-:W-:Y:S04]  /*17c10*/  LDGSTS.E [R5+-0x36980], desc[UR8][R138.64], P0 ;  /* 0xc96800008a057fae */ /* 0x000fe80008121848 */
[----:B------:R-:W-:Y:S04]  /*17c20*/  LDGSTS.E [R5+-0x36580], desc[UR8][R120.64], P0 ;  /* 0xc9a8000078057fae */ /* 0x000fe80008121848 */
[----:B------:R-:W-:Y:S01]  /*17c30*/  LDGSTS.E [R5+-0x36180], desc[UR8][R110.64], P0 ;  /* 0xc9e800006e057fae */ /* 0x000fe20008121848 */
[----:B-1----:R-:W1:Y:S03]  /*17c40*/  LDC R140, c[0x0][0x230] ;  /* 0x00008c00ff8c7b82 */ /* 0x002e660000000800 */
[----:B---3--:R3:W-:Y:S04]  /*17c50*/  STL.64 [R1+0x1af8], R10 ;  /* 0x001af80a01007387 */ /* 0x0087e80000100a00 */
[----:B--2---:R-:W-:Y:S04]  /*17c60*/  LDGSTS.E [R4+-0x37d00], desc[UR8][R8.64], P0 ;  /* 0xc830000008047fae */ /* 0x004fe80008121848 */
[----:B------:R-:W-:Y:S04]  /*17c70*/  LDGSTS.E [R4+-0x37900], desc[UR8][R10.64], P0 ;  /* 0xc87000000a047fae */ /* 0x000fe80008121848 */
[----:B------:R-:W-:Y:S04]  /*17c80*/  LDGSTS.E [R4+-0x37500], desc[UR8][R108.64], P0 ;  /* 0xc8b000006c047fae */ /* 0x000fe80008121848 */
[----:B------:R-:W-:Y:S04]  /*17c90*/  LDGSTS.E [R4+-0x37100], desc[UR8][R106.64], P0 ;  /* 0xc8f000006a047fae */ /* 0x000fe80008121848 */
[----:B---3--:R-:W2:Y:S04]  /*17ca0*/  LDL.LU.64 R10, [R1+0x1938] ;  /* 0x00193800010a7983 */ /* 0x008ea80000300a00 */
[----:B------:R-:W3:Y:S04]  /*17cb0*/  LDL.LU.64 R120, [R1+0x1780] ;  /* 0x0017800001787983 */ /* 0x000ee80000300a00 */
[----:B------:R-:W4:Y:S04]  /*17cc0*/  LDL.LU.64 R106, [R1+0x1778] ;  /* 0x00177800016a7983 */ /* 0x000f280000300a00 */
[----:B------:R-:W3:Y:S04]  /*17cd0*/  LDL.LU.64 R108, [R1+0x1770] ;  /* 0x00177000016c7983 */ /* 0x000ee80000300a00 */
[----:B------:R-:W3:Y:S04]  /*17ce0*/  LDL.LU.64 R110, [R1+0x1768] ;  /* 0x00176800016e7983 */ /* 0x000ee80000300a00 */
[----:B------:R-:W-:Y:S04]  /*17cf0*/  LDGSTS.E [R4+-0x36d00], desc[UR8][R136.64], P0 ;  /* 0xc930000088047fae */ /* 0x000fe80008121848 */
[----:B------:R-:W-:Y:S04]  /*17d00*/  LDGSTS.E [R4+-0x36900], desc[UR8][R134.64], P0 ;  /* 0xc970000086047fae */ /* 0x000fe80008121848 */
[----:B------:R1:W-:Y:S04]  /*17d10*/  LDGSTS.E [R4+-0x36500], desc[UR8][R132.64], P0 ;  /* 0xc9b0000084047fae */ /* 0x0003e80008121848 */
[----:B------:R-:W-:Y:S04]  /*17d20*/  LDGSTS.E [R4+-0x36100], desc[UR8][R130.64], P0 ;  /* 0xc9f0000082047fae */ /* 0x000fe80008121848 */
[----:B------:R-:W-:Y:S04]  /*17d30*/  STL.64 [R1+0x1a98], R4 ;  /* 0x001a980401007387 */ /* 0x000fe80000100a00 */
[----:B------:R-:W3:Y:S01]  /*17d40*/  LDL.LU.64 R134, [R1+0x1760] ;  /* 0x0017600001867983 */ /* 0x000ee20000300a00 */
[----:B-1----:R-:W1:Y:S03]  /*17d50*/  LDC R132, c[0x0][0x230] ;  /* 0x00008c00ff847b82 */ /* 0x002e660000000800 */
[----:B------:R-:W3:Y:S04]  /*17d60*/  LDL.LU.64 R130, [R1+0x1758] ;  /* 0x0017580001827983 */ /* 0x000ee80000300a00 */
[----:B--2---:R-:W-:Y:S04]  /*17d70*/  LDGSTS.E [R0+-0x37c80], desc[UR8][R10.64], P0 ;  /* 0xc83800000a007fae */ /* 0x004fe80008121848 */
[----:B------:R-:W-:Y:S04]  /*17d80*/  LDGSTS.E [R0+-0x37880], desc[UR8][R128.64], P0 ;  /* 0xc878000080007fae */ /* 0x000fe80008121848 */
[----:B------:R-:W-:Y:S04]  /*17d90*/  LDGSTS.E [R0+-0x37480], desc[UR8][R126.64], P0 ;  /* 0xc8b800007e007fae */ /* 0x000fe80008121848 */
[----:B------:R2:W-:Y:S04]  /*17da0*/  LDGSTS.E [R0+-0x37080], desc[UR8][R124.64], P0 ;  /* 0xc8f800007c007fae */ /* 0x0005e80008121848 */
[----:B------:R-:W-:Y:S04]  /*17db0*/  LDGSTS.E [R0+-0x36c80], desc[UR8][R122.64], P0 ;  /* 0xc93800007a007fae */ /* 0x000fe80008121848 */
[----:B------:R-:W-:Y:S04]  /*17dc0*/  LDGSTS.E [R0+-0x36880], desc[UR8][R118.64], P0 ;  /* 0xc978000076007fae */ /* 0x000fe80008121848 */
[----:B------:R-:W-:Y:S01]  /*17dd0*/  LDGSTS.E [R0+-0x36480], desc[UR8][R114.64], P0 ;  /* 0xc9b8000072007fae */ /* 0x000fe20008121848 */
[----:B----4-:R-:W-:Y:S01]  /*17de0*/  IMAD.WIDE R106, R13, 0x4, R106 ;  /* 0x000000040d6a7825 */ /* 0x010fe200078e026a */
[----:B--2---:R-:W2:Y:S02]  /*17df0*/  LDC R124, c[0x0][0x230] ;  /* 0x00008c00ff7c7b82 */ /* 0x004ea40000000800 */
[----:B------:R-:W-:Y:S04]  /*17e00*/  LDGSTS.E [R0+-0x36080], desc[UR8][R112.64], P0 ;  /* 0xc9f8000070007fae */ /* 0x000fe80008121848 */
[----:B------:R-:W0:Y:S02]  /*17e10*/  LDGDEPBAR ;  /* 0x00000000000079af */ /* 0x000e240000000000 */
[----:B------:R-:W-:Y:S06]  /*17e20*/  BAR.SYNC.DEFER_BLOCKING 0x0 ;  /* 0x0000000000007b1d */ /* 0x000fec0000010000 */
[----:B------:R-:W4:Y:S04]  /*17e30*/  LDL.LU.64 R128, [R1+0x1750] ;  /* 0x0017500001807983 */ /* 0x000f280000300a00 */
[----:B------:R-:W4:Y:S01]  /*17e40*/  LDL.LU.64 R118, [R1+0x1748] ;  /* 0x0017480001767983 */ /* 0x000f220000300a00 */
[----:B------:R-:W-:-:S03]  /*17e50*/  ISETP.GE.U32.AND P0, PT, R105, 0x7ffffe7f, PT ;  /* 0x7ffffe7f6900780c */ /* 0x000fc60003f06070 */
[----:B------:R-:W-:Y:S04]  /*17e60*/  STL.64 [R1+0x1ae8], R6 ;  /* 0x001ae80601007387 */ /* 0x000fe80000100a00 */
[----:B------:R-:W4:Y:S01]  /*17e70*/  LDL.LU.64 R142, [R1+0x1740] ;  /* 0x00174000018e7983 */ /* 0x000f220000300a00 */
[----:B---3--:R-:W-:-:S03]  /*17e80*/  IMAD.WIDE R108, R13, 0x4, R108 ;  /* 0x000000040d6c7825 */ /* 0x008fc600078e026c */
[----:B------:R-:W-:Y:S01]  /*17e90*/  @!PT LDS RZ, [RZ] ;  /* 0x00000000fffff984 */ /* 0x000fe20000000800 */
[----:B------:R-:W-:Y:S01]  /*17ea0*/  @!PT LDS RZ, [RZ] ;  /* 0x00000000fffff984 */ /* 0x000fe20000000800 */
[----:B------:R-:W-:Y:S01]  /*17eb0*/  @!PT LDS RZ, [RZ] ;  /* 0x00000000fffff984 */ /* 0x000fe20000000800 */
[----:B------:R3:W-:Y:S04]  /*17ec0*/  LDGSTS.E [R104+-0x80000], desc[UR8][R6.64], !P6 ;  /* 0x8000000006687fae */ /* 0x0007e8000f121848 */
[----:B------:R-:W4:Y:S01]  /*17ed0*/  LDL.LU.64 R138, [R1+0x1738] ;  /* 0x00173800018a7983 */ /* 0x000f220000300a00 */
[----:B------:R-:W-:-:S03]  /*17ee0*/  IMAD.WIDE R110, R13, 0x4, R110 ;  /* 0x000000040d6e7825 */ /* 0x000fc600078e026e */
[----:B------:R-:W4:Y:S01]  /*17ef0*/  LDL.LU.64 R136, [R1+0x1730] ;  /* 0x0017300001887983 */ /* 0x000f220000300a00 */
[----:B---3--:R-:W-:-:S03]  /*17f00*/  IMAD.WIDE R104, R13, 0x4, R120 ;  /* 0x000000040d687825 */ /* 0x008fc600078e0278 */
[----:B------:R-:W3:Y:S04]  /*17f10*/  LDL.LU.64 R126, [R1+0x1728] ;  /* 0x00172800017e7983 */ /* 0x000ee80000300a00 */
[----:B------:R1:W-:Y:S04]  /*17f20*/  STL.64 [R1+0x1aa0], R104 ;  /* 0x001aa06801007387 */ /* 0x0003e80000100a00 */
[----:B------:R-:W-:Y:S04]  /*17f30*/  STL.64 [R1+0x1aa8], R106 ;  /* 0x001aa86a01007387 */ /* 0x000fe80000100a00 */
[----:B------:R-:W-:Y:S04]  /*17f40*/  STL.64 [R1+0x1ab0], R108 ;  /* 0x001ab06c01007387 */ /* 0x000fe80000100a00 */
[----:B------:R-:W-:Y:S04]  /*17f50*/  STL.64 [R1+0x1ab8], R110 ;  /* 0x001ab86e01007387 */ /* 0x000fe80000100a00 */
[----:B------:R-:W3:Y:S01]  /*17f60*/  LDL.LU.64 R150, [R1+0x1720] ;  /* 0x0017200001967983 */ /* 0x000ee20000300a00 */
[C---:B------:R-:W-:Y:S01]  /*17f70*/  VIADD R115, R21.reuse, 0x100000 ;  /* 0x0010000015737836 */ /* 0x040fe20000000000 */
[C---:B------:R-:W-:Y:S01]  /*17f80*/  IADD3 R114, R21.reuse, 0x100000, RZ ;  /* 0x0010000015727810 */ /* 0x040fe20007ffe0ff */
[C---:B------:R-:W-:Y:S01]  /*17f90*/  VIADD R113, R21.reuse, 0x100000 ;  /* 0x0010000015717836 */ /* 0x040fe20000000000 */
[----:B------:R-:W-:Y:S01]  /*17fa0*/  IADD3 R112, R21, 0x100000, RZ ;  /* 0x0010000015707810 */ /* 0x000fe20007ffe0ff */
[----:B------:R-:W3:Y:S04]  /*17fb0*/  LDL.LU.64 R146, [R1+0x1718] ;  /* 0x0017180001927983 */ /* 0x000ee80000300a00 */
[----:B------:R2:W-:Y:S04]  /*17fc0*/  LDGSTS.E [R115+-0x7c000], desc[UR8][R104.64], !P6 ;  /* 0x8400000068737fae */ /* 0x0005e8000f121848 */
[----:B------:R1:W-:Y:S04]  /*17fd0*/  LDGSTS.E [R114+-0x78000], desc[UR8][R106.64], !P6 ;  /* 0x880000006a727fae */ /* 0x0003e8000f121848 */
[----:B------:R-:W-:Y:S01]  /*17fe0*/  LDGSTS.E [R113+-0x74000], desc[UR8][R108.64], !P6 ;  /* 0x8c0000006c717fae */ /* 0x000fe2000f121848 */
[----:B--2---:R-:W-:-:S03]  /*17ff0*/  VIADD R115, R116, 0xfffffefd ;  /* 0xfffffefd74737836 */ /* 0x004fc60000000000 */
[----:B------:R2:W-:Y:S01]  /*18000*/  LDGSTS.E [R112+-0x7fffc], desc[UR8][R110.64], !P0 ;  /* 0x800040006e707fae */ /* 0x0005e2000c121848 */
[----:B------:R-:W-:Y:S02]  /*18010*/  IADD3 R123, R21, 0x100000, RZ ;  /* 0x00100000157b7810 */ /* 0x000fe40007ffe0ff */
[----:B------:R-:W-:Y:S01]  /*18020*/  ISETP.GE.U32.AND P1, PT, R115, 0x7ffffe7e, PT ;  /* 0x7ffffe7e7300780c */ /* 0x000fe20003f26070 */
[C---:B-1----:R-:W-:Y:S01]  /*18030*/  IMAD.WIDE R114, R13.reuse, 0x4, R130 ;  /* 0x000000040d727825 */ /* 0x042fe200078e0282 */
[----:B------:R-:W3:Y:S03]  /*18040*/  LDL.LU.64 R144, [R1+0x1710] ;  /* 0x0017100001907983 */ /* 0x000ee60000300a00 */
[----:B--2---:R-:W-:Y:S02]  /*18050*/  IMAD.WIDE R112, R13, 0x4, R134 ;  /* 0x000000040d707825 */ /* 0x004fe400078e0286 */
[----:B------:R-:W2:Y:S01]  /*18060*/  LDL.LU.64 R134, [R1+0x1448] ;  /* 0x0014480001867983 */ /* 0x000ea20000300a00 */
[C---:B------:R-:W-:Y:S01]  /*18070*/  IADD3 R121, R21.reuse, 0x100000, RZ ;  /* 0x0010000015797810 */ /* 0x040fe20007ffe0ff */
[----:B------:R-:W-:-:S02]  /*18080*/  VIADD R122, R21, 0x100000 ;  /* 0x00100000157a7836 */ /* 0x000fc40000000000 */
[----:B------:R1:W-:Y:S04]  /*18090*/  STL.64 [R1+0x1ac0], R112 ;  /* 0x001ac07001007387 */ /* 0x0003e80000100a00 */
[----:B------:R-:W-:Y:S01]  /*180a0*/  STL.64 [R1+0x1ac8], R114 ;  /* 0x001ac87201007387 */ /* 0x000fe20000100a00 */
[----:B------:R-:W-:-:S03]  /*180b0*/  VIADD R120, R21, 0x100000 ;  /* 0x0010000015787836 */ /* 0x000fc60000000000 */
[----:B------:R1:W-:Y:S04]  /*180c0*/  LDGSTS.E [R123+-0x7bffc], desc[UR8][R112.64], !P0 ;  /* 0x84004000707b7fae */ /* 0x0003e8000c121848 */
[----:B------:R4:W-:Y:S01]  /*180d0*/  LDGSTS.E [R122+-0x77ffc], desc[UR8][R114.64], !P0 ;  /* 0x88004000727a7fae */ /* 0x0009e2000c121848 */
[----:B-1----:R-:W-:Y:S01]  /*180e0*/  IADD3 R123, R124, -0x104, RZ ;  /* 0xfffffefc7c7b7810 */ /* 0x002fe20007ffe0ff */
[C---:B------:R-:W-:Y:S01]  /*180f0*/  VIADD R131, R21.reuse, 0x100000 ;  /* 0x0010000015837836 */ /* 0x040fe20000000000 */
[----:B------:R-:W-:Y:S01]  /*18100*/  IADD3 R130, R21, 0x100000, RZ ;  /* 0x0010000015827810 */ /* 0x000fe20007ffe0ff */
[----:B----4-:R-:W-:-:S04]  /*18110*/  IMAD.WIDE R116, R13, 0x4, R128 ;  /* 0x000000040d747825 */ /* 0x010fc800078e0280 */
[----:B------:R-:W-:Y:S01]  /*18120*/  IMAD.WIDE R118, R13, 0x4, R118 ;  /* 0x000000040d767825 */ /* 0x000fe200078e0276 */
[----:B------:R1:W-:Y:S04]  /*18130*/  STL.64 [R1+0x1ad0], R116 ;  /* 0x001ad07401007387 */ /* 0x0003e80000100a00 */
[----:B------:R-:W-:Y:S04]  /*18140*/  STL.64 [R1+0x1ad8], R118 ;  /* 0x001ad87601007387 */ /* 0x000fe80000100a00 */
[----:B------:R-:W4:Y:S04]  /*18150*/  LDL.LU.64 R158, [R1+0x1440] ;  /* 0x00144000019e7983 */ /* 0x000f280000300a00 */
[----:B------:R-:W-:Y:S01]  /*18160*/  LDGSTS.E [R121+-0x73ffc], desc[UR8][R116.64], !P0 ;  /* 0x8c00400074797fae */ /* 0x000fe2000c121848 */
[----:B------:R-:W-:-:S03]  /*18170*/  ISETP.GE.U32.AND P0, PT, R123, 0x7ffffe7d, PT ;  /* 0x7ffffe7d7b00780c */ /* 0x000fc60003f06070 */
[----:B------:R-:W4:Y:S01]  /*18180*/  LDL.LU.64 R154, [R1+0x1438] ;  /* 0x00143800019a7983 */ /* 0x000f220000300a00 */
[----:B------:R-:W-:-:S03]  /*18190*/  IMAD.WIDE R122, R13, 0x4, R138 ;  /* 0x000000040d7a7825 */ /* 0x000fc600078e028a */
[----:B------:R-:W4:Y:S04]  /*181a0*/  LDL.LU.64 R152, [R1+0x1430] ;  /* 0x0014300001987983 */ /* 0x000f280000300a00 */
[----:B------:R1:W-:Y:S01]  /*181b0*/  LDGSTS.E [R120+-0x7fff8], desc[UR8][R118.64], !P1 ;  /* 0x8000800076787fae */ /* 0x0003e2000c921848 */
[C---:B------:R-:W-:Y:S01]  /*181c0*/  VIADD R129, R21.reuse, 0x100000 ;  /* 0x0010000015817836 */ /* 0x040fe20000000000 */
[----:B------:R-:W-:Y:S01]  /*181d0*/  IADD3 R128, R21, 0x100000, RZ ;  /* 0x0010000015807810 */ /* 0x000fe20007ffe0ff */
[----:B------:R-:W-:-:S04]  /*181e0*/  IMAD.WIDE R124, R13, 0x4, R136 ;  /* 0x000000040d7c7825 */ /* 0x000fc800078e0288 */
[----:B---3--:R-:W-:-:S04]  /*181f0*/  IMAD.WIDE R126, R13, 0x4, R126 ;  /* 0x000000040d7e7825 */ /* 0x008fc800078e027e */
[C---:B-1----:R-:W-:Y:S02]  /*18200*/  IMAD.WIDE R120, R13.reuse, 0x4, R142 ;  /* 0x000000040d787825 */ /* 0x042fe400078e028e */
[----:B------:R-:W3:Y:S04]  /*18210*/  LDL.LU.64 R142, [R1+0x1428] ;  /* 0x00142800018e7983 */ /* 0x000ee80000300a00 */
[----:B------:R-:W-:Y:S04]  /*18220*/  STL.64 [R1+0x1ae0], R120 ;  /* 0x001ae07801007387 */ /* 0x000fe80000100a00 */
[----:B------:R-:W-:Y:S04]  /*18230*/  STL.64 [R1+0x1af0], R122 ;  /* 0x001af07a01007387 */ /* 0x000fe80000100a00 */
[----:B------:R-:W-:Y:S04]  /*18240*/  LDGSTS.E [R131+-0x7bff8], desc[UR8][R120.64], !P1 ;  /* 0x8400800078837fae */ /* 0x000fe8000c921848 */
[----:B------:R-:W3:Y:S04]  /*18250*/  LDL.LU.64 R166, [R1+0x1420] ;  /* 0x0014200001a67983 */ /* 0x000ee80000300a00 */
[----:B------:R-:W-:Y:S04]  /*18260*/  LDGSTS.E [R130+-0x77ff8], desc[UR8][R122.64], !P1 ;  /* 0x880080007a827fae */ /* 0x000fe8000c921848 */
[----:B------:R-:W-:Y:S04]  /*18270*/  LDGSTS.E [R129+-0x73ff8], desc[UR8][R124.64], !P1 ;  /* 0x8c0080007c817fae */ /* 0x000fe8000c921848 */
[----:B------:R1:W-:Y:S04]  /*18280*/  LDGSTS.E [R128+-0x7fff4], desc[UR8][R126.64], !P0 ;  /* 0x8000c0007e807fae */ /* 0x0003e8000c121848 */
[----:B------:R-:W3:Y:S04]  /*18290*/  LDL.LU.64 R162, [R1+0x1418] ;  /* 0x0014180001a27983 */ /* 0x000ee80000300a00 */
[----:B------:R-:W3:Y:S01]  /*182a0*/  LDL.LU.64 R160, [R1+0x1410] ;  /* 0x0014100001a07983 */ /* 0x000ee20000300a00 */
[----:B-1----:R-:W-:-:S03]  /*182b0*/  IMAD.WIDE R128, R13, 0x4, R150 ;  /* 0x000000040d807825 */ /* 0x002fc600078e0296 */
[----:B------:R-:W3:Y:S04]  /*182c0*/  LDL.LU.64 R150, [R1+0x1408] ;  /* 0x0014080001967983 */ /* 0x000ee80000300a00 */
[----:B------:R-:W3:Y:S01]  /*182d0*/  LDL.LU.64 R174, [R1+0x1400] ;  /* 0x0014000001ae7983 */ /* 0x000ee20000300a00 */
[----:B------:R-:W-:Y:S01]  /*182e0*/  VIADD R131, R132, 0xfffffedf ;  /* 0xfffffedf84837836 */ /* 0x000fe20000000000 */
[C---:B------:R-:W-:Y:S01]  /*182f0*/  IADD3 R139, R21.reuse, 0x100000, RZ ;  /* 0x00100000158b7810 */ /* 0x040fe20007ffe0ff */
[C---:B------:R-:W-:Y:S01]  /*18300*/  VIADD R138, R21.reuse, 0x100000 ;  /* 0x00100000158a7836 */ /* 0x040fe20000000000 */
[C---:B------:R-:W-:Y:S01]  /*18310*/  IADD3 R137, R21.reuse, 0x100000, RZ ;  /* 0x0010000015897810 */ /* 0x040fe20007ffe0ff */
[----:B------:R-:W-:Y:S01]  /*18320*/  VIADD R136, R21, 0x100000 ;  /* 0x0010000015887836 */ /* 0x000fe20000000000 */
[----:B------:R-:W-:Y:S01]  /*18330*/  ISETP.GE.U32.AND P1, PT, R131, 0x7ffffe60, PT ;  /* 0x7ffffe608300780c */ /* 0x000fe20003f26070 */
[C---:B------:R-:W-:Y:S01]  /*18340*/  IMAD.WIDE R130, R13.reuse, 0x4, R146 ;  /* 0x000000040d827825 */ /* 0x040fe200078e0292 */
[----:B------:R1:W-:Y:S03]  /*18350*/  LDGSTS.E [R139+-0x7bff4], desc[UR8][R128.64], !P0 ;  /* 0x8400c000808b7fae */ /* 0x0003e6000c121848 */
[C---:B------:R-:W-:Y:S01]  /*18360*/  IMAD.WIDE R132, R13.reuse, 0x4, R144 ;  /* 0x000000040d847825 */ /* 0x040fe200078e0290 */
[----:B------:R-:W-:Y:S03]  /*18370*/  LDGSTS.E [R138+-0x77ff4], desc[UR8][R130.64], !P0 ;  /* 0x8800c000828a7fae */ /* 0x000fe6000c121848 */
[----:B--2---:R-:W-:Y:S01]  /*18380*/  IMAD.WIDE R134, R13, 0x4, R134 ;  /* 0x000000040d867825 */ /* 0x004fe200078e0286 */
[----:B------:R-:W-:Y:S01]  /*18390*/  LDGSTS.E [R137+-0x73ff4], desc[UR8][R132.64], !P0 ;  /* 0x8c00c00084897fae */ /* 0x000fe2000c121848 */
[----:B-1----:R-:W-:-:S03]  /*183a0*/  IADD3 R139, R140, -0x122, RZ ;  /* 0xfffffede8c8b7810 */ /* 0x002fc60007ffe0ff */
[----:B------:R4:W-:Y:S01]  /*183b0*/  LDGSTS.E [R136+-0x70000], desc[UR8][R134.64], !P1 ;  /* 0x9000000086887fae */ /* 0x0009e2000c921848 */
[----:B------:R-:W-:Y:S01]  /*183c0*/  VIADD R147, R21, 0x100000 ;  /* 0x0010000015937836 */ /* 0x000fe20000000000 */
[----:B------:R-:W-:Y:S02]  /*183d0*/  ISETP.GE.U32.AND P0, PT, R139, 0x7ffffe5f, PT ;  /* 0x7ffffe5f8b00780c */ /* 0x000fe40003f06070 */
[----:B------:R-:W2:Y:S04]  /*183e0*/  LDL.LU.64 R170, [R1+0x13f8] ;  /* 0x0013f80001aa7983 */ /* 0x000ea80000300a00 */
[----:B------:R-:W2:Y:S01]  /*183f0*/  LDL.LU.64 R168, [R1+0x13f0] ;  /* 0x0013f00001a87983 */ /* 0x000ea20000300a00 */
[C---:B------:R-:W-:Y:S01]  /*18400*/  IADD3 R146, R21.reuse, 0x100000, RZ ;  /* 0x0010000015927810 */ /* 0x040fe20007ffe0ff */
[C---:B------:R-:W-:Y:S01]  /*18410*/  VIADD R145, R21.reuse, 0x100000 ;  /* 0x0010000015917836 */ /* 0x040fe20000000000 */
[----:B------:R-:W-:Y:S01]  /*18420*/  IADD3 R144, R21, 0x100000, RZ ;  /* 0x0010000015907810 */ /* 0x000fe20007ffe0ff */
[----:B----4-:R-:W-:-:S02]  /*18430*/  IMAD.WIDE R136, R13, 0x4, R158 ;  /* 0x000000040d887825 */ /* 0x010fc400078e029e */
[----:B------:R-:W4:Y:S04]  /*18440*/  LDL.LU.64 R158, [R1+0x13e8] ;  /* 0x0013e800019e7983 */ /* 0x000f280000300a00 */
[----:B------:R1:W-:Y:S01]  /*18450*/  LDGSTS.E [R147+-0x6c000], desc[UR8][R136.64], !P1 ;  /* 0x9400000088937fae */ /* 0x0003e2000c921848 */
[----:B------:R-:W-:-:S03]  /*18460*/  IMAD.WIDE R138, R13, 0x4, R154 ;  /* 0x000000040d8a7825 */ /* 0x000fc600078e029a */
[----:B------:R-:W4:Y:S01]  /*18470*/  LDL.LU.64 R182, [R1+0x13e0] ;  /* 0x0013e00001b67983 */ /* 0x000f220000300a00 */
[----:B------:R-:W-:-:S03]  /*18480*/  IMAD.WIDE R140, R13, 0x4, R152 ;  /* 0x000000040d8c7825 */ /* 0x000fc600078e0298 */
[----:B------:R-:W-:Y:S01]  /*18490*/  LDGSTS.E [R146+-0x68000], desc[UR8][R138.64], !P1 ;  /* 0x980000008a927fae */ /* 0x000fe2000c921848 */
[----:B-1----:R-:W-:-:S03]  /*184a0*/  VIADD R147, R148, 0xfffffedd ;  /* 0xfffffedd94937836 */ /* 0x002fc60000000000 */
[----:B------:R-:W-:Y:S02]  /*184b0*/  LDGSTS.E [R145+-0x64000], desc[UR8][R140.64], !P1 ;  /* 0x9c0000008c917fae */ /* 0x000fe4000c921848 */
[----:B------:R-:W-:Y:S02]  /*184c0*/  ISETP.GE.U32.AND P1, PT, R147, 0x7ffffe5e, PT ;  /* 0x7ffffe5e9300780c */ /* 0x000fe40003f26070 */
[----:B------:R-:W4:Y:S04]  /*184d0*/  LDL.LU.64 R178, [R1+0x13d8] ;  /* 0x0013d80001b27983 */ /* 0x000f280000300a00 */
[----:B------:R-:W4:Y:S01]  /*184e0*/  LDL.LU.64 R176, [R1+0x13d0] ;  /* 0x0013d00001b07983 */ /* 0x000f220000300a00 */
[----:B---3--:R-:W-:Y:S01]  /*184f0*/  IMAD.WIDE R142, R13, 0x4, R142 ;  /* 0x000000040d8e7825 */ /* 0x008fe200078e028e */
[----:B------:R-:W-:-:S04]  /*18500*/  IADD3 R155, R21, 0x100000, RZ ;  /* 0x00100000159b7810 */ /* 0x000fc80007ffe0ff */
[----:B------:R1:W-:Y:S01]  /*18510*/  LDGSTS.E [R144+-0x6fffc], desc[UR8][R142.64], !P0 ;  /* 0x900040008e907fae */ /* 0x0003e2000c121848 */
[C---:B------:R-:W-:Y:S01]  /*18520*/  VIADD R154, R21.reuse, 0x100000 ;  /* 0x00100000159a7836 */ /* 0x040fe20000000000 */
[C---:B------:R-:W-:Y:S01]  /*18530*/  IADD3 R153, R21.reuse, 0x100000, RZ ;  /* 0x0010000015997810 */ /* 0x040fe20007ffe0ff */
[----:B------:R-:W-:Y:S02]  /*18540*/  VIADD R152, R21, 0x100000 ;  /* 0x0010000015987836 */ /* 0x000fe40000000000 */
[C---:B-1----:R-:W-:Y:S02]  /*18550*/  IMAD.WIDE R144, R13.reuse, 0x4, R166 ;  /* 0x000000040d907825 */ /* 0x042fe400078e02a6 */
[----:B------:R-:W3:Y:S04]  /*18560*/  LDL.LU.64 R166, [R1+0x1180] ;  /* 0x0011800001a67983 */ /* 0x000ee80000300a00 */
[----:B------:R-:W-:Y:S04]  /*18570*/  LDGSTS.E [R155+-0x6bffc], desc[UR8][R144.64], !P0 ;  /* 0x94004000909b7fae */ /* 0x000fe8000c121848 */
[----:B------:R-:W3:Y:S04]  /*18580*/  LDL.LU.64 R190, [R1+0x1178] ;  /* 0x0011780001be7983 */ /* 0x000ee80000300a00 */
[----:B------:R-:W3:Y:S01]  /*18590*/  LDL.LU.64 R186, [R1+0x1170] ;  /* 0x0011700001ba7983 */ /* 0x000ee20000300a00 */
[----:B------:R-:W-:-:S03]  /*185a0*/  IMAD.WIDE R146, R13, 0x4, R162 ;  /* 0x000000040d927825 */ /* 0x000fc600078e02a2 */
[----:B------:R-:W3:Y:S01]  /*185b0*/  LDL.LU.64 R184, [R1+0x1168] ;  /* 0x0011680001b87983 */ /* 0x000ee20000300a00 */
[----:B------:R-:W-:-:S03]  /*185c0*/  IMAD.WIDE R148, R13, 0x4, R160 ;  /* 0x000000040d947825 */ /* 0x000fc600078e02a0 */
[----:B------:R-:W-:Y:S01]  /*185d0*/  LDGSTS.E [R154+-0x67ffc], desc[UR8][R146.64], !P0 ;  /* 0x98004000929a7fae */ /* 0x000fe2000c121848 */
[----:B------:R-:W-:-:S03]  /*185e0*/  IMAD.WIDE R150, R13, 0x4, R150 ;  /* 0x000000040d967825 */ /* 0x000fc600078e0296 */
[----:B------:R-:W-:Y:S04]  /*185f0*/  LDGSTS.E [R153+-0x63ffc], desc[UR8][R148.64], !P0 ;  /* 0x9c00400094997fae */ /* 0x000fe8000c121848 */
[----:B------:R1:W-:Y:S02]  /*18600*/  LDGSTS.E [R152+-0x6fff8], desc[UR8][R150.64], !P1 ;  /* 0x9000800096987fae */ /* 0x0003e4000c921848 */
[----:B-1----:R-:W-:Y:S02]  /*18610*/  IMAD.WIDE R152, R13, 0x4, R174 ;  /* 0x000000040d987825 */ /* 0x002fe400078e02ae */
[----:B------:R-:W3:Y:S04]  /*18620*/  LDL.LU.64 R174, [R1+0x1160] ;  /* 0x0011600001ae7983 */ /* 0x000ee80000300a00 */
[----:B------:R-:W3:Y:S01]  /*18630*/  LDL.LU.64 R198, [R1+0x1158] ;  /* 0x0011580001c67983 */ /* 0x000ee20000300a00 */
[----:B------:R-:W-:Y:S01]  /*18640*/  IADD3 R155, R156, -0x124, RZ ;  /* 0xfffffedc9c9b7810 */ /* 0x000fe20007ffe0ff */
[C---:B------:R-:W-:Y:S01]  /*18650*/  VIADD R163, R21.reuse, 0x100000 ;  /* 0x0010000015a37836 */ /* 0x040fe20000000000 */
[C---:B------:R-:W-:Y:S01]  /*18660*/  IADD3 R162, R21.reuse, 0x100000, RZ ;  /* 0x0010000015a27810 */ /* 0x040fe20007ffe0ff */
[----:B------:R-:W-:Y:S01]  /*18670*/  VIADD R161, R21, 0x100000 ;  /* 0x0010000015a17836 */ /* 0x000fe20000000000 */
[----:B------:R-:W-:Y:S01]  /*18680*/  ISETP.GE.U32.AND P0, PT, R155, 0x7ffffe5d, PT ;  /* 0x7ffffe5d9b00780c */ /* 0x000fe20003f06070 */
[----:B--2---:R-:W-:Y:S01]  /*18690*/  IMAD.WIDE R154, R13, 0x4, R170 ;  /* 0x000000040d9a7825 */ /* 0x004fe200078e02aa */
[----:B------:R-:W-:Y:S01]  /*186a0*/  IADD3 R160, R21, 0x100000, RZ ;  /* 0x0010000015a07810 */ /* 0x000fe20007ffe0ff */
[----:B------:R1:W-:Y:S02]  /*186b0*/  LDGSTS.E [R163+-0x6bff8], desc[UR8][R152.64], !P1 ;  /* 0x9400800098a37fae */ /* 0x0003e4000c921848 */
[----:B------:R-:W-:-:S02]  /*186c0*/  IMAD.WIDE R156, R13, 0x4, R168 ;  /* 0x000000040d9c7825 */ /* 0x000fc400078e02a8 */
[----:B------:R-:W-:Y:S01]  /*186d0*/  LDGSTS.E [R162+-0x67ff8], desc[UR8][R154.64], !P1 ;  /* 0x980080009aa27fae */ /* 0x000fe2000c921848 */
[----:B------:R-:W-:-:S03]  /*186e0*/  IADD3 R171, R21, 0x100000, RZ ;  /* 0x0010000015ab7810 */ /* 0x000fc60007ffe0ff */
[----:B------:R-:W-:Y:S01]  /*186f0*/  LDGSTS.E [R161+-0x63ff8], desc[UR8][R156.64], !P1 ;  /* 0x9c0080009ca17fae */ /* 0x000fe2000c921848 */
[----:B-1----:R-:W-:-:S03]  /*18700*/  VIADD R163, R164, 0xfffffebf ;  /* 0xfffffebfa4a37836 */ /* 0x002fc60000000000 */
[----:B------:R-:W2:Y:S02]  /*18710*/  LDL.LU.64 R194, [R1+0x1150] ;  /* 0x0011500001c27983 */ /* 0x000ea40000300a00 */
[----:B------:R-:W-:Y:S02]  /*18720*/  ISETP.GE.U32.AND P1, PT, R163, 0x7ffffe40, PT ;  /* 0x7ffffe40a300780c */ /* 0x000fe40003f26070 */
[----:B------:R-:W2:Y:S01]  /*18730*/  LDL.LU.64 R192, [R1+0x1148] ;  /* 0x0011480001c07983 */ /* 0x000ea20000300a00 */
[C---:B------:R-:W-:Y:S01]  /*18740*/  VIADD R170, R21.reuse, 0x100000 ;  /* 0x0010000015aa7836 */ /* 0x040fe20000000000 */
[C---:B------:R-:W-:Y:S01]  /*18750*/  IADD3 R169, R21.reuse, 0x100000, RZ ;  /* 0x0010000015a97810 */ /* 0x040fe20007ffe0ff */
[----:B------:R-:W-:Y:S02]  /*18760*/  VIADD R168, R21, 0x100000 ;  /* 0x0010000015a87836 */ /* 0x000fe40000000000 */
[----:B----4-:R-:W-:-:S05]  /*18770*/  IMAD.WIDE R158, R13, 0x4, R158 ;  /* 0x000000040d9e7825 */ /* 0x010fca00078e029e */
[----:B------:R1:W-:Y:S02]  /*18780*/  LDGSTS.E [R160+-0x6fff4], desc[UR8][R158.64], !P0 ;  /* 0x9000c0009ea07fae */ /* 0x0003e4000c121848 */
[C---:B-1----:R-:W-:Y:S02]  /*18790*/  IMAD.WIDE R160, R13.reuse, 0x4, R182 ;  /* 0x000000040da07825 */ /* 0x042fe400078e02b6 */
[----:B------:R-:W4:Y:S02]  /*187a0*/  LDL.LU.64 R182, [R1+0x1140] ;  /* 0x0011400001b67983 */ /* 0x000f240000300a00 */
[C---:B------:R-:W-:Y:S02]  /*187b0*/  IMAD.WIDE R162, R13.reuse, 0x4, R178 ;  /* 0x000000040da27825 */ /* 0x040fe400078e02b2 */
[----:B------:R1:W-:Y:S02]  /*187c0*/  LDGSTS.E [R171+-0x6bff4], desc[UR8][R160.64], !P0 ;  /* 0x9400c000a0ab7fae */ /* 0x0003e4000c121848 */
[----:B------:R-:W-:-:S02]  /*187d0*/  IMAD.WIDE R164, R13, 0x4, R176 ;  /* 0x000000040da47825 */ /* 0x000fc400078e02b0 */
[----:B------:R-:W4:Y:S04]  /*187e0*/  LDL.LU.64 R206, [R1+0x1138] ;  /* 0x0011380001ce7983 */ /* 0x000f280000300a00 */
[----:B------:R3:W-:Y:S01]  /*187f0*/  LDGSTS.E [R170+-0x67ff4], desc[UR8][R162.64], !P0 ;  /* 0x9800c000a2aa7fae */ /* 0x0007e2000c121848 */
[----:B-1----:R-:W-:-:S03]  /*18800*/  IADD3 R171, R172, -0x142, RZ ;  /* 0xfffffebeacab7810 */ /* 0x002fc60007ffe0ff */
[----:B------:R-:W-:Y:S01]  /*18810*/  LDGSTS.E [R169+-0x63ff4], desc[UR8][R164.64], !P0 ;  /* 0x9c00c000a4a97fae */ /* 0x000fe2000c121848 */
[----:B------:R-:W-:-:S03]  /*18820*/  ISETP.GE.U32.AND P0, PT, R171, 0x7ffffe3f, PT ;  /* 0x7ffffe3fab00780c */ /* 0x000fc60003f06070 */
        /* <DEDUP_REMOVED lines=8> */
[----:B------:R-:W-:-:S04]  /*188b0*/  IMAD.WIDE R170, R13, 0x4, R186 ;  /* 0x000000040daa7825 */ /* 0x000fc800078e02ba */
[C---:B-1----:R-:W-:Y:S02]  /*188c0*/  IMAD.WIDE R168, R13.reuse, 0x4, R190 ;  /* 0x000000040da87825 */ /* 0x042fe400078e02be */
[----:B------:R-:W3:Y:S02]  /*188d0*/  LDL.LU.64 R190, [R1+0x1120] ;  /* 0x0011200001be7983 */ /* 0x000ee40000300a00 */
[C---:B------:R-:W-:Y:S02]  /*188e0*/  IMAD.WIDE R172, R13.reuse, 0x4, R184 ;  /* 0x000000040dac7825 */ /* 0x040fe400078e02b8 */
[----:B------:R-:W-:Y:S04]  /*188f0*/  LDGSTS.E [R179+-0x5c000], desc[UR8][R168.64], !P1 ;  /* 0xa4000000a8b37fae */ /* 0x000fe8000c921848 */
[----:B------:R-:W3:Y:S04]  /*18900*/  LDL.LU.64 R214, [R1+0x1118] ;  /* 0x0011180001d67983 */ /* 0x000ee80000300a00 */
[----:B------:R-:W-:Y:S04]  /*18910*/  LDGSTS.E [R178+-0x58000], desc[UR8][R170.64], !P1 ;  /* 0xa8000000aab27fae */ /* 0x000fe8000c921848 */
[----:B------:R-:W-:Y:S04]  /*18920*/  LDGSTS.E [R177+-0x54000], desc[UR8][R172.64], !P1 ;  /* 0xac000000acb17fae */ /* 0x000fe8000c921848 */
[----:B------:R-:W3:Y:S01]  /*18930*/  LDL.LU.64 R210, [R1+0x1110] ;  /* 0x0011100001d27983 */ /* 0x000ee20000300a00 */
[----:B------:R-:W-:-:S03]  /*18940*/  IMAD.WIDE R174, R13, 0x4, R174 ;  /* 0x000000040dae7825 */ /* 0x000fc600078e02ae */
[----:B------:R-:W3:Y:S04]  /*18950*/  LDL.LU.64 R208, [R1+0x1108] ;  /* 0x0011080001d07983 */ /* 0x000ee80000300a00 */
[----:B------:R1:W-:Y:S02]  /*18960*/  LDGSTS.E [R176+-0x5fffc], desc[UR8][R174.64], !P0 ;  /* 0xa0004000aeb07fae */ /* 0x0003e4000c121848 */
[----:B-1----:R-:W-:Y:S02]  /*18970*/  IMAD.WIDE R176, R13, 0x4, R198 ;  /* 0x000000040db07825 */ /* 0x002fe400078e02c6 */
        /* <DEDUP_REMOVED lines=8> */
[C---:B--2---:R-:W-:Y:S01]  /*18a00*/  IMAD.WIDE R178, R13.reuse, 0x4, R194 ;  /* 0x000000040db27825 */ /* 0x044fe200078e02c2 */
[----:B------:R1:W-:Y:S03]  /*18a10*/  LDGSTS.E [R187+-0x5bffc], desc[UR8][R176.64], !P0 ;  /* 0xa4004000b0bb7fae */ /* 0x0003e6000c121848 */
[----:B------:R-:W-:Y:S01]  /*18a20*/  IMAD.WIDE R180, R13, 0x4, R192 ;  /* 0x000000040db47825 */ /* 0x000fe200078e02c0 */
[----:B------:R-:W-:Y:S04]  /*18a30*/  LDGSTS.E [R186+-0x57ffc], desc[UR8][R178.64], !P0 ;  /* 0xa8004000b2ba7fae */ /* 0x000fe8000c121848 */
[----:B------:R-:W-:Y:S01]  /*18a40*/  LDGSTS.E [R185+-0x53ffc], desc[UR8][R180.64], !P0 ;  /* 0xac004000b4b97fae */ /* 0x000fe2000c121848 */
[----:B-1----:R-:W-:Y:S01]  /*18a50*/  IADD3 R187, R188, -0x144, RZ ;  /* 0xfffffebcbcbb7810 */ /* 0x002fe20007ffe0ff */
[----:B------:R-:W-:-:S02]  /*18a60*/  VIADD R195, R21, 0x100000 ;  /* 0x0010000015c37836 */ /* 0x000fc40000000000 */
[----:B------:R-:W2:Y:S01]  /*18a70*/  LDL.LU.64 R218, [R1+0xf20] ;  /* 0x000f200001da7983 */ /* 0x000ea20000300a00 */
[----:B------:R-:W-:-:S03]  /*18a80*/  ISETP.GE.U32.AND P0, PT, R187, 0x7ffffe3d, PT ;  /* 0x7ffffe3dbb00780c */ /* 0x000fc60003f06070 */
[----:B------:R-:W2:Y:S01]  /*18a90*/  LDL.LU.64 R216, [R1+0xf18] ;  /* 0x000f180001d87983 */ /* 0x000ea20000300a00 */
[C---:B------:R-:W-:Y:S01]  /*18aa0*/  IADD3 R194, R21.reuse, 0x100000, RZ ;  /* 0x0010000015c27810 */ /* 0x040fe20007ffe0ff */
[C---:B------:R-:W-:Y:S01]  /*18ab0*/  VIADD R193, R21.reuse, 0x100000 ;  /* 0x0010000015c17836 */ /* 0x040fe20000000000 */
[----:B------:R-:W-:Y:S01]  /*18ac0*/  IADD3 R192, R21, 0x100000, RZ ;  /* 0x0010000015c07810 */ /* 0x000fe20007ffe0ff */
        /* <DEDUP_REMOVED lines=8> */
[----:B------:R-:W-:Y:S01]  /*18b50*/  LDGSTS.E [R194+-0x57ff8], desc[UR8][R186.64], !P1 ;  /* 0xa8008000bac27fae */ /* 0x000fe2000c921848 */
[----:B-1----:R-:W-:-:S03]  /*18b60*/  VIADD R195, R196, 0xfffffe9f ;  /* 0xfffffe9fc4c37836 */ /* 0x002fc60000000000 */
[----:B------:R-:W-:Y:S02]  /*18b70*/  LDGSTS.E [R193+-0x53ff8], desc[UR8][R188.64], !P1 ;  /* 0xac008000bcc17fae */ /* 0x000fe4000c921848 */
[----:B------:R-:W-:Y:S02]  /*18b80*/  ISETP.GE.U32.AND P1, PT, R195, 0x7ffffe20, PT ;  /* 0x7ffffe20c300780c */ /* 0x000fe40003f26070 */
[----:B------:R-:W4:Y:S01]  /*18b90*/  LDL.LU.64 R226, [R1+0xf00] ;  /* 0x000f000001e27983 */ /* 0x000f220000300a00 */
[----:B---3--:R-:W-:-:S03]  /*18ba0*/  IMAD.WIDE R190, R13, 0x4, R190 ;  /* 0x000000040dbe7825 */ /* 0x008fc600078e02be */
[----:B------:R-:W3:Y:S01]  /*18bb0*/  LDL.LU.64 R224, [R1+0xef8] ;  /* 0x000ef80001e07983 */ /* 0x000ee20000300a00 */
[----:B------:R-:W-:-:S03]  /*18bc0*/  IADD3 R203, R21, 0x100000, RZ ;  /* 0x0010000015cb7810 */ /* 0x000fc60007ffe0ff */
[----:B------:R1:W-:Y:S01]  /*18bd0*/  LDGSTS.E [R192+-0x5fff4], desc[UR8][R190.64], !P0 ;  /* 0xa000c000bec07fae */ /* 0x0003e2000c121848 */
[C---:B------:R-:W-:Y:S01]  /*18be0*/  VIADD R202, R21.reuse, 0x100000 ;  /* 0x0010000015ca7836 */ /* 0x040fe20000000000 */
[C---:B------:R-:W-:Y:S01]  /*18bf0*/  IADD3 R201, R21.reuse, 0x100000, RZ ;  /* 0x0010000015c97810 */ /* 0x040fe20007ffe0ff */
[----:B------:R-:W-:Y:S02]  /*18c00*/  VIADD R200, R21, 0x100000 ;  /* 0x0010000015c87836 */ /* 0x000fe40000000000 */
[C---:B-1----:R-:W-:Y:S02]  /*18c10*/  IMAD.WIDE R192, R13.reuse, 0x4, R214 ;  /* 0x000000040dc07825 */ /* 0x042fe400078e02d6 */
[----:B------:R-:W3:Y:S02]  /*18c20*/  LDL.LU.64 R214, [R1+0xef0] ;  /* 0x000ef00001d67983 */ /* 0x000ee40000300a00 */
[C---:B------:R-:W-:Y:S02]  /*18c30*/  IMAD.WIDE R194, R13.reuse, 0x4, R210 ;  /* 0x000000040dc27825 */ /* 0x040fe400078e02d2 */
[----:B------:R-:W-:Y:S02]  /*18c40*/  LDGSTS.E [R203+-0x5bff4], desc[UR8][R192.64], !P0 ;  /* 0xa400c000c0cb7fae */ /* 0x000fe4000c121848 */
[----:B------:R-:W-:-:S02]  /*18c50*/  IMAD.WIDE R196, R13, 0x4, R208 ;  /* 0x000000040dc47825 */ /* 0x000fc400078e02d0 */
        /* <DEDUP_REMOVED lines=9> */
[----:B------:R-:W3:Y:S04]  /*18cf0*/  LDL.LU.64 R112, [R1+0x388] ;  /* 0x0003880001707983 */ /* 0x000ee80000300a00 */
[----:B------:R-:W3:Y:S04]  /*18d00*/  LDL.LU.64 R110, [R1+0x380] ;  /* 0x00038000016e7983 */ /* 0x000ee80000300a00 */
        /* <DEDUP_REMOVED lines=8> */
[----:B------:R1:W-:Y:S01]  /*18d90*/  LDGSTS.E [R211+-0x4c000], desc[UR8][R200.64], !P1 ;  /* 0xb4000000c8d37fae */ /* 0x0003e2000c921848 */
[----:B------:R-:W-:-:S02]  /*18da0*/  IADD3 R208, R21, 0x100000, RZ ;  /* 0x0010000015d07810 */ /* 0x000fc40007ffe0ff */
[----:B------:R-:W-:Y:S01]  /*18db0*/  IMAD.WIDE R204, R13, 0x4, R216 ;  /* 0x000000040dcc7825 */ /* 0x000fe200078e02d8 */
[----:B------:R-:W-:Y:S01]  /*18dc0*/  LDGSTS.E [R210+-0x48000], desc[UR8][R202.64], !P1 ;  /* 0xb8000000cad27fae */ /* 0x000fe2000c921848 */
[----:B------:R-:W-:-:S03]  /*18dd0*/  IADD3 R219, R21, 0x100000, RZ ;  /* 0x0010000015db7810 */ /* 0x000fc60007ffe0ff */
[----:B------:R-:W-:Y:S01]  /*18de0*/  LDGSTS.E [R209+-0x44000], desc[UR8][R204.64], !P1 ;  /* 0xbc000000ccd17fae */ /* 0x000fe2000c921848 */
[----:B-1----:R-:W-:-:S03]  /*18df0*/  VIADD R211, R212, 0xfffffe9d ;  /* 0xfffffe9dd4d37836 */ /* 0x002fc60000000000 */
[----:B------:R-:W2:Y:S02]  /*18e00*/  LDL.LU.64 R116, [R1+0x1700] ;  /* 0x0017000001747983 */ /* 0x000ea40000300a00 */
[----:B------:R-:W-:Y:S01]  /*18e10*/  ISETP.GE.U32.AND P1, PT, R211, 0x7ffffe1e, PT ;  /* 0x7ffffe1ed300780c */ /* 0x000fe20003f26070 */
[C---:B------:R-:W-:Y:S01]  /*18e20*/  VIADD R218, R21.reuse, 0x100000 ;  /* 0x0010000015da7836 */ /* 0x040fe20000000000 */
[C---:B------:R-:W-:Y:S01]  /*18e30*/  IADD3 R217, R21.reuse, 0x100000, RZ ;  /* 0x0010000015d97810 */ /* 0x040fe20007ffe0ff */
[----:B------:R-:W-:Y:S01]  /*18e40*/  VIADD R216, R21, 0x100000 ;  /* 0x0010000015d87836 */ /* 0x000fe20000000000 */
[----:B------:R-:W2:Y:S01]  /*18e50*/  LDL.LU.64 R114, [R1+0x16f8] ;  /* 0x0016f80001727983 */ /* 0x000ea20000300a00 */
[----:B----4-:R-:W-:-:S05]  /*18e60*/  IMAD.WIDE R206, R13, 0x4, R206 ;  /* 0x000000040dce7825 */ /* 0x010fca00078e02ce */
[----:B------:R1:W-:Y:S02]  /*18e70*/  LDGSTS.E [R208+-0x4fffc], desc[UR8][R206.64], !P0 ;  /* 0xb0004000ced07fae */ /* 0x0003e4000c121848 */
[----:B-1----:R-:W-:-:S04]  /*18e80*/  IMAD.WIDE R208, R13, 0x4, R104 ;  /* 0x000000040dd07825 */ /* 0x002fc800078e0268 */
[C---:B------:R-:W-:Y:S01]  /*18e90*/  IMAD.WIDE R210, R13.reuse, 0x4, R226 ;  /* 0x000000040dd27825 */ /* 0x040fe200078e02e2 */
[----:B------:R1:W-:Y:S04]  /*18ea0*/  LDGSTS.E [R219+-0x4bffc], desc[UR8][R208.64], !P0 ;  /* 0xb4004000d0db7fae */ /* 0x0003e8000c121848 */
[----:B------:R-:W-:Y:S01]  /*18eb0*/  LDGSTS.E [R218+-0x47ffc], desc[UR8][R210.64], !P0 ;  /* 0xb8004000d2da7fae */ /* 0x000fe2000c121848 */
[----:B---3--:R-:W-:-:S05]  /*18ec0*/  IMAD.WIDE R212, R13, 0x4, R224 ;  /* 0x000000040dd47825 */ /* 0x008fca00078e02e0 */
[----:B------:R-:W-:Y:S01]  /*18ed0*/  LDGSTS.E [R217+-0x43ffc], desc[UR8][R212.64], !P0 ;  /* 0xbc004000d4d97fae */ /* 0x000fe2000c121848 */
[----:B-1----:R-:W-:Y:S01]  /*18ee0*/  IADD3 R219, R220, -0x164, RZ ;  /* 0xfffffe9cdcdb7810 */ /* 0x002fe20007ffe0ff */
[----:B------:R-:W-:-:S03]  /*18ef0*/  VIADD R227, R21, 0x100000 ;  /* 0x0010000015e37836 */ /* 0x000fc60000000000 */
[----:B------:R-:W-:Y:S01]  /*18f00*/  ISETP.GE.U32.AND P2, PT, R219, 0x7ffffe1d, PT ;  /* 0x7ffffe1ddb00780c */ /* 0x000fe20003f46070 */
[----:B------:R-:W-:Y:S01]  /*18f10*/  IMAD.WIDE R214, R13, 0x4, R214 ;  /* 0x000000040dd67825 */ /* 0x000fe200078e02d6 */
[----:B------:R-:W-:-:S04]  /*18f20*/  IADD3 R226, R21, 0x100000, RZ ;  /* 0x0010000015e27810 */ /* 0x000fc80007ffe0ff */
[----:B------:R1:W-:Y:S01]  /*18f30*/  LDGSTS.E [R216+-0x4fff8], desc[UR8][R214.64], !P1 ;  /* 0xb0008000d6d87fae */ /* 0x0003e2000c921848 */
[C---:B------:R-:W-:Y:S01]  /*18f40*/  VIADD R225, R21.reuse, 0x100000 ;  /* 0x0010000015e17836 */ /* 0x040fe20000000000 */
[----:B------:R-:W-:Y:S01]  /*18f50*/  IADD3 R224, R21, 0x100000, RZ ;  /* 0x0010000015e07810 */ /* 0x000fe20007ffe0ff */
[C---:B-1----:R-:W-:Y:S02]  /*18f60*/  IMAD.WIDE R216, R13.reuse, 0x4, R6 ;  /* 0x000000040dd87825 */ /* 0x042fe400078e0206 */
[----:B------:R-:W3:Y:S02]  /*18f70*/  LDL.LU.64 R6, [R1+0x16f0] ;  /* 0x0016f00001067983 */ /* 0x000ee40000300a00 */
[C---:B------:R-:W-:Y:S02]  /*18f80*/  IMAD.WIDE R218, R13.reuse, 0x4, R4 ;  /* 0x000000040dda7825 */ /* 0x040fe400078e0204 */
[----:B------:R1:W-:Y:S02]  /*18f90*/  LDGSTS.E [R227+-0x4bff8], desc[UR8][R216.64], !P1 ;  /* 0xb4008000d8e37fae */ /* 0x0003e4000c921848 */
[----:B------:R-:W-:Y:S01]  /*18fa0*/  IMAD.WIDE R220, R13, 0x4, R70 ;  /* 0x000000040ddc7825 */ /* 0x000fe200078e0246 */
[C---:B------:R-:W-:Y:S01]  /*18fb0*/  IADD3 R105, R21.reuse, 0x100000, RZ ;  /* 0x0010000015697810 */ /* 0x040fe20007ffe0ff */
[----:B------:R-:W4:Y:S02]  /*18fc0*/  LDL.LU.64 R70, [R1+0x16e8] ;  /* 0x0016e80001467983 */ /* 0x000f240000300a00 */
[----:B------:R-:W-:-:S02]  /*18fd0*/  VIADD R104, R21, 0x100000 ;  /* 0x0010000015687836 */ /* 0x000fc40000000000 */
[C---:B------:R-:W-:Y:S01]  /*18fe0*/  IMAD.WIDE R222, R13.reuse, 0x4, R222 ;  /* 0x000000040dde7825 */ /* 0x040fe200078e02de */
[----:B------:R1:W-:Y:S03]  /*18ff0*/  LDGSTS.E [R226+-0x47ff8], desc[UR8][R218.64], !P1 ;  /* 0xb8008000dae27fae */ /* 0x0003e6000c921848 */
[----:B------:R-:W-:Y:S01]  /*19000*/  IMAD.WIDE R106, R13, 0x4, R106 ;  /* 0x000000040d6a7825 */ /* 0x000fe200078e026a */
[----:B------:R-:W-:Y:S01]  /*19010*/  LDGSTS.E [R225+-0x43ff8], desc[UR8][R220.64], !P1 ;  /* 0xbc008000dce17fae */ /* 0x000fe2000c921848 */
[----:B------:R-:W-:Y:S01]  /*19020*/  IADD3 R5, R21, 0x100000, RZ ;  /* 0x0010000015057810 */ /* 0x000fe20007ffe0ff */
[----:B------:R-:W4:Y:S01]  /*19030*/  LDC R4, c[0x0][0x230] ;  /* 0x00008c00ff047b82 */ /* 0x000f220000000800 */
[----:B-1----:R-:W-:Y:S01]  /*19040*/  VIADD R227, R228, 0xfffffefb ;  /* 0xfffffefbe4e37836 */ /* 0x002fe20000000000 */
[----:B------:R1:W-:Y:S04]  /*19050*/  LDGSTS.E [R224+-0x4fff4], desc[UR8][R222.64], !P2 ;  /* 0xb000c000dee07fae */ /* 0x0003e8000d121848 */
[----:B------:R-:W-:Y:S01]  /*19060*/  ISETP.GE.U32.AND P0, PT, R227, 0x7ffffe7c, PT ;  /* 0x7ffffe7ce300780c */ /* 0x000fe20003f06070 */
[----:B------:R-:W-:-:S04]  /*19070*/  IMAD.WIDE R226, R13, 0x4, R110 ;  /* 0x000000040de27825 */ /* 0x000fc800078e026e */
[C---:B-1----:R-:W-:Y:S02]  /*19080*/  IMAD.WIDE R224, R13.reuse, 0x4, R112 ;  /* 0x000000040de07825 */ /* 0x042fe400078e0270 */
[----:B------:R-:W4:Y:S04]  /*19090*/  LDL.LU.64 R112, [R1+0x16e0] ;  /* 0x0016e00001707983 */ /* 0x000f280000300a00 */
[----:B------:R-:W-:Y:S01]  /*190a0*/  LDGSTS.E [R105+-0x4bff4], desc[UR8][R224.64], !P2 ;  /* 0xb400c000e0697fae */ /* 0x000fe2000d121848 */
[----:B------:R-:W-:-:S03]  /*190b0*/  IMAD.WIDE R228, R13, 0x4, R108 ;  /* 0x000000040de47825 */ /* 0x000fc600078e026c */
[----:B------:R1:W-:Y:S04]  /*190c0*/  STL.64 [R1+0x370], R106 ;  /* 0x0003706a01007387 */ /* 0x0003e80000100a00 */
[----:B------:R-:W-:Y:S04]  /*190d0*/  LDGSTS.E [R104+-0x47ff4], desc[UR8][R226.64], !P2 ;  /* 0xb800c000e2687fae */ /* 0x000fe8000d121848 */
[----:B------:R-:W4:Y:S01]  /*190e0*/  LDL.LU.64 R110, [R1+0x16d8] ;  /* 0x0016d800016e7983 */ /* 0x000f220000300a00 */
[----:B------:R-:W-:Y:S01]  /*190f0*/  VIADD R252, R20, 0x100000 ;  /* 0x0010000014fc7836 */ /* 0x000fe20000000000 */
[----:B------:R-:W-:Y:S01]  /*19100*/  IADD3 R2, R2, -0x106, RZ ;  /* 0xfffffefa02027810 */ /* 0x000fe20007ffe0ff */
[C---:B--2---:R-:W-:Y:S01]  /*19110*/  IMAD.WIDE R116, R13.reuse, 0x4, R116 ;  /* 0x000000040d747825 */ /* 0x044fe200078e0274 */
[----:B------:R2:W-:Y:S04]  /*19120*/  LDGSTS.E [R5+-0x43ff4], desc[UR8][R228.64], !P2 ;  /* 0xbc00c000e4057fae */ /* 0x0005e8000d121848 */
[----:B------:R-:W4:Y:S04]  /*19130*/  LDL.LU.64 R104, [R1+0x16d0] ;  /* 0x0016d00001687983 */ /* 0x000f280000300a00 */
[----:B------:R-:W4:Y:S01]  /*19140*/  LDL.LU.64 R108, [R1+0x16c8] ;  /* 0x0016c800016c7983 */ /* 0x000f220000300a00 */
[----:B------:R-:W-:Y:S01]  /*19150*/  IMAD.WIDE R114, R13, 0x4, R114 ;  /* 0x000000040d727825 */ /* 0x000fe200078e0272 */
[----:B------:R-:W-:-:S02]  /*19160*/  ISETP.GE.U32.AND P1, PT, R2, 0x7ffffe7b, PT ;  /* 0x7ffffe7b0200780c */ /* 0x000fc40003f26070 */
[----:B------:R1:W-:Y:S01]  /*19170*/  LDGSTS.E [R252+-0x80000], desc[UR8][R106.64], !P0 ;  /* 0x800000006afc7fae */ /* 0x0003e2000c121848 */
[C---:B--2---:R-:W-:Y:S01]  /*19180*/  VIADD R5, R20.reuse, 0x100000 ;  /* 0x0010000014057836 */ /* 0x044fe20000000000 */
[----:B------:R-:W2:Y:S02]  /*19190*/  LDC R2, c[0x0][0x230] ;  /* 0x00008c00ff027b82 */ /* 0x000ea40000000800 */
[----:B------:R4:W-:Y:S04]  /*191a0*/  STL.64 [R1+0x380], R116 ;  /* 0x0003807401007387 */ /* 0x0009e80000100a00 */
[----:B------:R4:W-:Y:S01]  /*191b0*/  STL.64 [R1+0x388], R114 ;  /* 0x0003887201007387 */ /* 0x0009e20000100a00 */
[C---:B-1----:R-:W-:Y:S01]  /*191c0*/  VIADD R107, R20.reuse, 0x100000 ;  /* 0x00100000146b7836 */ /* 0x042fe20000000000 */
[----:B------:R-:W-:-:S04]  /*191d0*/  IADD3 R106, R20, 0x100000, RZ ;  /* 0x00100000146a7810 */ /* 0x000fc80007ffe0ff */
[----:B------:R-:W-:Y:S04]  /*191e0*/  LDGSTS.E [R107+-0x7c000], desc[UR8][R116.64], !P0 ;  /* 0x84000000746b7fae */ /* 0x000fe8000c121848 */
[----:B------:R-:W-:Y:S01]  /*191f0*/  LDGSTS.E [R106+-0x78000], desc[UR8][R114.64], !P0 ;  /* 0x88000000726a7fae */ /* 0x000fe2000c121848 */
[----:B---3--:R-:W-:-:S05]  /*19200*/  IMAD.WIDE R6, R13, 0x4, R6 ;  /* 0x000000040d067825 */ /* 0x008fca00078e0206 */
[----:B------:R1:W-:Y:S01]  /*19210*/  STL.64 [R1+0x390], R6 ;  /* 0x0003900601007387 */ /* 0x0003e20000100a00 */
[----:B----4-:R-:W-:-:S03]  /*19220*/  IMAD.WIDE R70, R13, 0x4, R70 ;  /* 0x000000040d467825 */ /* 0x010fc600078e0246 */
[----:B------:R-:W3:Y:S04]  /*19230*/  LDL.LU.64 R116, [R1+0x16c0] ;  /* 0x0016c00001747983 */ /* 0x000ee80000300a00 */
[----:B------:R4:W-:Y:S04]  /*19240*/  STL.64 [R1+0x398], R70 ;  /* 0x0003984601007387 */ /* 0x0009e80000100a00 */
[----:B------:R-:W3:Y:S04]  /*19250*/  LDL.LU.64 R114, [R1+0x16b8] ;  /* 0x0016b80001727983 */ /* 0x000ee80000300a00 */
[----:B------:R-:W3:Y:S04]  /*19260*/  LDL.LU.64 R106, [R1+0x16b0] ;  /* 0x0016b000016a7983 */ /* 0x000ee80000300a00 */
[----:B------:R-:W-:Y:S04]  /*19270*/  LDGSTS.E [R5+-0x74000], desc[UR8][R6.64], !P0 ;  /* 0x8c00000006057fae */ /* 0x000fe8000c121848 */
[----:B------:R4:W-:Y:S04]  /*19280*/  LDGSTS.E [R252+-0x7fffc], desc[UR8][R70.64], !P1 ;  /* 0x8000400046fc7fae */ /* 0x0009e8000c921848 */
[----:B-1----:R-:W3:Y:S01]  /*19290*/  LDL.LU.64 R6, [R1+0x16a8] ;  /* 0x0016a80001067983 */ /* 0x002ee20000300a00 */
[C---:B----4-:R-:W-:Y:S01]  /*192a0*/  VIADD R71, R20.reuse, 0x100000 ;  /* 0x0010000014477836 */ /* 0x050fe20000000000 */
[----:B------:R-:W-:Y:S01]  /*192b0*/  IADD3 R70, R20, 0x100000, RZ ;  /* 0x0010000014467810 */ /* 0x000fe20007ffe0ff */
[----:B------:R-:W-:-:S05]  /*192c0*/  IMAD.WIDE R112, R13, 0x4, R112 ;  /* 0x000000040d707825 */ /* 0x000fca00078e0270 */
[----:B------:R1:W-:Y:S04]  /*192d0*/  STL.64 [R1+0x3a8], R112 ;  /* 0x0003a87001007387 */ /* 0x0003e80000100a00 */
[----:B------:R-:W-:Y:S01]  /*192e0*/  LDGSTS.E [R71+-0x7bffc], desc[UR8][R112.64], !P1 ;  /* 0x8400400070477fae */ /* 0x000fe2000c921848 */
[----:B------:R-:W-:-:S04]  /*192f0*/  IMAD.WIDE R110, R13, 0x4, R110 ;  /* 0x000000040d6e7825 */ /* 0x000fc800078e026e */
[C---:B------:R-:W-:Y:S01]  /*19300*/  IMAD.WIDE R104, R13.reuse, 0x4, R104 ;  /* 0x000000040d687825 */ /* 0x040fe200078e0268 */
[----:B------:R4:W-:Y:S03]  /*19310*/  STL.64 [R1+0x3b0], R110 ;  /* 0x0003b06e01007387 */ /* 0x0009e60000100a00 */
[----:B------:R-:W-:Y:S01]  /*19320*/  IMAD.WIDE R108, R13, 0x4, R108 ;  /* 0x000000040d6c7825 */ /* 0x000fe200078e026c */
[----:B------:R2:W-:Y:S04]  /*19330*/  STL.64 [R1+0x3b8], R104 ;  /* 0x0003b86801007387 */ /* 0x0005e80000100a00 */
[----:B-1----:R-:W3:Y:S04]  /*19340*/  LDL.LU.64 R112, [R1+0x16a0] ;  /* 0x0016a00001707983 */ /* 0x002ee80000300a00 */
[----:B------:R1:W-:Y:S04]  /*19350*/  STL.64 [R1+0x3c0], R108 ;  /* 0x0003c06c01007387 */ /* 0x0003e80000100a00 */
[----:B------:R-:W-:Y:S04]  /*19360*/  LDGSTS.E [R70+-0x77ffc], desc[UR8][R110.64], !P1 ;  /* 0x880040006e467fae */ /* 0x000fe8000c921848 */
[----:B------:R-:W-:Y:S04]  /*19370*/  LDGSTS.E [R5+-0x73ffc], desc[UR8][R104.64], !P1 ;  /* 0x8c00400068057fae */ /* 0x000fe8000c921848 */
[----:B----4-:R-:W4:Y:S04]  /*19380*/  LDL.LU.64 R110, [R1+0x1698] ;  /* 0x00169800016e7983 */ /* 0x010f280000300a00 */
[----:B------:R-:W4:Y:S04]  /*19390*/  LDL.LU.64 R70, [R1+0x1690] ;  /* 0x0016900001467983 */ /* 0x000f280000300a00 */
[----:B--2---:R-:W2:Y:S01]  /*193a0*/  LDL.LU.64 R104, [R1+0x13c8] ;  /* 0x0013c80001687983 */ /* 0x004ea20000300a00 */
[----:B------:R-:W-:-:S04]  /*193b0*/  IADD3 R4, R4, -0x107, RZ ;  /* 0xfffffef904047810 */ /* 0x000fc80007ffe0ff */
[----:B------:R-:W-:Y:S01]  /*193c0*/  ISETP.GE.U32.AND P0, PT, R4, 0x7ffffe7a, PT ;  /* 0x7ffffe7a0400780c */ /* 0x000fe20003f06070 */
[----:B------:R-:W-:Y:S01]  /*193d0*/  VIADD R2, R2, 0xfffffef8 ;  /* 0xfffffef802027836 */ /* 0x000fe20000000000 */
[----:B------:R-:W2:Y:S04]  /*193e0*/  LDC R4, c[0x0][0x230] ;  /* 0x00008c00ff047b82 */ /* 0x000ea80000000800 */
[----:B------:R-:W-:-:S04]  /*193f0*/  ISETP.GE.U32.AND P1, PT, R2, 0x7ffffe79, PT ;  /* 0x7ffffe790200780c */ /* 0x000fc80003f26070 */
[----:B------:R-:W2:Y:S03]  /*19400*/  LDC R2, c[0x0][0x230] ;  /* 0x00008c00ff027b82 */ /* 0x000ea60000000800 */
[----:B------:R1:W-:Y:S02]  /*19410*/  LDGSTS.E [R252+-0x7fff8], desc[UR8][R108.64], !P0 ;  /* 0x800080006cfc7fae */ /* 0x0003e4000c121848 */
[C---:B-1----:R-:W-:Y:S01]  /*19420*/  IADD3 R109, R20.reuse, 0x100000, RZ ;  /* 0x00100000146d7810 */ /* 0x042fe20007ffe0ff */
[----:B------:R-:W-:Y:S02]  /*19430*/  VIADD R108, R20, 0x100000 ;  /* 0x00100000146c7836 */ /* 0x000fe40000000000 */
[----:B---3--:R-:W-:-:S04]  /*19440*/  IMAD.WIDE R116, R13, 0x4, R116 ;  /* 0x000000040d747825 */ /* 0x008fc800078e0274 */
[C---:B------:R-:W-:Y:S01]  /*19450*/  IMAD.WIDE R114, R13.reuse, 0x4, R114 ;  /* 0x000000040d727825 */ /* 0x040fe200078e0272 */
[----:B------:R1:W-:Y:S03]  /*19460*/  STL.64 [R1+0x3d0], R116 ;  /* 0x0003d07401007387 */ /* 0x0003e60000100a00 */
[C---:B------:R-:W-:Y:S01]  /*19470*/  IMAD.WIDE R106, R13.reuse, 0x4, R106 ;  /* 0x000000040d6a7825 */ /* 0x040fe200078e026a */
[----:B------:R3:W-:Y:S04]  /*19480*/  STL.64 [R1+0x3d8], R114 ;  /* 0x0003d87201007387 */ /* 0x0007e80000100a00 */
[----:B------:R-:W-:Y:S04]  /*19490*/  LDGSTS.E [R109+-0x7bff8], desc[UR8][R116.64], !P0 ;  /* 0x84008000746d7fae */ /* 0x000fe8000c121848 */
[----:B------:R3:W-:Y:S04]  /*194a0*/  STL.64 [R1+0x3e0], R106 ;  /* 0x0003e06a01007387 */ /* 0x0007e80000100a00 */
[----:B------:R-:W-:Y:S01]  /*194b0*/  LDGSTS.E [R108+-0x77ff8], desc[UR8][R114.64], !P0 ;  /* 0x88008000726c7fae */ /* 0x000fe2000c121848 */
[----:B------:R-:W-:-:S03]  /*194c0*/  IMAD.WIDE R6, R13, 0x4, R6 ;  /* 0x000000040d067825 */ /* 0x000fc600078e0206 */
[----:B-1----:R-:W2:Y:S04]  /*194d0*/  LDL.LU.64 R116, [R1+0x13c0] ;  /* 0x0013c00001747983 */ /* 0x002ea80000300a00 */
[----:B------:R1:W-:Y:S04]  /*194e0*/  STL.64 [R1+0x3e8], R6 ;  /* 0x0003e80601007387 */ /* 0x0003e80000100a00 */
[----:B---3--:R-:W3:Y:S04]  /*194f0*/  LDL.LU.64 R114, [R1+0x13b8] ;  /* 0x0013b80001727983 */ /* 0x008ee80000300a00 */
[----:B------:R-:W3:Y:S04]  /*19500*/  LDL.LU.64 R108, [R1+0x13b0] ;  /* 0x0013b000016c7983 */ /* 0x000ee80000300a00 */
[----:B------:R-:W-:Y:S04]  /*19510*/  LDGSTS.E [R5+-0x73ff8], desc[UR8][R106.64], !P0 ;  /* 0x8c0080006a057fae */ /* 0x000fe8000c121848 */
[----:B------:R1:W-:Y:S04]  /*19520*/  LDGSTS.E [R252+-0x7fff4], desc[UR8][R6.64], !P1 ;  /* 0x8000c00006fc7fae */ /* 0x0003e8000c921848 */
[----:B------:R-:W3:Y:S01]  /*19530*/  LDL.LU.64 R106, [R1+0x13a8] ;  /* 0x0013a800016a7983 */ /* 0x000ee20000300a00 */
[C---:B-1----:R-:W-:Y:S01]  /*19540*/  VIADD R7, R20.reuse, 0x100000 ;  /* 0x0010000014077836 */ /* 0x042fe20000000000 */
[----:B------:R-:W-:Y:S01]  /*19550*/  IADD3 R6, R20, 0x100000, RZ ;  /* 0x0010000014067810 */ /* 0x000fe20007ffe0ff */
[----:B------:R-:W-:-:S05]  /*19560*/  IMAD.WIDE R112, R13, 0x4, R112 ;  /* 0x000000040d707825 */ /* 0x000fca00078e0270 */
[----:B------:R1:W-:Y:S04]  /*19570*/  STL.64 [R1+0x3f0], R112 ;  /* 0x0003f07001007387 */ /* 0x0003e80000100a00 */
[----:B------:R-:W-:Y:S01]  /*19580*/  LDGSTS.E [R7+-0x7bff4], desc[UR8][R112.64], !P1 ;  /* 0x8400c00070077fae */ /* 0x000fe2000c921848 */
[----:B----4-:R-:W-:-:S04]  /*19590*/  IMAD.WIDE R110, R13, 0x4, R110 ;  /* 0x000000040d6e7825 */ /* 0x010fc800078e026e */
[C---:B------:R-:W-:Y:S01]  /*195a0*/  IMAD.WIDE R70, R13.reuse, 0x4, R70 ;  /* 0x000000040d467825 */ /* 0x040fe200078e0246 */
[----:B------:R4:W-:Y:S03]  /*195b0*/  STL.64 [R1+0x3f8], R110 ;  /* 0x0003f86e01007387 */ /* 0x0009e60000100a00 */
[----:B--2---:R-:W-:Y:S01]  /*195c0*/  IMAD.WIDE R104, R13, 0x4, R104 ;  /* 0x000000040d687825 */ /* 0x004fe200078e0268 */
        /* <DEDUP_REMOVED lines=17> */
[----:B------:R-:W-:-:S04]  /*196e0*/  IMAD.WIDE R116, R13, 0x4, R116 ;  /* 0x000000040d747825 */ /* 0x000fc800078e0274 */
[C---:B---3--:R-:W-:Y:S01]  /*196f0*/  IMAD.WIDE R114, R13.reuse, 0x4, R114 ;  /* 0x000000040d727825 */ /* 0x048fe200078e0272 */
        /* <DEDUP_REMOVED lines=237> */
[----:B------:R1:W-:Y:S04]  /*1a5d0*/  LDGSTS.E [R5+-0x43ff4], desc[UR8][R6.64], !P1 ;  /* 0xbc00c00006057fae */ /* 0x0003e8000c921848 */
[----:B----4-:R-:W4:Y:S04]  /*1a5e0*/  LDL.LU.64 R110, [R1+0x1658] ;  /* 0x00165800016e7983 */ /* 0x010f280000300a00 */
[----:B------:R-:W4:Y:S04]  /*1a5f0*/  LDL.LU.64 R106, [R1+0x1650] ;  /* 0x00165000016a7983 */ /* 0x000f280000300a00 */
[----:B--2---:R-:W2:Y:S01]  /*1a600*/  LDL.LU.64 R6, [R1+0x1648] ;  /* 0x0016480001067983 */ /* 0x004ea20000300a00 */
[----:B------:R-:W-:-:S04]  /*1a610*/  IADD3 R4, R4, -0x109, RZ ;  /* 0xfffffef704047810 */ /* 0x000fc80007ffe0ff */
[----:B------:R-:W-:Y:S01]  /*1a620*/  ISETP.GE.U32.AND P0, PT, R4, 0x7ffffe78, PT ;  /* 0x7ffffe780400780c */ /* 0x000fe20003f06070 */
[C---:B------:R-:W-:Y:S01]  /*1a630*/  VIADD R252, R19.reuse, 0x100000 ;  /* 0x0010000013fc7836 */ /* 0x040fe20000000000 */
[----:B------:R-:W-:Y:S01]  /*1a640*/  IADD3 R2, R2, -0x10a, RZ ;  /* 0xfffffef602027810 */ /* 0x000fe20007ffe0ff */
[----:B-1----:R-:W-:Y:S01]  /*1a650*/  VIADD R5, R19, 0x100000 ;  /* 0x0010000013057836 */ /* 0x002fe20000000000 */
[----:B------:R-:W1:Y:S02]  /*1a660*/  LDC R4, c[0x0][0x230] ;  /* 0x00008c00ff047b82 */ /* 0x000e640000000800 */
[----:B------:R-:W-:-:S06]  /*1a670*/  ISETP.GE.U32.AND P1, PT, R2, 0x7ffffe77, PT ;  /* 0x7ffffe770200780c */ /* 0x000fcc0003f26070 */
[----:B------:R-:W1:Y:S01]  /*1a680*/  LDC R2, c[0x0][0x230] ;  /* 0x00008c00ff027b82 */ /* 0x000e620000000800 */
[----:B------:R1:W-:Y:S02]  /*1a690*/  LDGSTS.E [R252+-0x80000], desc[UR8][R70.64], !P0 ;  /* 0x8000000046fc7fae */ /* 0x0003e4000c121848 */
[C---:B-1----:R-:W-:Y:S01]  /*1a6a0*/  VIADD R71, R19.reuse, 0x100000 ;  /* 0x0010000013477836 */ /* 0x042fe20000000000 */
[----:B------:R-:W-:Y:S01]  /*1a6b0*/  IADD3 R70, R19, 0x100000, RZ ;  /* 0x0010000013467810 */ /* 0x000fe20007ffe0ff */
        /* <DEDUP_REMOVED lines=329> */
[----:B------:R-:W-:Y:S01]  /*1bb50*/  VIADD R252, R18, 0x100000 ;  /* 0x0010000012fc7836 */ /* 0x000fe20000000000 */
        /* <DEDUP_REMOVED lines=392> */
[----:B------:R-:W-:Y:S04]  /*1d3e0*/  STL.64 [R1+0xaf8], R114 ;  /* 0x000af87201007387 */ /* 0x000fe80000100a00 */
[----:B------:R3:W-:Y:S04]  /*1d3f0*/  STL.64 [R1+0xb00], R6 ;  /* 0x000b000601007387 */ /* 0x0007e80000100a00 */
[----:B------:R-:W2:Y:S04]  /*1d400*/  LDL.LU.64 R118, [R1+0x1220] ;  /* 0x0012200001767983 */ /* 0x000ea80000300a00 */
[----:B------:R-:W-:Y:S01]  /*1d410*/  LDGSTS.E [R107+-0x7bff8], desc[UR8][R116.64], !P0 ;  /* 0x84008000746b7fae */ /* 0x000fe2000c121848 */
[----:B------:R-:W-:-:S03]  /*1d420*/  IMAD.WIDE R70, R13, 0x4, R70 ;  /* 0x000000040d467825 */ /* 0x000fc600078e0246 */
[----:B------:R-:W-:Y:S04]  /*1d430*/  LDGSTS.E [R106+-0x77ff8], desc[UR8][R114.64], !P0 ;  /* 0x88008000726a7fae */ /* 0x000fe8000c121848 */
[----:B------:R3:W-:Y:S04]  /*1d440*/  STL.64 [R1+0xb10], R70 ;  /* 0x000b104601007387 */ /* 0x0007e80000100a00 */
[----:B-1----:R-:W2:Y:S04]  /*1d450*/  LDL.LU.64 R116, [R1+0x1218] ;  /* 0x0012180001747983 */ /* 0x002ea80000300a00 */
[----:B------:R-:W2:Y:S04]  /*1d460*/  LDL.LU.64 R106, [R1+0x1210] ;  /* 0x00121000016a7983 */ /* 0x000ea80000300a00 */
[----:B------:R-:W-:Y:S04]  /*1d470*/  LDGSTS.E [R5+-0x73ff8], desc[UR8][R6.64], !P0 ;  /* 0x8c00800006057fae */ /* 0x000fe8000c121848 */
[----:B------:R1:W-:Y:S04]  /*1d480*/  LDGSTS.E [R252+-0x7fff4], desc[UR8][R70.64], !P1 ;  /* 0x8000c00046fc7fae */ /* 0x0003e8000c921848 */
[----:B---3--:R-:W3:Y:S01]  /*1d490*/  LDL.LU.64 R6, [R1+0x1208] ;  /* 0x0012080001067983 */ /* 0x008ee20000300a00 */
[C---:B-1----:R-:W-:Y:S01]  /*1d4a0*/  VIADD R71, R17.reuse, 0x100000 ;  /* 0x0010000011477836 */ /* 0x042fe20000000000 */
[----:B------:R-:W-:Y:S01]  /*1d4b0*/  IADD3 R70, R17, 0x100000, RZ ;  /* 0x0010000011467810 */ /* 0x000fe20007ffe0ff */
[----:B------:R-:W-:-:S05]  /*1d4c0*/  IMAD.WIDE R112, R13, 0x4, R112 ;  /* 0x000000040d707825 */ /* 0x000fca00078e0270 */
[----:B------:R1:W-:Y:S04]  /*1d4d0*/  STL.64 [R1+0xb18], R112 ;  /* 0x000b187001007387 */ /* 0x0003e80000100a00 */
[----:B------:R-:W-:Y:S01]  /*1d4e0*/  LDGSTS.E [R71+-0x7bff4], desc[UR8][R112.64], !P1 ;  /* 0x8400c00070477fae */ /* 0x000fe2000c921848 */
[----:B----4-:R-:W-:-:S04]  /*1d4f0*/  IMAD.WIDE R110, R13, 0x4, R110 ;  /* 0x000000040d6e7825 */ /* 0x010fc800078e026e */
[C---:B------:R-:W-:Y:S01]  /*1d500*/  IMAD.WIDE R104, R13.reuse, 0x4, R104 ;  /* 0x000000040d687825 */ /* 0x040fe200078e0268 */
[----:B------:R-:W-:Y:S03]  /*1d510*/  STL.64 [R1+0xb20], R110 ;  /* 0x000b206e01007387 */ /* 0x000fe60000100a00 */
[----:B--2---:R-:W-:Y:S01]  /*1d520*/  IMAD.WIDE R108, R13, 0x4, R108 ;  /* 0x000000040d6c7825 */ /* 0x004fe200078e026c */
[----:B------:R2:W-:Y:S04]  /*1d530*/  STL.64 [R1+0xb28], R104 ;  /* 0x000b286801007387 */ /* 0x0005e80000100a00 */
[----:B-1----:R-:W4:Y:S04]  /*1d540*/  LDL.LU.64 R112, [R1+0x1200] ;  /* 0x0012000001707983 */ /* 0x002f280000300a00 */
[----:B------:R1:W-:Y:S04]  /*1d550*/  STL.64 [R1+0xb38], R108 ;  /* 0x000b386c01007387 */ /* 0x0003e80000100a00 */
[----:B------:R1:W-:Y:S04]  /*1d560*/  LDGSTS.E [R70+-0x77ff4], desc[UR8][R110.64], !P1 ;  /* 0x8800c0006e467fae */ /* 0x0003e8000c921848 */
[----:B------:R-:W-:Y:S04]  /*1d570*/  LDGSTS.E [R5+-0x73ff4], desc[UR8][R104.64], !P1 ;  /* 0x8c00c00068057fae */ /* 0x000fe8000c921848 */
[----:B------:R-:W4:Y:S04]  /*1d580*/  LDL.LU.64 R70, [R1+0x11f8] ;  /* 0x0011f80001467983 */ /* 0x000f280000300a00 */
[----:B------:R-:W4:Y:S04]  /*1d590*/  LDL.LU.64 R114, [R1+0x11f0] ;  /* 0x0011f00001727983 */ /* 0x000f280000300a00 */
[----:B--2---:R-:W2:Y:S01]  /*1d5a0*/  LDL.LU.64 R104, [R1+0x11e8] ;  /* 0x0011e80001687983 */ /* 0x004ea20000300a00 */
[----:B------:R-:W-:-:S04]  /*1d5b0*/  IADD3 R4, R4, -0x131, RZ ;  /* 0xfffffecf04047810 */ /* 0x000fc80007ffe0ff */
[----:B------:R-:W-:Y:S02]  /*1d5c0*/  ISETP.GE.U32.AND P0, PT, R4, 0x7ffffe50, PT ;  /* 0x7ffffe500400780c */ /* 0x000fe40003f06070 */
[----:B------:R-:W1:Y:S01]  /*1d5d0*/  LDC R4, c[0x0][0x230] ;  /* 0x00008c00ff047b82 */ /* 0x000e620000000800 */
[----:B------:R-:W-:Y:S02]  /*1d5e0*/  VIADD R2, R2, 0xfffffece ;  /* 0xfffffece02027836 */ /* 0x000fe40000000000 */
[----:B-1----:R-:W-:-:S03]  /*1d5f0*/  VIADD R110, R17, 0x100000 ;  /* 0x00100000116e7836 */ /* 0x002fc60000000000 */
[----:B------:R-:W-:Y:S02]  /*1d600*/  ISETP.GE.U32.AND P1, PT, R2, 0x7ffffe4f, PT ;  /* 0x7ffffe4f0200780c */ /* 0x000fe40003f26070 */
[----:B------:R-:W1:Y:S03]  /*1d610*/  LDC R2, c[0x0][0x230] ;  /* 0x00008c00ff027b82 */ /* 0x000e660000000800 */
[----:B------:R1:W-:Y:S02]  /*1d620*/  LDGSTS.E [R252+-0x70000], desc[UR8][R108.64], !P0 ;  /* 0x900000006cfc7fae */ /* 0x0003e4000c121848 */
[----:B-1----:R-:W-:Y:S02]  /*1d630*/  IADD3 R108, R17, 0x100000, RZ ;  /* 0x00100000116c7810 */ /* 0x002fe40007ffe0ff */
[----:B------:R-:W-:Y:S01]  /*1d640*/  IADD3 R4, R4, -0x133, RZ ;  /* 0xfffffecd04047810 */ /* 0x000fe20007ffe0ff */
[----:B------:R-:W-:-:S05]  /*1d650*/  IMAD.WIDE R118, R13, 0x4, R118 ;  /* 0x000000040d767825 */ /* 0x000fca00078e0276 */
[----:B------:R-:W-:Y:S04]  /*1d660*/  STL.64 [R1+0xb48], R118 ;  /* 0x000b487601007387 */ /* 0x000fe80000100a00 */
[----:B------:R-:W-:Y:S01]  /*1d670*/  LDGSTS.E [R108+-0x6c000], desc[UR8][R118.64], !P0 ;  /* 0x94000000766c7fae */ /* 0x000fe2000c121848 */
[----:B------:R-:W-:-:S04]  /*1d680*/  IMAD.WIDE R116, R13, 0x4, R116 ;  /* 0x000000040d747825 */ /* 0x000fc800078e0274 */
[C---:B------:R-:W-:Y:S01]  /*1d690*/  IMAD.WIDE R106, R13.reuse, 0x4, R106 ;  /* 0x000000040d6a7825 */ /* 0x040fe200078e026a */
[----:B------:R1:W-:Y:S04]  /*1d6a0*/  STL.64 [R1+0xb50], R116 ;  /* 0x000b507401007387 */ /* 0x0003e80000100a00 */
[----:B------:R1:W-:Y:S04]  /*1d6b0*/  STL.64 [R1+0xb58], R106 ;  /* 0x000b586a01007387 */ /* 0x0003e80000100a00 */
[----:B------:R-:W2:Y:S04]  /*1d6c0*/  LDL.LU.64 R108, [R1+0x11e0] ;  /* 0x0011e000016c7983 */ /* 0x000ea80000300a00 */
[----:B------:R-:W-:Y:S01]  /*1d6d0*/  LDGSTS.E [R110+-0x68000], desc[UR8][R116.64], !P0 ;  /* 0x98000000746e7fae */ /* 0x000fe2000c121848 */
[----:B---3--:R-:W-:-:S03]  /*1d6e0*/  IMAD.WIDE R6, R13, 0x4, R6 ;  /* 0x000000040d067825 */ /* 0x008fc600078e0206 */
[----:B------:R-:W-:Y:S04]  /*1d6f0*/  LDGSTS.E [R5+-0x64000], desc[UR8][R106.64], !P0 ;  /* 0x9c0000006a057fae */ /* 0x000fe8000c121848 */
[----:B------:R3:W-:Y:S04]  /*1d700*/  STL.64 [R1+0xb60], R6 ;  /* 0x000b600601007387 */ /* 0x0007e80000100a00 */
[----:B-1----:R-:W2:Y:S04]  /*1d710*/  LDL.LU.64 R116, [R1+0x11d8] ;  /* 0x0011d80001747983 */ /* 0x002ea80000300a00 */
[----:B------:R-:W2:Y:S04]  /*1d720*/  LDL.LU.64 R110, [R1+0x11d0] ;  /* 0x0011d000016e7983 */ /* 0x000ea80000300a00 */
[----:B------:R-:W2:Y:S04]  /*1d730*/  LDL.LU.64 R106, [R1+0x11c8] ;  /* 0x0011c800016a7983 */ /* 0x000ea80000300a00 */
[----:B------:R3:W-:Y:S01]  /*1d740*/  LDGSTS.E [R252+-0x6fffc], desc[UR8][R6.64], !P1 ;  /* 0x9000400006fc7fae */ /* 0x0007e2000c921848 */
[----:B------:R-:W-:-:S02]  /*1d750*/  ISETP.GE.U32.AND P0, PT, R4, 0x7ffffe4e, PT ;  /* 0x7ffffe4e0400780c */ /* 0x000fc40003f06070 */
[C---:B------:R-:W-:Y:S01]  /*1d760*/  IADD3 R4, R17.reuse, 0x100000, RZ ;  /* 0x0010000011047810 */ /* 0x040fe20007ffe0ff */
[----:B---3--:R-:W-:Y:S01]  /*1d770*/  VIADD R7, R17, 0x100000 ;  /* 0x0010000011077836 */ /* 0x008fe20000000000 */
[----:B------:R-:W1:Y:S01]  /*1d780*/  LDC R6, c[0x0][0x230] ;  /* 0x00008c00ff067b82 */ /* 0x000e620000000800 */
[----:B----4-:R-:W-:-:S05]  /*1d790*/  IMAD.WIDE R112, R13, 0x4, R112 ;  /* 0x000000040d707825 */ /* 0x010fca00078e0270 */
[----:B------:R3:W-:Y:S04]  /*1d7a0*/  STL.64 [R1+0xb68], R112 ;  /* 0x000b687001007387 */ /* 0x0007e80000100a00 */
[----:B------:R-:W-:Y:S01]  /*1d7b0*/  LDGSTS.E [R7+-0x6bffc], desc[UR8][R112.64], !P1 ;  /* 0x9400400070077fae */ /* 0x000fe2000c921848 */
[----:B------:R-:W-:-:S04]  /*1d7c0*/  IMAD.WIDE R70, R13, 0x4, R70 ;  /* 0x000000040d467825 */ /* 0x000fc800078e0246 */
[C---:B------:R-:W-:Y:S01]  /*1d7d0*/  IMAD.WIDE R118, R13.reuse, 0x4, R114 ;  /* 0x000000040d767825 */ /* 0x040fe200078e0272 */
[----:B------:R4:W-:Y:S03]  /*1d7e0*/  STL.64 [R1+0xb70], R70 ;  /* 0x000b704601007387 */ /* 0x0009e60000100a00 */
[----:B--2---:R-:W-:Y:S01]  /*1d7f0*/  IMAD.WIDE R104, R13, 0x4, R104 ;  /* 0x000000040d687825 */ /* 0x004fe200078e0268 */
[----:B------:R-:W-:Y:S04]  /*1d800*/  STL.64 [R1+0xb78], R118 ;  /* 0x000b787601007387 */ /* 0x000fe80000100a00 */
[----:B---3--:R-:W2:Y:S04]  /*1d810*/  LDL.LU.64 R112, [R1+0x11c0] ;  /* 0x0011c00001707983 */ /* 0x008ea80000300a00 */
[----:B------:R3:W-:Y:S04]  /*1d820*/  STL.64 [R1+0xb80], R104 ;  /* 0x000b806801007387 */ /* 0x0007e80000100a00 */
[----:B------:R-:W-:Y:S04]  /*1d830*/  LDGSTS.E [R5+-0x67ffc], desc[UR8][R70.64], !P1 ;  /* 0x9800400046057fae */ /* 0x000fe8000c921848 */
[----:B------:R-:W2:Y:S04]  /*1d840*/  LDL.LU.64 R114, [R1+0x11b8] ;  /* 0x0011b80001727983 */ /* 0x000ea80000300a00 */
[----:B------:R-:W-:Y:S04]  /*1d850*/  LDGSTS.E [R4+-0x63ffc], desc[UR8][R118.64], !P1 ;  /* 0x9c00400076047fae */ /* 0x000fe8000c921848 */
[----:B----4-:R-:W4:Y:S01]  /*1d860*/  LDL.LU.64 R70, [R1+0x11b0] ;  /* 0x0011b00001467983 */ /* 0x010f220000300a00 */
[----:B------:R-:W-:-:S03]  /*1d870*/  VIADD R2, R2, 0xfffffecc ;  /* 0xfffffecc02027836 */ /* 0x000fc60000000000 */
[----:B------:R3:W-:Y:S04]  /*1d880*/  LDGSTS.E [R252+-0x6fff8], desc[UR8][R104.64], !P0 ;  /* 0x9000800068fc7fae */ /* 0x0007e8000c121848 */
[----:B------:R-:W4:Y:S01]  /*1d890*/  LDL.LU.64 R4, [R1+0xfa0] ;  /* 0x000fa00001047983 */ /* 0x000f220000300a00 */
[----:B------:R-:W-:Y:S02]  /*1d8a0*/  ISETP.GE.U32.AND P1, PT, R2, 0x7ffffe4d, PT ;  /* 0x7ffffe4d0200780c */ /* 0x000fe40003f26070 */
[----:B------:R-:W1:Y:S01]  /*1d8b0*/  LDC R2, c[0x0][0x230] ;  /* 0x00008c00ff027b82 */ /* 0x000e620000000800 */
[C---:B---3--:R-:W-:Y:S01]  /*1d8c0*/  IADD3 R105, R17.reuse, 0x100000, RZ ;  /* 0x0010000011697810 */ /* 0x048fe20007ffe0ff */
[----:B------:R-:W-:Y:S02]  /*1d8d0*/  VIADD R104, R17, 0x100000 ;  /* 0x0010000011687836 */ /* 0x000fe40000000000 */
        /* <DEDUP_REMOVED lines=8> */
[----:B---3--:R-:W3:Y:S04]  /*1d960*/  LDL.LU.64 R108, [R1+0xf98] ;  /* 0x000f9800016c7983 */ /* 0x008ee80000300a00 */
[----:B------:R1:W-:Y:S04]  /*1d970*/  STL.64 [R1+0xba0], R106 ;  /* 0x000ba06a01007387 */ /* 0x0003e80000100a00 */
[----:B------:R-:W-:Y:S04]  /*1d980*/  LDGSTS.E [R104+-0x67ff8], desc[UR8][R116.64], !P0 ;  /* 0x9800800074687fae */ /* 0x000fe8000c121848 */
[----:B------:R-:W-:Y:S04]  /*1d990*/  LDGSTS.E [R7+-0x63ff8], desc[UR8][R110.64], !P0 ;  /* 0x9c0080006e077fae */ /* 0x000fe8000c121848 */
[----:B------:R1:W-:Y:S04]  /*1d9a0*/  LDGSTS.E [R252+-0x6fff4], desc[UR8][R106.64], !P1 ;  /* 0x9000c0006afc7fae */ /* 0x0003e8000c921848 */
[----:B------:R-:W3:Y:S04]  /*1d9b0*/  LDL.LU.64 R104, [R1+0xf90] ;  /* 0x000f900001687983 */ /* 0x000ee80000300a00 */
[----:B-1----:R-:W3:Y:S04]  /*1d9c0*/  LDL.LU.64 R116, [R1+0xf88] ;  /* 0x000f880001747983 */ /* 0x002ee80000300a00 */
[----:B------:R-:W3:Y:S01]  /*1d9d0*/  LDL.LU.64 R110, [R1+0xf80] ;  /* 0x000f8000016e7983 */ /* 0x000ee20000300a00 */
[C---:B------:R-:W-:Y:S01]  /*1d9e0*/  VIADD R107, R17.reuse, 0x100000 ;  /* 0x00100000116b7836 */ /* 0x040fe20000000000 */
[----:B------:R-:W-:Y:S01]  /*1d9f0*/  IADD3 R106, R17, 0x100000, RZ ;  /* 0x00100000116a7810 */ /* 0x000fe20007ffe0ff */
[----:B--2---:R-:W-:-:S05]  /*1da00*/  IMAD.WIDE R112, R13, 0x4, R112 ;  /* 0x000000040d707825 */ /* 0x004fca00078e0270 */
[----:B------:R1:W-:Y:S04]  /*1da10*/  STL.64 [R1+0xba8], R112 ;  /* 0x000ba87001007387 */ /* 0x0003e80000100a00 */
[----:B------:R-:W-:Y:S01]  /*1da20*/  LDGSTS.E [R107+-0x6bff4], desc[UR8][R112.64], !P1 ;  /* 0x9400c000706b7fae */ /* 0x000fe2000c921848 */
[----:B------:R-:W-:-:S04]  /*1da30*/  IMAD.WIDE R114, R13, 0x4, R114 ;  /* 0x000000040d727825 */ /* 0x000fc800078e0272 */
[C---:B----4-:R-:W-:Y:S01]  /*1da40*/  IMAD.WIDE R70, R13.reuse, 0x4, R70 ;  /* 0x000000040d467825 */ /* 0x050fe200078e0246 */
[----:B------:R2:W-:Y:S04]  /*1da50*/  STL.64 [R1+0xbb0], R114 ;  /* 0x000bb07201007387 */ /* 0x0005e80000100a00 */
[----:B------:R4:W-:Y:S01]  /*1da60*/  STL.64 [R1+0xbb8], R70 ;  /* 0x000bb84601007387 */ /* 0x0009e20000100a00 */
[----:B------:R-:W-:-:S03]  /*1da70*/  IMAD.WIDE R4, R13, 0x4, R4 ;  /* 0x000000040d047825 */ /* 0x000fc600078e0204 */
[----:B-1----:R-:W3:Y:S04]  /*1da80*/  LDL.LU.64 R112, [R1+0xf78] ;  /* 0x000f780001707983 */ /* 0x002ee80000300a00 */
[----:B------:R1:W-:Y:S04]  /*1da90*/  STL.64 [R1+0xbc0], R4 ;  /* 0x000bc00401007387 */ /* 0x0003e80000100a00 */
[----:B------:R-:W-:Y:S04]  /*1daa0*/  LDGSTS.E [R106+-0x67ff4], desc[UR8][R114.64], !P1 ;  /* 0x9800c000726a7fae */ /* 0x000fe8000c921848 */
[----:B------:R-:W-:Y:S04]  /*1dab0*/  LDGSTS.E [R7+-0x63ff4], desc[UR8][R70.64], !P1 ;  /* 0x9c00c00046077fae */ /* 0x000fe8000c921848 */
[----:B--2---:R-:W2:Y:S04]  /*1dac0*/  LDL.LU.64 R114, [R1+0xf70] ;  /* 0x000f700001727983 */ /* 0x004ea80000300a00 */
[----:B------:R-:W2:Y:S04]  /*1dad0*/  LDL.LU.64 R106, [R1+0xf68] ;  /* 0x000f6800016a7983 */ /* 0x000ea80000300a00 */
[----:B----4-:R-:W4:Y:S01]  /*1dae0*/  LDL.LU.64 R70, [R1+0xf60] ;  /* 0x000f600001467983 */ /* 0x010f220000300a00 */
[----:B------:R-:W-:-:S04]  /*1daf0*/  IADD3 R6, R6, -0x151, RZ ;  /* 0xfffffeaf06067810 */ /* 0x000fc80007ffe0ff */
[----:B------:R-:W-:Y:S01]  /*1db00*/  ISETP.GE.U32.AND P0, PT, R6, 0x7ffffe30, PT ;  /* 0x7ffffe300600780c */ /* 0x000fe20003f06070 */
[----:B------:R-:W-:Y:S01]  /*1db10*/  VIADD R2, R2, 0xfffffeae ;  /* 0xfffffeae02027836 */ /* 0x000fe20000000000 */
[----:B------:R-:W4:Y:S04]  /*1db20*/  LDC R6, c[0x0][0x230] ;  /* 0x00008c00ff067b82 */ /* 0x000f280000000800 */
[----:B------:R-:W-:-:S04]  /*1db30*/  ISETP.GE.U32.AND P1, PT, R2, 0x7ffffe2f, PT ;  /* 0x7ffffe2f0200780c */ /* 0x000fc80003f26070 */
[----:B------:R-:W4:Y:S03]  /*1db40*/  LDC R2, c[0x0][0x230] ;  /* 0x00008c00ff027b82 */ /* 0x000f260000000800 */
[----:B------:R1:W-:Y:S02]  /*1db50*/  LDGSTS.E [R252+-0x60000], desc[UR8][R4.64], !P0 ;  /* 0xa000000004fc7fae */ /* 0x0003e4000c121848 */
[C---:B-1----:R-:W-:Y:S01]  /*1db60*/  IADD3 R5, R17.reuse, 0x100000, RZ ;  /* 0x0010000011057810 */ /* 0x042fe20007ffe0ff */
[----:B------:R-:W-:Y:S02]  /*1db70*/  VIADD R4, R17, 0x100000 ;  /* 0x0010000011047836 */ /* 0x000fe40000000000 */
[----:B---3--:R-:W-:-:S05]  /*1db80*/  IMAD.WIDE R108, R13, 0x4, R108 ;  /* 0x000000040d6c7825 */ /* 0x008fca00078e026c */
[----:B------:R1:W-:Y:S04]  /*1db90*/  STL.64 [R1+0xbc8], R108 ;  /* 0x000bc86c01007387 */ /* 0x0003e80000100a00 */
[----:B------:R-:W-:Y:S01]  /*1dba0*/  LDGSTS.E [R7+-0x5c000], desc[UR8][R108.64], !P0 ;  /* 0xa40000006c077fae */ /* 0x000fe2000c121848 */
[----:B------:R-:W-:-:S04]  /*1dbb0*/  IMAD.WIDE R104, R13, 0x4, R104 ;  /* 0x000000040d687825 */ /* 0x000fc800078e0268 */
[C---:B------:R-:W-:Y:S01]  /*1dbc0*/  IMAD.WIDE R116, R13.reuse, 0x4, R116 ;  /* 0x000000040d747825 */ /* 0x040fe200078e0274 */
[----:B------:R3:W-:Y:S03]  /*1dbd0*/  STL.64 [R1+0xbd0], R104 ;  /* 0x000bd06801007387 */ /* 0x0007e60000100a00 */
[----:B------:R-:W-:Y:S01]  /*1dbe0*/  IMAD.WIDE R110, R13, 0x4, R110 ;  /* 0x000000040d6e7825 */ /* 0x000fe200078e026e */
[----:B------:R-:W-:Y:S04]  /*1dbf0*/  STL.64 [R1+0xbd8], R116 ;  /* 0x000bd87401007387 */ /* 0x000fe80000100a00 */
[----:B------:R-:W4:Y:S04]  /*1dc00*/  LDL.LU.64 R118, [R1+0xf58] ;  /* 0x000f580001767983 */ /* 0x000f280000300a00 */
[----:B------:R3:W-:Y:S04]  /*1dc10*/  STL.64 [R1+0xbe0], R110 ;  /* 0x000be06e01007387 */ /* 0x0007e80000100a00 */
[----:B------:R-:W-:Y:S04]  /*1dc20*/  LDGSTS.E [R5+-0x58000], desc[UR8][R104.64], !P0 ;  /* 0xa800000068057fae */ /* 0x000fe8000c121848 */
[----:B-1----:R-:W4:Y:S04]  /*1dc30*/  LDL.LU.64 R108, [R1+0xf50] ;  /* 0x000f5000016c7983 */ /* 0x002f280000300a00 */
[----:B------:R-:W-:Y:S04]  /*1dc40*/  LDGSTS.E [R4+-0x54000], desc[UR8][R116.64], !P0 ;  /* 0xac00000074047fae */ /* 0x000fe8000c121848 */
[----:B---3--:R-:W3:Y:S04]  /*1dc50*/  LDL.LU.64 R104, [R1+0xf48] ;  /* 0x000f480001687983 */ /* 0x008ee80000300a00 */
[----:B------:R1:W-:Y:S04]  /*1dc60*/  LDGSTS.E [R252+-0x5fffc], desc[UR8][R110.64], !P1 ;  /* 0xa00040006efc7fae */ /* 0x0003e8000c921848 */
[----:B------:R-:W3:Y:S01]  /*1dc70*/  LDL.LU.64 R4, [R1+0xf40] ;  /* 0x000f400001047983 */ /* 0x000ee20000300a00 */
[C---:B-1----:R-:W-:Y:S01]  /*1dc80*/  VIADD R111, R17.reuse, 0x100000 ;  /* 0x00100000116f7836 */ /* 0x042fe20000000000 */
[----:B------:R-:W-:Y:S01]  /*1dc90*/  IADD3 R110, R17, 0x100000, RZ ;  /* 0x00100000116e7810 */ /* 0x000fe20007ffe0ff */
[----:B------:R-:W-:-:S05]  /*1dca0*/  IMAD.WIDE R112, R13, 0x4, R112 ;  /* 0x000000040d707825 */ /* 0x000fca00078e0270 */
[----:B------:R1:W-:Y:S04]  /*1dcb0*/  STL.64 [R1+0xbe8], R112 ;  /* 0x000be87001007387 */ /* 0x0003e80000100a00 */
[----:B------:R-:W-:Y:S01]  /*1dcc0*/  LDGSTS.E [R111+-0x5bffc], desc[UR8][R112.64], !P1 ;  /* 0xa4004000706f7fae */ /* 0x000fe2000c921848 */
[----:B--2---:R-:W-:-:S04]  /*1dcd0*/  IMAD.WIDE R114, R13, 0x4, R114 ;  /* 0x000000040d727825 */ /* 0x004fc800078e0272 */
[C---:B------:R-:W-:Y:S01]  /*1dce0*/  IMAD.WIDE R106, R13.reuse, 0x4, R106 ;  /* 0x000000040d6a7825 */ /* 0x040fe200078e026a */
[----:B------:R2:W-:Y:S03]  /*1dcf0*/  STL.64 [R1+0xbf0], R114 ;  /* 0x000bf07201007387 */ /* 0x0005e60000100a00 */
[----:B----4-:R-:W-:Y:S01]  /*1dd00*/  IMAD.WIDE R70, R13, 0x4, R70 ;  /* 0x000000040d467825 */ /* 0x010fe200078e0246 */
[----:B------:R4:W-:Y:S04]  /*1dd10*/  STL.64 [R1+0xbf8], R106 ;  /* 0x000bf86a01007387 */ /* 0x0009e80000100a00 */
[----:B-1----:R-:W3:Y:S04]  /*1dd20*/  LDL.LU.64 R112, [R1+0xf38] ;  /* 0x000f380001707983 */ /* 0x002ee80000300a00 */
[----:B------:R1:W-:Y:S04]  /*1dd30*/  STL.64 [R1+0xc00], R70 ;  /* 0x000c004601007387 */ /* 0x0003e80000100a00 */
[----:B------:R-:W3:Y:S04]  /*1dd40*/  LDL.LU.64 R116, [R1+0x3c8] ;  /* 0x0003c80001747983 */ /* 0x000ee80000300a00 */
[----:B------:R-:W-:Y:S01]  /*1dd50*/  LDGSTS.E [R110+-0x57ffc], desc[UR8][R114.64], !P1 ;  /* 0xa8004000726e7fae */ /* 0x000fe2000c921848 */
[----:B------:R-:W-:Y:S01]  /*1dd60*/  IADD3 R6, R6, -0x153, RZ ;  /* 0xfffffead06067810 */ /* 0x000fe20007ffe0ff */
[----:B------:R-:W-:-:S02]  /*1dd70*/  VIADD R2, R2, 0xfffffeac ;  /* 0xfffffeac02027836 */ /* 0x000fc40000000000 */
[----:B------:R4:W-:Y:S04]  /*1dd80*/  LDGSTS.E [R7+-0x53ffc], desc[UR8][R106.64], !P1 ;  /* 0xac0040006a077fae */ /* 0x0009e8000c921848 */
[----:B--2---:R-:W2:Y:S04]  /*1dd90*/  LDL.LU.64 R114, [R1+0x3a0] ;  /* 0x0003a00001727983 */ /* 0x004ea80000300a00 */
[----:B------:R-:W2:Y:S01]  /*1dda0*/  LDL.LU.64 R110, [R1+0x378] ;  /* 0x00037800016e7983 */ /* 0x000ea20000300a00 */
[----:B------:R-:W-:Y:S02]  /*1ddb0*/  ISETP.GE.U32.AND P0, PT, R6, 0x7ffffe2e, PT ;  /* 0x7ffffe2e0600780c */ /* 0x000fe40003f06070 */
[----:B------:R-:W-:Y:S01]  /*1ddc0*/  ISETP.GE.U32.AND P1, PT, R2, 0x7ffffe2d, PT ;  /* 0x7ffffe2d0200780c */ /* 0x000fe20003f26070 */
[C---:B----4-:R-:W-:Y:S01]  /*1ddd0*/  VIADD R106, R17.reuse, 0x100000 ;  /* 0x00100000116a7836 */ /* 0x050fe20000000000 */
[----:B------:R-:W4:Y:S08]  /*1dde0*/  LDC R6, c[0x0][0x230] ;  /* 0x00008c00ff067b82 */ /* 0x000f300000000800 */
[----:B------:R-:W4:Y:S01]  /*1ddf0*/  LDC R2, c[0x0][0x230] ;  /* 0x00008c00ff027b82 */ /* 0x000f220000000800 */
[----:B------:R1:W-:Y:S02]  /*1de00*/  LDGSTS.E [R252+-0x5fff8], desc[UR8][R70.64], !P0 ;  /* 0xa000800046fc7fae */ /* 0x0003e4000c121848 */
[----:B-1----:R-:W-:Y:S01]  /*1de10*/  IADD3 R70, R17, 0x100000, RZ ;  /* 0x0010000011467810 */ /* 0x002fe20007ffe0ff */
[----:B------:R-:W-:-:S05]  /*1de20*/  IMAD.WIDE R118, R13, 0x4, R118 ;  /* 0x000000040d767825 */ /* 0x000fca00078e0276 */
[----:B------:R-:W-:Y:S04]  /*1de30*/  STL.64 [R1+0xc08], R118 ;  /* 0x000c087601007387 */ /* 0x000fe80000100a00 */
[----:B------:R-:W-:Y:S01]  /*1de40*/  LDGSTS.E [R70+-0x5bff8], desc[UR8][R118.64], !P0 ;  /* 0xa400800076467fae */ /* 0x000fe2000c121848 */
[----:B------:R-:W-:-:S04]  /*1de50*/  IMAD.WIDE R108, R13, 0x4, R108 ;  /* 0x000000040d6c7825 */ /* 0x000fc800078e026c */
[C---:B---3--:R-:W-:Y:S01]  /*1de60*/  IMAD.WIDE R104, R13.reuse, 0x4, R104 ;  /* 0x000000040d687825 */ /* 0x048fe200078e0268 */
[----:B------:R1:W-:Y:S04]  /*1de70*/  STL.64 [R1+0xc10], R108 ;  /* 0x000c106c01007387 */ /* 0x0003e80000100a00 */
[----:B------:R-:W-:Y:S01]  /*1de80*/  STL.64 [R1+0xc18], R104 ;  /* 0x000c186801007387 */ /* 0x000fe20000100a00 */
[----:B------:R-:W-:-:S03]  /*1de90*/  IMAD.WIDE R4, R13, 0x4, R4 ;  /* 0x000000040d047825 */ /* 0x000fc600078e0204 */
[----:B------:R-:W3:Y:S04]  /*1dea0*/  LDL.LU.64 R70, [R1+0x50] ;  /* 0x0000500001467983 */ /* 0x000ee80000300a00 */
[----:B------:R4:W-:Y:S04]  /*1deb0*/  STL.64 [R1+0xc20], R4 ;  /* 0x000c200401007387 */ /* 0x0009e80000100a00 */
[----:B------:R1:W-:Y:S04]  /*1dec0*/  LDGSTS.E [R106+-0x57ff8], desc[UR8][R108.64], !P0 ;  /* 0xa80080006c6a7fae */ /* 0x0003e8000c121848 */
[----:B------:R2:W-:Y:S04]  /*1ded0*/  LDGSTS.E [R7+-0x53ff8], desc[UR8][R104.64], !P0 ;  /* 0xac00800068077fae */ /* 0x0005e8000c121848 */
[----:B------:R-:W-:Y:S04]  /*1dee0*/  LDGSTS.E [R252+-0x5fff4], desc[UR8][R4.64], !P1 ;  /* 0xa000c00004fc7fae */ /* 0x000fe8000c921848 */
[----:B------:R-:W3:Y:S01]  /*1def0*/  LDL.LU.64 R106, [R1+0x48] ;  /* 0x00004800016a7983 */ /* 0x000ee20000300a00 */
[C---:B-1----:R-:W-:Y:S01]  /*1df00*/  VIADD R109, R17.reuse, 0x100000 ;  /* 0x00100000116d7836 */ /* 0x042fe20000000000 */
[----:B------:R-:W-:Y:S01]  /*1df10*/  IADD3 R108, R17, 0x100000, RZ ;  /* 0x00100000116c7810 */ /* 0x000fe20007ffe0ff */
[C---:B------:R-:W-:Y:S01]  /*1df20*/  IMAD.WIDE R112, R13.reuse, 0x4, R112 ;  /* 0x000000040d707825 */ /* 0x040fe200078e0270 */
[----:B----4-:R-:W4:Y:S03]  /*1df30*/  LDL.LU.64 R4, [R1+0x40] ;  /* 0x0000400001047983 */ /* 0x010f260000300a00 */
[C---:B------:R-:W-:Y:S01]  /*1df40*/  IMAD.WIDE R120, R13.reuse, 0x4, R116 ;  /* 0x000000040d787825 */ /* 0x040fe200078e0274 */
[----:B------:R-:W4:Y:S03]  /*1df50*/  LDL.LU.64 R104, [R1+0x38] ;  /* 0x0000380001687983 */ /* 0x000f260000300a00 */
[C---:B--2---:R-:W-:Y:S01]  /*1df60*/  IMAD.WIDE R110, R13.reuse, 0x4, R110 ;  /* 0x000000040d6e7825 */ /* 0x044fe200078e026e */
[----:B------:R1:W-:Y:S01]  /*1df70*/  STL.64 [R1+0xc28], R112 ;  /* 0x000c287001007387 */ /* 0x0003e20000100a00 */
[----:B------:R-:W-:Y:S01]  /*1df80*/  IADD3 R6, R6, -0x171, RZ ;  /* 0xfffffe8f06067810 */ /* 0x000fe20007ffe0ff */
[----:B------:R-:W2:Y:S01]  /*1df90*/  LDC R7, c[0x0][0x230] ;  /* 0x00008c00ff077b82 */ /* 0x000ea20000000800 */
[----:B------:R-:W-:Y:S01]  /*1dfa0*/  IMAD.WIDE R116, R13, 0x4, R114 ;  /* 0x000000040d747825 */ /* 0x000fe200078e0272 */
[----:B------:R-:W-:Y:S04]  /*1dfb0*/  STL.64 [R1+0xc30], R120 ;  /* 0x000c307801007387 */ /* 0x000fe80000100a00 */
[----:B------:R-:W2:Y:S04]  /*1dfc0*/  LDL.LU.64 R118, [R1+0x30] ;  /* 0x0000300001767983 */ /* 0x000ea80000300a00 */
[----:B------:R-:W-:Y:S04]  /*1dfd0*/  STL.64 [R1+0xcb8], R116 ;  /* 0x000cb87401007387 */ /* 0x000fe80000100a00 */
[----:B------:R1:W-:Y:S04]  /*1dfe0*/  STL.64 [R1+0xcb0], R110 ;  /* 0x000cb06e01007387 */ /* 0x0003e80000100a00 */
[----:B------:R-:W-:Y:S04]  /*1dff0*/  LDGSTS.E [R109+-0x5bff4], desc[UR8][R112.64], !P1 ;  /* 0xa400c000706d7fae */ /* 0x000fe8000c921848 */
[----:B------:R-:W2:Y:S04]  /*1e000*/  LDL.LU.64 R114, [R1+0x28] ;  /* 0x0000280001727983 */ /* 0x000ea80000300a00 */
[----:B------:R-:W-:Y:S04]  /*1e010*/  LDGSTS.E [R108+-0x57ff4], desc[UR8][R120.64], !P1 ;  /* 0xa800c000786c7fae */ /* 0x000fe8000c921848 */
[----:B-1----:R-:W2:Y:S04]  /*1e020*/  LDL.LU.64 R112, [R1+0x20] ;  /* 0x0000200001707983 */ /* 0x002ea80000300a00 */
[----:B------:R-:W2:Y:S01]  /*1e030*/  LDL.LU.64 R108, [R1+0x18] ;  /* 0x00001800016c7983 */ /* 0x000ea20000300a00 */
[----:B------:R-:W-:Y:S01]  /*1e040*/  ISETP.GE.U32.AND P0, PT, R6, 0x7ffffe10, PT ;  /* 0x7ffffe100600780c */ /* 0x000fe20003f06070 */
[----:B------:R-:W-:Y:S01]  /*1e050*/  VIADD R6, R17, 0x100000 ;  /* 0x0010000011067836 */ /* 0x000fe20000000000 */
[----:B------:R-:W-:-:S04]  /*1e060*/  IADD3 R2, R2, -0x172, RZ ;  /* 0xfffffe8e02027810 */ /* 0x000fc80007ffe0ff */
[----:B------:R1:W-:Y:S07]  /*1e070*/  LDGSTS.E [R6+-0x53ff4], desc[UR8][R116.64], !P1 ;  /* 0xac00c00074067fae */ /* 0x0003ee000c921848 */
[----:B------:R-:W-:Y:S01]  /*1e080*/  LDGSTS.E [R252+-0x50000], desc[UR8][R110.64], !P0 ;  /* 0xb00000006efc7fae */ /* 0x000fe2000c121848 */
[----:B------:R-:W-:Y:S01]  /*1e090*/  ISETP.GE.U32.AND P1, PT, R2, 0x7ffffe0f, PT ;  /* 0x7ffffe0f0200780c */ /* 0x000fe20003f26070 */
[C---:B------:R-:W-:Y:S01]  /*1e0a0*/  VIADD R2, R17.reuse, 0x100000 ;  /* 0x0010000011027836 */ /* 0x040fe20000000000 */
[----:B-1----:R-:W1:Y:S01]  /*1e0b0*/  LDC R6, c[0x0][0x230] ;  /* 0x00008c00ff067b82 */ /* 0x002e620000000800 */
[----:B------:R-:W2:Y:S01]  /*1e0c0*/  LDL.LU.64 R110, [R1+0x10] ;  /* 0x00001000016e7983 */ /* 0x000ea20000300a00 */
[C---:B------:R-:W-:Y:S01]  /*1e0d0*/  IADD3 R117, R17.reuse, 0x100000, RZ ;  /* 0x0010000011757810 */ /* 0x040fe20007ffe0ff */
[----:B------:R-:W-:-:S02]  /*1e0e0*/  VIADD R116, R17, 0x100000 ;  /* 0x0010000011747836 */ /* 0x000fc40000000000 */
[----:B---3--:R-:W-:-:S05]  /*1e0f0*/  IMAD.WIDE R70, R13, 0x4, R70 ;  /* 0x000000040d467825 */ /* 0x008fca00078e0246 */
[----:B------:R3:W-:Y:S04]  /*1e100*/  STL.64 [R1+0xca8], R70 ;  /* 0x000ca84601007387 */ /* 0x0007e80000100a00 */
[----:B------:R-:W-:Y:S01]  /*1e110*/  LDGSTS.E [R2+-0x4c000], desc[UR8][R70.64], !P0 ;  /* 0xb400000046027fae */ /* 0x000fe2000c121848 */
[----:B------:R-:W-:-:S03]  /*1e120*/  IMAD.WIDE R122, R13, 0x4, R106 ;  /* 0x000000040d7a7825 */ /* 0x000fc600078e026a */
[----:B------:R-:W2:Y:S04]  /*1e130*/  LDL.LU.64 R106, [R1+0x8] ;  /* 0x00000800016a7983 */ /* 0x000ea80000300a00 */
[----:B------:R-:W-:Y:S04]  /*1e140*/  STL.64 [R1+0xca0], R122 ;  /* 0x000ca07a01007387 */ /* 0x000fe80000100a00 */
[----:B------:R-:W-:Y:S01]  /*1e150*/  LDGSTS.E [R117+-0x48000], desc[UR8][R122.64], !P0 ;  /* 0xb80000007a757fae */ /* 0x000fe2000c121848 */
[----:B----4-:R-:W-:-:S03]  /*1e160*/  IMAD.WIDE R120, R13, 0x4, R4 ;  /* 0x000000040d787825 */ /* 0x010fc600078e0204 */
[----:B------:R-:W4:Y:S04]  /*1e170*/  LDL.LU.64 R4, [R1] ;  /* 0x0000000001047983 */ /* 0x000f280000300a00 */
[----:B------:R-:W-:Y:S01]  /*1e180*/  STL.64 [R1+0xc98], R120 ;  /* 0x000c987801007387 */ /* 0x000fe20000100a00 */
[----:B------:R-:W-:-:S03]  /*1e190*/  IMAD.WIDE R104, R13, 0x4, R104 ;  /* 0x000000040d687825 */ /* 0x000fc600078e0268 */
[----:B---3--:R-:W3:Y:S04]  /*1e1a0*/  LDL.LU.64 R70, [R1+0x1b08] ;  /* 0x001b080001467983 */ /* 0x008ee80000300a00 */
[----:B------:R-:W3:Y:S04]  /*1e1b0*/  LDL.LU R2, [R1+0x1b00] ;  /* 0x001b000001027983 */ /* 0x000ee80000300800 */
[----:B------:R1:W-:Y:S04]  /*1e1c0*/  STL.64 [R1+0xc90], R104 ;  /* 0x000c906801007387 */ /* 0x0003e80000100a00 */
[----:B------:R-:W-:Y:S04]  /*1e1d0*/  LDGSTS.E [R116+-0x44000], desc[UR8][R120.64], !P0 ;  /* 0xbc00000078747fae */ /* 0x000fe8000c121848 */
[----:B------:R1:W-:Y:S01]  /*1e1e0*/  LDGSTS.E [R252+-0x4fffc], desc[UR8][R104.64], !P1 ;  /* 0xb000400068fc7fae */ /* 0x0003e2000c921848 */
[----:B--2---:R-:W-:Y:S01]  /*1e1f0*/  IMAD.WIDE R118, R13, 0x4, R118 ;  /* 0x000000040d767825 */ /* 0x004fe200078e0276 */
[----:B------:R-:W-:Y:S01]  /*1e200*/  IADD3 R7, R7, -0x173, RZ ;  /* 0xfffffe8d07077810 */ /* 0x000fe20007ffe0ff */
[----:B-1----:R-:W1:Y:S03]  /*1e210*/  LDC R105, c[0x0][0x230] ;  /* 0x00008c00ff697b82 */ /* 0x002e660000000800 */
[----:B------:R2:W-:Y:S04]  /*1e220*/  STL.64 [R1+0xc88], R118 ;  /* 0x000c887601007387 */ /* 0x0005e80000100a00 */
[----:B------:R-:W-:Y:S01]  /*1e230*/  LDGSTS.E [R116+-0x4bffc], desc[UR8][R118.64], !P1 ;  /* 0xb400400076747fae */ /* 0x000fe2000c921848 */
[----:B------:R-:W-:-:S04]  /*1e240*/  IMAD.WIDE R114, R13, 0x4, R114 ;  /* 0x000000040d727825 */ /* 0x000fc800078e0272 */
[C---:B------:R-:W-:Y:S01]  /*1e250*/  IMAD.WIDE R112, R13.reuse, 0x4, R112 ;  /* 0x000000040d707825 */ /* 0x040fe200078e0270 */
[----:B------:R-:W-:Y:S03]  /*1e260*/  STL.64 [R1+0xc80], R114 ;  /* 0x000c807201007387 */ /* 0x000fe60000100a00 */
[----:B------:R-:W-:Y:S01]  /*1e270*/  IMAD.WIDE R108, R13, 0x4, R108 ;  /* 0x000000040d6c7825 */ /* 0x000fe200078e026c */
[----:B------:R1:W-:Y:S04]  /*1e280*/  STL.64 [R1+0xc78], R112 ;  /* 0x000c787001007387 */ /* 0x0003e80000100a00 */
[----:B------:R1:W-:Y:S04]  /*1e290*/  STL.64 [R1+0xc70], R108 ;  /* 0x000c706c01007387 */ /* 0x0003e80000100a00 */
[----:B--2---:R-:W2:Y:S01]  /*1e2a0*/  LDL.LU.64 R118, [R1+0x1508] ;  /* 0x0015080001767983 */ /* 0x004ea20000300a00 */
[----:B------:R-:W-:Y:S01]  /*1e2b0*/  ISETP.GE.U32.AND P0, PT, R7, 0x7ffffe0e, PT ;  /* 0x7ffffe0e0700780c */ /* 0x000fe20003f06070 */
[C---:B------:R-:W-:Y:S01]  /*1e2c0*/  VIADD R104, R17.reuse, 0x100000 ;  /* 0x0010000011687836 */ /* 0x040fe20000000000 */
[----:B------:R-:W-:Y:S01]  /*1e2d0*/  IADD3 R7, R17, 0x100000, RZ ;  /* 0x0010000011077810 */ /* 0x000fe20007ffe0ff */
[----:B------:R-:W-:-:S03]  /*1e2e0*/  VIADD R6, R6, 0xfffffe8c ;  /* 0xfffffe8c06067836 */ /* 0x000fc60000000000 */
[----:B------:R-:W-:Y:S04]  /*1e2f0*/  LDGSTS.E [R104+-0x47ffc], desc[UR8][R114.64], !P1 ;  /* 0xb800400072687fae */ /* 0x000fe8000c921848 */
[----:B------:R1:W-:Y:S01]  /*1e300*/  LDGSTS.E [R7+-0x43ffc], desc[UR8][R112.64], !P1 ;  /* 0xbc00400070077fae */ /* 0x0003e2000c921848 */
[----:B------:R-:W-:Y:S02]  /*1e310*/  ISETP.GE.U32.AND P1, PT, R6, 0x7ffffe0d, PT ;  /* 0x7ffffe0d0600780c */ /* 0x000fe40003f26070 */
[----:B------:R-:W1:Y:S01]  /*1e320*/  LDC R6, c[0x0][0x230] ;  /* 0x00008c00ff067b82 */ /* 0x000e620000000800 */
[----:B------:R1:W-:Y:S02]  /*1e330*/  LDGSTS.E [R252+-0x4fff8], desc[UR8][R108.64], !P0 ;  /* 0xb00080006cfc7fae */ /* 0x0003e4000c121848 */
[----:B-1----:R-:W-:Y:S01]  /*1e340*/  IMAD.WIDE R112, R13, 0x4, R110 ;  /* 0x000000040d707825 */ /* 0x002fe200078e026e */
[----:B------:R-:W-:-:S04]  /*1e350*/  IADD3 R108, R17, 0x100000, RZ ;  /* 0x00100000116c7810 */ /* 0x000fc80007ffe0ff */
[----:B------:R1:W-:Y:S04]  /*1e360*/  STL.64 [R1+0xc68], R112 ;  /* 0x000c687001007387 */ /* 0x0003e80000100a00 */
[----:B------:R1:W-:Y:S01]  /*1e370*/  LDGSTS.E [R108+-0x4bff8], desc[UR8][R112.64], !P0 ;  /* 0xb4008000706c7fae */ /* 0x0003e2000c121848 */
[----:B------:R-:W-:-:S04]  /*1e380*/  IMAD.WIDE R114, R13, 0x4, R244 ;  /* 0x000000040d727825 */ /* 0x000fc800078e02f4 */
[----:B-1----:R-:W-:-:S04]  /*1e390*/  IMAD.WIDE R112, R13, 0x4, R248 ;  /* 0x000000040d707825 */ /* 0x002fc800078e02f8 */
[----:B------:R-:W-:Y:S02]  /*1e3a0*/  VIADD R244, R6, 0xfffffeea ;  /* 0xfffffeea06f47836 */ /* 0x000fe40000000000 */
[----:B------:R-:W-:-:S04]  /*1e3b0*/  IMAD.WIDE R110, R13, 0x4, R106 ;  /* 0x000000040d6e7825 */ /* 0x000fc800078e026a */
[C---:B--2---:R-:W-:Y:S01]  /*1e3c0*/  IMAD.WIDE R118, R13.reuse, 0x4, R118 ;  /* 0x000000040d767825 */ /* 0x044fe200078e0276 */
[----:B------:R-:W-:Y:S01]  /*1e3d0*/  IADD3 R245, R16, 0x100000, RZ ;  /* 0x0010000010f57810 */ /* 0x000fe20007ffe0ff */
[----:B------:R-:W1:Y:S02]  /*1e3e0*/  LDC R249, c[0x0][0x230] ;  /* 0x00008c00fff97b82 */ /* 0x000e640000000800 */
[C---:B----4-:R-:W-:Y:S01]  /*1e3f0*/  IMAD.WIDE R106, R13.reuse, 0x4, R4 ;  /* 0x000000040d6a7825 */ /* 0x050fe200078e0204 */
[----:B------:R2:W-:Y:S03]  /*1e400*/  STL.64 [R1+0xc60], R110 ;  /* 0x000c606e01007387 */ /* 0x0005e60000100a00 */
[----:B------:R-:W-:Y:S01]  /*1e410*/  IMAD.WIDE R4, R13, 0x4, R250 ;  /* 0x000000040d047825 */ /* 0x000fe200078e02fa */
[----:B------:R4:W-:Y:S03]  /*1e420*/  STL.64 [R1+0xc58], R106 ;  /* 0x000c586a01007387 */ /* 0x0009e60000100a00 */
[----:B------:R-:W-:Y:S01]  /*1e430*/  VIADD R250, R105, 0xfffffeeb ;  /* 0xfffffeeb69fa7836 */ /* 0x000fe20000000000 */
[----:B------:R-:W3:Y:S04]  /*1e440*/  LDL.LU.64 R108, [R1+0x1500] ;  /* 0x00150000016c7983 */ /* 0x000ee80000300a00 */
[----:B------:R4:W-:Y:S04]  /*1e450*/  STL.64 [R1+0xc50], R4 ;  /* 0x000c500401007387 */ /* 0x0009e80000100a00 */
[----:B------:R-:W-:Y:S04]  /*1e460*/  LDGSTS.E [R104+-0x47ff8], desc[UR8][R110.64], !P0 ;  /* 0xb80080006e687fae */ /* 0x000fe8000c121848 */
[----:B------:R4:W-:Y:S04]  /*1e470*/  LDGSTS.E [R7+-0x43ff8], desc[UR8][R106.64], !P0 ;  /* 0xbc0080006a077fae */ /* 0x0009e8000c121848 */
[----:B------:R4:W-:Y:S04]  /*1e480*/  LDGSTS.E [R252+-0x4fff4], desc[UR8][R4.64], !P1 ;  /* 0xb000c00004fc7fae */ /* 0x0009e8000c921848 */
[----:B------:R-:W3:Y:S04]  /*1e490*/  LDL.LU.64 R104, [R1+0x14f8] ;  /* 0x0014f80001687983 */ /* 0x000ee80000300a00 */
[----:B--2---:R-:W2:Y:S01]  /*1e4a0*/  LDL.LU.64 R110, [R1+0x14f0] ;  /* 0x0014f000016e7983 */ /* 0x004ea20000300a00 */
[----:B------:R-:W-:Y:S01]  /*1e4b0*/  IADD3 R251, R17, 0x100000, RZ ;  /* 0x0010000011fb7810 */ /* 0x000fe20007ffe0ff */
[----:B----4-:R-:W4:Y:S02]  /*1e4c0*/  LDC R106, c[0x0][0x230] ;  /* 0x00008c00ff6a7b82 */ /* 0x010f240000000800 */
[----:B------:R-:W4:Y:S01]  /*1e4d0*/  LDL.LU.64 R116, [R1+0x14e8] ;  /* 0x0014e80001747983 */ /* 0x000f220000300a00 */
[----:B------:R-:W-:Y:S01]  /*1e4e0*/  IMAD.WIDE R4, R13, 0x4, R246 ;  /* 0x000000040d047825 */ /* 0x000fe200078e02f6 */
[----:B------:R-:W-:-:S02]  /*1e4f0*/  ISETP.GE.U32.AND P0, PT, R250, 0x7ffffe6c, PT ;  /* 0x7ffffe6cfa00780c */ /* 0x000fc40003f06070 */
[----:B------:R-:W-:Y:S01]  /*1e500*/  STL.64 [R1+0xc48], R112 ;  /* 0x000c487001007387 */ /* 0x000fe20000100a00 */
[----:B------:R-:W-:-:S03]  /*1e510*/  VIADD R250, R17, 0x100000 ;  /* 0x0010000011fa7836 */ /* 0x000fc60000000000 */
[----:B------:R1:W-:Y:S04]  /*1e520*/  STL.64 [R1+0xc40], R4 ;  /* 0x000c400401007387 */ /* 0x0003e80000100a00 */
[----:B------:R1:W-:Y:S04]  /*1e530*/  STL.64 [R1+0xc38], R114 ;  /* 0x000c387201007387 */ /* 0x0003e80000100a00 */
[----:B------:R-:W-:Y:S04]  /*1e540*/  LDGSTS.E [R252+-0x4bff4], desc[UR8][R112.64], !P1 ;  /* 0xb400c00070fc7fae */ /* 0x000fe8000c921848 */
[----:B------:R-:W4:Y:S04]  /*1e550*/  LDL.LU.64 R6, [R1+0x14e0] ;  /* 0x0014e00001067983 */ /* 0x000f280000300a00 */
[----:B------:R-:W-:Y:S04]  /*1e560*/  STL.64 [R1+0xcc0], R118 ;  /* 0x000cc07601007387 */ /* 0x000fe80000100a00 */
[----:B------:R-:W-:Y:S04]  /*1e570*/  LDGSTS.E [R251+-0x47ff4], desc[UR8][R4.64], !P1 ;  /* 0xb800c00004fb7fae */ /* 0x000fe8000c921848 */
[----:B------:R-:W-:Y:S04]  /*1e580*/  LDGSTS.E [R250+-0x43ff4], desc[UR8][R114.64], !P1 ;  /* 0xbc00c00072fa7fae */ /* 0x000fe8000c921848 */
[----:B-1----:R-:W4:Y:S04]  /*1e590*/  LDL.LU.64 R4, [R1+0x14d8] ;  /* 0x0014d80001047983 */ /* 0x002f280000300a00 */
[----:B------:R-:W4:Y:S04]  /*1e5a0*/  LDL.LU.64 R112, [R1+0x14d0] ;  /* 0x0014d00001707983 */ /* 0x000f280000300a00 */
[----:B------:R-:W4:Y:S01]  /*1e5b0*/  LDL.LU.64 R114, [R1+0x14c8] ;  /* 0x0014c80001727983 */ /* 0x000f220000300a00 */
[----:B------:R-:W-:-:S02]  /*1e5c0*/  IADD3 R248, R16, 0x100000, RZ ;  /* 0x0010000010f87810 */ /* 0x000fc40007ffe0ff */
[C---:B------:R-:W-:Y:S01]  /*1e5d0*/  IADD3 R247, R16.reuse, 0x100000, RZ ;  /* 0x0010000010f77810 */ /* 0x040fe20007ffe0ff */
[----:B------:R-:W-:Y:S01]  /*1e5e0*/  VIADD R246, R16, 0x100000 ;  /* 0x0010000010f67836 */ /* 0x000fe20000000000 */
[----:B------:R-:W-:Y:S01]  /*1e5f0*/  ISETP.GE.U32.AND P1, PT, R244, 0x7ffffe6b, PT ;  /* 0x7ffffe6bf400780c */ /* 0x000fe20003f26070 */
[----:B------:R1:W-:Y:S01]  /*1e600*/  LDGSTS.E [R248+-0x80000], desc[UR8][R118.64], !P0 ;  /* 0x8000000076f87fae */ /* 0x0003e2000c121848 */
[----:B------:R-:W-:Y:S01]  /*1e610*/  VIADD R244, R16, 0x100000 ;  /* 0x0010000010f47836 */ /* 0x000fe20000000000 */
[----:B-1----:R-:W1:Y:S01]  /*1e620*/  LDC R248, c[0x0][0x230] ;  /* 0x00008c00fff87b82 */ /* 0x002e620000000800 */
[----:B---3--:R-:W-:-:S05]  /*1e630*/  IMAD.WIDE R108, R13, 0x4, R108 ;  /* 0x000000040d6c7825 */ /* 0x008fca00078e026c */
[----:B------:R-:W-:Y:S04]  /*1e640*/  STL.64 [R1+0xcc8], R108 ;  /* 0x000cc86c01007387 */ /* 0x000fe80000100a00 */
[----:B------:R3:W-:Y:S01]  /*1e650*/  LDGSTS.E [R247+-0x7c000], desc[UR8][R108.64], !P0 ;  /* 0x840000006cf77fae */ /* 0x0007e2000c121848 */
[----:B------:R-:W-:-:S04]  /*1e660*/  IMAD.WIDE R104, R13, 0x4, R104 ;  /* 0x000000040d687825 */ /* 0x000fc800078e0268 */
[C---:B--2---:R-:W-:Y:S01]  /*1e670*/  IMAD.WIDE R110, R13.reuse, 0x4, R110 ;  /* 0x000000040d6e7825 */ /* 0x044fe200078e026e */
[----:B------:R2:W-:Y:S03]  /*1e680*/  STL.64 [R1+0xcd0], R104 ;  /* 0x000cd06801007387 */ /* 0x0005e60000100a00 */
[----:B----4-:R-:W-:Y:S01]  /*1e690*/  IMAD.WIDE R116, R13, 0x4, R116 ;  /* 0x000000040d747825 */ /* 0x010fe200078e0274 */
[----:B---3--:R-:W-:Y:S01]  /*1e6a0*/  IADD3 R247, R106, -0x117, RZ ;  /* 0xfffffee96af77810 */ /* 0x008fe20007ffe0ff */
[----:B------:R3:W-:Y:S04]  /*1e6b0*/  STL.64 [R1+0xcd8], R110 ;  /* 0x000cd86e01007387 */ /* 0x0007e80000100a00 */
[----:B------:R-:W4:Y:S04]  /*1e6c0*/  LDL.LU.64 R106, [R1+0x14c0] ;  /* 0x0014c000016a7983 */ /* 0x000f280000300a00 */
[----:B------:R1:W-:Y:S04]  /*1e6d0*/  STL.64 [R1+0xce0], R116 ;  /* 0x000ce07401007387 */ /* 0x0003e80000100a00 */
[----:B------:R-:W-:Y:S04]  /*1e6e0*/  LDGSTS.E [R246+-0x78000], desc[UR8][R104.64], !P0 ;  /* 0x8800000068f67fae */ /* 0x000fe8000c121848 */
[----:B------:R-:W-:Y:S01]  /*1e6f0*/  LDGSTS.E [R245+-0x74000], desc[UR8][R110.64], !P0 ;  /* 0x8c0000006ef57fae */ /* 0x000fe2000c121848 */
[----:B------:R-:W-:Y:S01]  /*1e700*/  ISETP.GE.U32.AND P0, PT, R247, 0x7ffffe6a, PT ;  /* 0x7ffffe6af700780c */ /* 0x000fe20003f06070 */
[----:B------:R-:W-:-:S02]  /*1e710*/  IMAD.WIDE R6, R13, 0x4, R6 ;  /* 0x000000040d067825 */ /* 0x000fc400078e0206 */
[----:B------:R1:W-:Y:S04]  /*1e720*/  LDGSTS.E [R244+-0x7fffc], desc[UR8][R116.64], !P1 ;  /* 0x8000400074f47fae */ /* 0x0003e8000c921848 */
[----:B--2---:R-:W2:Y:S04]  /*1e730*/  LDL.LU.64 R104, [R1+0x14b8] ;  /* 0x0014b80001687983 */ /* 0x004ea80000300a00 */
[----:B------:R-:W2:Y:S01]  /*1e740*/  LDL.LU.64 R108, [R1+0x14b0] ;  /* 0x0014b000016c7983 */ /* 0x000ea20000300a00 */
[----:B------:R-:W-:-:S03]  /*1e750*/  VIADD R247, R16, 0x100000 ;  /* 0x0010000010f77836 */ /* 0x000fc60000000000 */
[----:B---3--:R-:W3:Y:S01]  /*1e760*/  LDL.LU.64 R110, [R1+0x14a8] ;  /* 0x0014a800016e7983 */ /* 0x008ee20000300a00 */
[----:B------:R-:W-:-:S03]  /*1e770*/  IMAD.WIDE R4, R13, 0x4, R4 ;  /* 0x000000040d047825 */ /* 0x000fc600078e0204 */
[----:B------:R1:W-:Y:S01]  /*1e780*/  STL.64 [R1+0xce8], R6 ;  /* 0x000ce80601007387 */ /* 0x0003e20000100a00 */
[----:B------:R-:W-:-:S03]  /*1e790*/  IMAD.WIDE R112, R13, 0x4, R112 ;  /* 0x000000040d707825 */ /* 0x000fc600078e0270 */
[----:B------:R1:W-:Y:S02]  /*1e7a0*/  LDGSTS.E [R247+-0x7bffc], desc[UR8][R6.64], !P1 ;  /* 0x8400400006f77fae */ /* 0x0003e4000c921848 */
[----:B-1----:R-:W-:Y:S02]  /*1e7b0*/  IMAD.WIDE R116, R13, 0x4, R114 ;  /* 0x000000040d747825 */ /* 0x002fe400078e0272 */
[----:B------:R1:W-:Y:S04]  /*1e7c0*/  STL.64 [R1+0xcf0], R4 ;  /* 0x000cf00401007387 */ /* 0x0003e80000100a00 */
[----:B------:R-:W-:Y:S04]  /*1e7d0*/  LDGSTS.E [R246+-0x77ffc], desc[UR8][R4.64], !P1 ;  /* 0x8800400004f67fae */ /* 0x000fe8000c921848 */
[----:B------:R-:W3:Y:S04]  /*1e7e0*/  LDL.LU.64 R6, [R1+0x14a0] ;  /* 0x0014a00001067983 */ /* 0x000ee80000300a00 */
[----:B------:R1:W-:Y:S04]  /*1e7f0*/  STL.64 [R1+0xcf8], R112 ;  /* 0x000cf87001007387 */ /* 0x0003e80000100a00 */
[----:B------:R3:W-:Y:S04]  /*1e800*/  STL.64 [R1+0xd00], R116 ;  /* 0x000d007401007387 */ /* 0x0007e80000100a00 */
[----:B-1----:R-:W3:Y:S04]  /*1e810*/  LDL.LU.64 R4, [R1+0x1498] ;  /* 0x0014980001047983 */ /* 0x002ee80000300a00 */
[----:B------:R-:W3:Y:S04]  /*1e820*/  LDL.LU.64 R114, [R1+0x1490] ;  /* 0x0014900001727983 */ /* 0x000ee80000300a00 */
[----:B------:R-:W-:Y:S01]  /*1e830*/  LDGSTS.E [R245+-0x73ffc], desc[UR8][R112.64], !P1 ;  /* 0x8c00400070f57fae */ /* 0x000fe2000c921848 */
[----:B------:R-:W-:-:S02]  /*1e840*/  IADD3 R247, R248, -0x118, RZ ;  /* 0xfffffee8f8f77810 */ /* 0x000fc40007ffe0ff */
[----:B------:R-:W1:Y:S01]  /*1e850*/  LDC R248, c[0x0][0x230] ;  /* 0x00008c00fff87b82 */ /* 0x000e620000000800 */
[----:B------:R3:W-:Y:S04]  /*1e860*/  LDGSTS.E [R244+-0x7fff8], desc[UR8][R116.64], !P0 ;  /* 0x8000800074f47fae */ /* 0x0007e8000c121848 */
[----:B------:R-:W3:Y:S01]  /*1e870*/  LDL.LU.64 R112, [R1+0x11a8] ;  /* 0x0011a80001707983 */ /* 0x000ee20000300a00 */
[----:B------:R-:W-:Y:S01]  /*1e880*/  ISETP.GE.U32.AND P1, PT, R247, 0x7ffffe69, PT ;  /* 0x7ffffe69f700780c */ /* 0x000fe20003f26070 */
[----:B------:R-:W-:Y:S02]  /*1e890*/  VIADD R247, R16, 0x100000 ;  /* 0x0010000010f77836 */ /* 0x000fe40000000000 */
[----:B----4-:R-:W-:-:S05]  /*1e8a0*/  IMAD.WIDE R106, R13, 0x4, R106 ;  /* 0x000000040d6a7825 */ /* 0x010fca00078e026a */
[----:B------:R4:W-:Y:S04]  /*1e8b0*/  STL.64 [R1+0xd08], R106 ;  /* 0x000d086a01007387 */ /* 0x0009e80000100a00 */
[----:B------:R1:W-:Y:S01]  /*1e8c0*/  LDGSTS.E [R247+-0x7bff8], desc[UR8][R106.64], !P0 ;  /* 0x840080006af77fae */ /* 0x0003e2000c121848 */
[----:B--2---:R-:W-:-:S04]  /*1e8d0*/  IMAD.WIDE R104, R13, 0x4, R104 ;  /* 0x000000040d687825 */ /* 0x004fc800078e0268 */
[C---:B------:R-:W-:Y:S01]  /*1e8e0*/  IMAD.WIDE R108, R13.reuse, 0x4, R108 ;  /* 0x000000040d6c7825 */ /* 0x040fe200078e026c */
[----:B------:R2:W-:Y:S03]  /*1e8f0*/  STL.64 [R1+0xd10], R104 ;  /* 0x000d106801007387 */ /* 0x0005e60000100a00 */
[----:B---3--:R-:W-:Y:S01]  /*1e900*/  IMAD.WIDE R116, R13, 0x4, R110 ;  /* 0x000000040d747825 */ /* 0x008fe200078e026e */
[----:B----4-:R-:W3:Y:S01]  /*1e910*/  LDL.LU.64 R106, [R1+0x11a0] ;  /* 0x0011a000016a7983 */ /* 0x010ee20000300a00 */
[----:B-1----:R-:W-:Y:S02]  /*1e920*/  IADD3 R247, R249, -0x135, RZ ;  /* 0xfffffecbf9f77810 */ /* 0x002fe40007ffe0ff */
[----:B------:R-:W1:Y:S01]  /*1e930*/  LDC R249, c[0x0][0x230] ;  /* 0x00008c00fff97b82 */ /* 0x000e620000000800 */
[----:B------:R4:W-:Y:S04]  /*1e940*/  STL.64 [R1+0xd18], R108 ;  /* 0x000d186c01007387 */ /* 0x0009e80000100a00 */
[----:B------:R-:W-:Y:S04]  /*1e950*/  STL.64 [R1+0xd20], R116 ;  /* 0x000d207401007387 */ /* 0x000fe80000100a00 */
[----:B------:R-:W-:Y:S04]  /*1e960*/  LDGSTS.E [R246+-0x77ff8], desc[UR8][R104.64], !P0 ;  /* 0x8800800068f67fae */ /* 0x000fe8000c121848 */
[----:B------:R-:W-:Y:S01]  /*1e970*/  LDGSTS.E [R245+-0x73ff8], desc[UR8][R108.64], !P0 ;  /* 0x8c0080006cf57fae */ /* 0x000fe2000c121848 */
[----:B------:R-:W-:Y:S01]  /*1e980*/  ISETP.GE.U32.AND P0, PT, R247, 0x7ffffe4c, PT ;  /* 0x7ffffe4cf700780c */ /* 0x000fe20003f06070 */
[----:B------:R-:W-:-:S02]  /*1e990*/  VIADD R247, R16, 0x100000 ;  /* 0x0010000010f77836 */ /* 0x000fc40000000000 */
[----:B------:R1:W-:Y:S04]  /*1e9a0*/  LDGSTS.E [R244+-0x7fff4], desc[UR8][R116.64], !P1 ;  /* 0x8000c00074f47fae */ /* 0x0003e8000c921848 */
[----:B--2---:R-:W2:Y:S01]  /*1e9b0*/  LDL.LU.64 R104, [R1+0x1198] ;  /* 0x0011980001687983 */ /* 0x004ea20000300a00 */
[----:B------:R-:W-:-:S03]  /*1e9c0*/  IMAD.WIDE R6, R13, 0x4, R6 ;  /* 0x000000040d067825 */ /* 0x000fc600078e0206 */
[----:B------:R-:W2:Y:S04]  /*1e9d0*/  LDL.LU.64 R110, [R1+0x1190] ;  /* 0x00119000016e7983 */ /* 0x000ea80000300a00 */
[----:B----4-:R-:W4:Y:S01]  /*1e9e0*/  LDL.LU.64 R108, [R1+0x1188] ;  /* 0x00118800016c7983 */ /* 0x010f220000300a00 */
[----:B------:R-:W-:-:S03]  /*1e9f0*/  IMAD.WIDE R4, R13, 0x4, R4 ;  /* 0x000000040d047825 */ /* 0x000fc600078e0204 */
[----:B------:R1:W-:Y:S01]  /*1ea00*/  STL.64 [R1+0xd28], R6 ;  /* 0x000d280601007387 */ /* 0x0003e20000100a00 */
[----:B------:R-:W-:-:S03]  /*1ea10*/  IMAD.WIDE R114, R13, 0x4, R114 ;  /* 0x000000040d727825 */ /* 0x000fc600078e0272 */
[----:B------:R1:W-:Y:S04]  /*1ea20*/  LDGSTS.E [R247+-0x7bff4], desc[UR8][R6.64], !P1 ;  /* 0x8400c00006f77fae */ /* 0x0003e8000c921848 */
[----:B------:R1:W-:Y:S04]  /*1ea30*/  STL.64 [R1+0xd30], R4 ;  /* 0x000d300401007387 */ /* 0x0003e80000100a00 */
[----:B------:R-:W-:Y:S04]  /*1ea40*/  LDGSTS.E [R246+-0x77ff4], desc[UR8][R4.64], !P1 ;  /* 0x8800c00004f67fae */ /* 0x000fe8000c921848 */
[----:B-1----:R-:W4:Y:S01]  /*1ea50*/  LDL.LU.64 R6, [R1+0x960] ;  /* 0x0009600001067983 */ /* 0x002f220000300a00 */
[----:B------:R-:W-:-:S03]  /*1ea60*/  IMAD.WIDE R116, R13, 0x4, R112 ;  /* 0x000000040d747825 */ /* 0x000fc600078e0270 */
[----:B------:R1:W-:Y:S04]  /*1ea70*/  STL.64 [R1+0xd38], R114 ;  /* 0x000d387201007387 */ /* 0x0003e80000100a00 */
[----:B------:R4:W-:Y:S04]  /*1ea80*/  STL.64 [R1+0xd40], R116 ;  /* 0x000d407401007387 */ /* 0x0009e80000100a00 */
[----:B------:R-:W4:Y:S04]  /*1ea90*/  LDL.LU.64 R4, [R1+0x908] ;  /* 0x0009080001047983 */ /* 0x000f280000300a00 */
[----:B------:R-:W4:Y:S04]  /*1eaa0*/  LDL.LU.64 R112, [R1+0x8f8] ;  /* 0x0008f80001707983 */ /* 0x000f280000300a00 */
[----:B------:R-:W-:Y:S01]  /*1eab0*/  LDGSTS.E [R245+-0x73ff4], desc[UR8][R114.64], !P1 ;  /* 0x8c00c00072f57fae */ /* 0x000fe2000c921848 */
[----:B------:R-:W-:-:S02]  /*1eac0*/  IADD3 R247, R248, -0x136, RZ ;  /* 0xfffffecaf8f77810 */ /* 0x000fc40007ffe0ff */
[----:B------:R-:W4:Y:S01]  /*1ead0*/  LDC R248, c[0x0][0x230] ;  /* 0x00008c00fff87b82 */ /* 0x000f220000000800 */
[----:B------:R4:W-:Y:S04]  /*1eae0*/  LDGSTS.E [R244+-0x70000], desc[UR8][R116.64], !P0 ;  /* 0x9000000074f47fae */ /* 0x0009e8000c121848 */
[----:B-1----:R-:W4:Y:S01]  /*1eaf0*/  LDL.LU.64 R114, [R1+0x8e8] ;  /* 0x0008e80001727983 */ /* 0x002f220000300a00 */
[----:B------:R-:W-:Y:S01]  /*1eb00*/  ISETP.GE.U32.AND P1, PT, R247, 0x7ffffe4b, PT ;  /* 0x7ffffe4bf700780c */ /* 0x000fe20003f26070 */
[----:B------:R-:W-:Y:S02]  /*1eb10*/  VIADD R247, R16, 0x100000 ;  /* 0x0010000010f77836 */ /* 0x000fe40000000000 */
[----:B---3--:R-:W-:-:S05]  /*1eb20*/  IMAD.WIDE R106, R13, 0x4, R106 ;  /* 0x000000040d6a7825 */ /* 0x008fca00078e026a */
[----:B------:R1:W-:Y:S04]  /*1eb30*/  STL.64 [R1+0xd48], R106 ;  /* 0x000d486a01007387 */ /* 0x0003e80000100a00 */
[----:B------:R3:W-:Y:S01]  /*1eb40*/  LDGSTS.E [R247+-0x6c000], desc[UR8][R106.64], !P0 ;  /* 0x940000006af77fae */ /* 0x0007e2000c121848 */
[----:B--2---:R-:W-:-:S04]  /*1eb50*/  IMAD.WIDE R104, R13, 0x4, R104 ;  /* 0x000000040d687825 */ /* 0x004fc800078e0268 */
[C---:B------:R-:W-:Y:S01]  /*1eb60*/  IMAD.WIDE R110, R13.reuse, 0x4, R110 ;  /* 0x000000040d6e7825 */ /* 0x040fe200078e026e */
[----:B------:R2:W-:Y:S03]  /*1eb70*/  STL.64 [R1+0xd50], R104 ;  /* 0x000d506801007387 */ /* 0x0005e60000100a00 */
[----:B----4-:R-:W-:Y:S01]  /*1eb80*/  IMAD.WIDE R116, R13, 0x4, R108 ;  /* 0x000000040d747825 */ /* 0x010fe200078e026c */
[----:B---3--:R-:W-:Y:S01]  /*1eb90*/  IADD3 R247, R249, -0x137, RZ ;  /* 0xfffffec9f9f77810 */ /* 0x008fe20007ffe0ff */
[----:B------:R-:W3:Y:S01]  /*1eba0*/  LDL.LU.64 R108, [R1+0x8d8] ;  /* 0x0008d800016c7983 */ /* 0x000ee20000300a00 */
[----:B------:R-:W4:Y:S03]  /*1ebb0*/  LDC R249, c[0x0][0x230] ;  /* 0x00008c00fff97b82 */ /* 0x000f260000000800 */
[----:B------:R2:W-:Y:S04]  /*1ebc0*/  STL.64 [R1+0xd58], R110 ;  /* 0x000d586e01007387 */ /* 0x0005e80000100a00 */
[----:B------:R2:W-:Y:S04]  /*1ebd0*/  STL.64 [R1+0xd60], R116 ;  /* 0x000d607401007387 */ /* 0x0005e80000100a00 */
[----:B-1----:R-:W4:Y:S04]  /*1ebe0*/  LDL.LU.64 R106, [R1+0x8c8] ;  /* 0x0008c800016a7983 */ /* 0x002f280000300a00 */
[----:B------:R-:W-:Y:S04]  /*1ebf0*/  LDGSTS.E [R246+-0x68000], desc[UR8][R104.64], !P0 ;  /* 0x9800000068f67fae */ /* 0x000fe8000c121848 */
[----:B------:R-:W-:Y:S01]  /*1ec00*/  LDGSTS.E [R245+-0x64000], desc[UR8][R110.64], !P0 ;  /* 0x9c0000006ef57fae */ /* 0x000fe2000c121848 */
[----:B------:R-:W-:Y:S01]  /*1ec10*/  ISETP.GE.U32.AND P0, PT, R247, 0x7ffffe4a, PT ;  /* 0x7ffffe4af700780c */ /* 0x000fe20003f06070 */
[----:B------:R-:W-:-:S02]  /*1ec20*/  IMAD.WIDE R6, R13, 0x4, R6 ;  /* 0x000000040d067825 */ /* 0x000fc400078e0206 */
[----:B------:R1:W-:Y:S04]  /*1ec30*/  LDGSTS.E [R244+-0x6fffc], desc[UR8][R116.64], !P1 ;  /* 0x9000400074f47fae */ /* 0x0003e8000c921848 */
[----:B--2---:R-:W2:Y:S01]  /*1ec40*/  LDL.LU.64 R104, [R1+0x8b8] ;  /* 0x0008b80001687983 */ /* 0x004ea20000300a00 */
[----:B------:R-:W-:-:S03]  /*1ec50*/  VIADD R247, R16, 0x100000 ;  /* 0x0010000010f77836 */ /* 0x000fc60000000000 */
[----:B------:R-:W2:Y:S01]  /*1ec60*/  LDL.LU.64 R110, [R1+0x8a8] ;  /* 0x0008a800016e7983 */ /* 0x000ea20000300a00 */
[----:B------:R-:W-:-:S04]  /*1ec70*/  IMAD.WIDE R4, R13, 0x4, R4 ;  /* 0x000000040d047825 */ /* 0x000fc800078e0204 */
[C---:B------:R-:W-:Y:S01]  /*1ec80*/  IMAD.WIDE R112, R13.reuse, 0x4, R112 ;  /* 0x000000040d707825 */ /* 0x040fe200078e0270 */
[----:B------:R1:W-:Y:S04]  /*1ec90*/  STL.64 [R1+0xd68], R6 ;  /* 0x000d680601007387 */ /* 0x0003e80000100a00 */
[----:B------:R1:W-:Y:S04]  /*1eca0*/  LDGSTS.E [R247+-0x6bffc], desc[UR8][R6.64], !P1 ;  /* 0x9400400006f77fae */ /* 0x0003e8000c921848 */
[----:B------:R1:W-:Y:S02]  /*1ecb0*/  STL.64 [R1+0xd70], R4 ;  /* 0x000d700401007387 */ /* 0x0003e40000100a00 */
[----:B-1----:R-:W-:-:S02]  /*1ecc0*/  IMAD.WIDE R116, R13, 0x4, R114 ;  /* 0x000000040d747825 */ /* 0x002fc400078e0272 */
[----:B------:R-:W-:Y:S04]  /*1ecd0*/  LDGSTS.E [R246+-0x67ffc], desc[UR8][R4.64], !P1 ;  /* 0x9800400004f67fae */ /* 0x000fe8000c921848 */
[----:B------:R-:W2:Y:S04]  /*1ece0*/  LDL.LU.64 R6, [R1+0x888] ;  /* 0x0008880001067983 */ /* 0x000ea80000300a00 */
[----:B------:R1:W-:Y:S04]  /*1ecf0*/  STL.64 [R1+0xd78], R112 ;  /* 0x000d787001007387 */ /* 0x0003e80000100a00 */
[----:B------:R-:W-:Y:S04]  /*1ed00*/  STL.64 [R1+0xd80], R116 ;  /* 0x000d807401007387 */ /* 0x000fe80000100a00 */
[----:B------:R-:W2:Y:S04]  /*1ed10*/  LDL.LU.64 R114, [R1+0x620] ;  /* 0x0006200001727983 */ /* 0x000ea80000300a00 */
[----:B------:R-:W2:Y:S04]  /*1ed20*/  LDL.LU.64 R4, [R1+0x600] ;  /* 0x0006000001047983 */ /* 0x000ea80000300a00 */
[----:B------:R-:W-:Y:S01]  /*1ed30*/  LDGSTS.E [R245+-0x63ffc], desc[UR8][R112.64], !P1 ;  /* 0x9c00400070f57fae */ /* 0x000fe2000c921848 */
[----:B------:R-:W-:-:S02]  /*1ed40*/  IADD3 R247, R248, -0x138, RZ ;  /* 0xfffffec8f8f77810 */ /* 0x000fc40007ffe0ff */
[----:B------:R-:W2:Y:S01]  /*1ed50*/  LDC R248, c[0x0][0x230] ;  /* 0x00008c00fff87b82 */ /* 0x000ea20000000800 */
[----:B------:R2:W-:Y:S04]  /*1ed60*/  LDGSTS.E [R244+-0x6fff8], desc[UR8][R116.64], !P0 ;  /* 0x9000800074f47fae */ /* 0x0005e8000c121848 */
[----:B-1----:R-:W2:Y:S01]  /*1ed70*/  LDL.LU.64 R112, [R1+0x1c8] ;  /* 0x0001c80001707983 */ /* 0x002ea20000300a00 */
[----:B------:R-:W-:Y:S01]  /*1ed80*/  ISETP.GE.U32.AND P1, PT, R247, 0x7ffffe49, PT ;  /* 0x7ffffe49f700780c */ /* 0x000fe20003f26070 */
[----:B------:R-:W-:Y:S02]  /*1ed90*/  VIADD R247, R16, 0x100000 ;  /* 0x0010000010f77836 */ /* 0x000fe40000000000 */
[----:B---3--:R-:W-:-:S05]  /*1eda0*/  IMAD.WIDE R108, R13, 0x4, R108 ;  /* 0x000000040d6c7825 */ /* 0x008fca00078e026c */
[----:B------:R1:W-:Y:S04]  /*1edb0*/  STL.64 [R1+0xd88], R108 ;  /* 0x000d886c01007387 */ /* 0x0003e80000100a00 */
[----:B------:R3:W-:Y:S01]  /*1edc0*/  LDGSTS.E [R247+-0x6bff8], desc[UR8][R108.64], !P0 ;  /* 0x940080006cf77fae */ /* 0x0007e2000c121848 */
[----:B----4-:R-:W-:-:S05]  /*1edd0*/  IMAD.WIDE R106, R13, 0x4, R106 ;  /* 0x000000040d6a7825 */ /* 0x010fca00078e026a */
[----:B------:R4:W-:Y:S04]  /*1ede0*/  STL.64 [R1+0xd90], R106 ;  /* 0x000d906a01007387 */ /* 0x0009e80000100a00 */
[----:B-1----:R-:W4:Y:S01]  /*1edf0*/  LDL.LU.64 R108, [R1+0x1c0] ;  /* 0x0001c000016c7983 */ /* 0x002f220000300a00 */
[----:B--2---:R-:W-:-:S03]  /*1ee00*/  IMAD.WIDE R104, R13, 0x4, R104 ;  /* 0x000000040d687825 */ /* 0x004fc600078e0268 */
[----:B------:R-:W-:Y:S01]  /*1ee10*/  LDGSTS.E [R246+-0x67ff8], desc[UR8][R106.64], !P0 ;  /* 0x980080006af67fae */ /* 0x000fe2000c121848 */
[----:B------:R-:W-:-:S03]  /*1ee20*/  IMAD.WIDE R116, R13, 0x4, R110 ;  /* 0x000000040d747825 */ /* 0x000fc600078e026e */
[----:B------:R1:W-:Y:S01]  /*1ee30*/  STL.64 [R1+0xd98], R104 ;  /* 0x000d986801007387 */ /* 0x0003e20000100a00 */
[----:B---3--:R-:W-:Y:S02]  /*1ee40*/  IADD3 R247, R249, -0x155, RZ ;  /* 0xfffffeabf9f77810 */ /* 0x008fe40007ffe0ff */
[----:B------:R-:W2:Y:S01]  /*1ee50*/  LDC R249, c[0x0][0x230] ;  /* 0x00008c00fff97b82 */ /* 0x000ea20000000800 */
[----:B------:R-:W-:Y:S04]  /*1ee60*/  STL.64 [R1+0xda0], R116 ;  /* 0x000da07401007387 */ /* 0x000fe80000100a00 */
[----:B----4-:R-:W3:Y:S04]  /*1ee70*/  LDL.LU.64 R106, [R1+0x1b8] ;  /* 0x0001b800016a7983 */ /* 0x010ee80000300a00 */
[----:B------:R-:W4:Y:S04]  /*1ee80*/  LDL.LU.64 R110, [R1+0x1b0] ;  /* 0x0001b000016e7983 */ /* 0x000f280000300a00 */
[----:B------:R-:W-:Y:S01]  /*1ee90*/  LDGSTS.E [R245+-0x63ff8], desc[UR8][R104.64], !P0 ;  /* 0x9c00800068f57fae */ /* 0x000fe2000c121848 */
[----:B------:R-:W-:Y:S01]  /*1eea0*/  ISETP.GE.U32.AND P0, PT, R247, 0x7ffffe2c, PT ;  /* 0x7ffffe2cf700780c */ /* 0x000fe20003f06070 */
[----:B------:R-:W-:-:S02]  /*1eeb0*/  VIADD R247, R16, 0x100000 ;  /* 0x0010000010f77836 */ /* 0x000fc40000000000 */
[----:B------:R-:W-:Y:S01]  /*1eec0*/  LDGSTS.E [R244+-0x6fff4], desc[UR8][R116.64], !P1 ;  /* 0x9000c00074f47fae */ /* 0x000fe2000c921848 */
[----:B------:R-:W-:-:S05]  /*1eed0*/  IMAD.WIDE R6, R13, 0x4, R6 ;  /* 0x000000040d067825 */ /* 0x000fca00078e0206 */
[----:B------:R2:W-:Y:S04]  /*1eee0*/  LDGSTS.E [R247+-0x6bff4], desc[UR8][R6.64], !P1 ;  /* 0x9400c00006f77fae */ /* 0x0005e8000c921848 */
[----:B-1----:R-:W4:Y:S01]  /*1eef0*/  LDL.LU.64 R104, [R1+0x1a8] ;  /* 0x0001a80001687983 */ /* 0x002f220000300a00 */
[----:B------:R-:W-:-:S03]  /*1ef00*/  IMAD.WIDE R114, R13, 0x4, R114 ;  /* 0x000000040d727825 */ /* 0x000fc600078e0272 */
[----:B------:R1:W-:Y:S01]  /*1ef10*/  STL.64 [R1+0xda8], R6 ;  /* 0x000da80601007387 */ /* 0x0003e20000100a00 */
[----:B------:R-:W-:-:S03]  /*1ef20*/  IMAD.WIDE R4, R13, 0x4, R4 ;  /* 0x000000040d047825 */ /* 0x000fc600078e0204 */
[----:B------:R-:W-:Y:S04]  /*1ef30*/  STL.64 [R1+0xdb0], R114 ;  /* 0x000db07201007387 */ /* 0x000fe80000100a00 */
[----:B------:R-:W-:Y:S04]  /*1ef40*/  LDGSTS.E [R246+-0x67ff4], desc[UR8][R114.64], !P1 ;  /* 0x9800c00072f67fae */ /* 0x000fe8000c921848 */
[----:B-1----:R-:W4:Y:S01]  /*1ef50*/  LDL.LU.64 R6, [R1+0x1a0] ;  /* 0x0001a00001067983 */ /* 0x002f220000300a00 */
[----:B------:R-:W-:-:S03]  /*1ef60*/  IMAD.WIDE R112, R13, 0x4, R112 ;  /* 0x000000040d707825 */ /* 0x000fc600078e0270 */
[----:B------:R1:W-:Y:S04]  /*1ef70*/  STL.64 [R1+0xeb8], R4 ;  /* 0x000eb80401007387 */ /* 0x0003e80000100a00 */
[----:B------:R4:W-:Y:S04]  /*1ef80*/  STL.64 [R1+0xeb0], R112 ;  /* 0x000eb07001007387 */ /* 0x0009e80000100a00 */
[----:B------:R-:W-:Y:S01]  /*1ef90*/  LDGSTS.E [R245+-0x63ff4], desc[UR8][R4.64], !P1 ;  /* 0x9c00c00004f57fae */ /* 0x000fe2000c921848 */
[----:B--2---:R-:W-:Y:S02]  /*1efa0*/  IADD3 R247, R248, -0x156, RZ ;  /* 0xfffffeaaf8f77810 */ /* 0x004fe40007ffe0ff */
[----:B------:R-:W2:Y:S01]  /*1efb0*/  LDC R248, c[0x0][0x230] ;  /* 0x00008c00fff87b82 */ /* 0x000ea20000000800 */
[----:B------:R-:W-:Y:S04]  /*1efc0*/  LDGSTS.E [R244+-0x60000], desc[UR8][R112.64], !P0 ;  /* 0xa000000070f47fae */ /* 0x000fe8000c121848 */
[----:B-1----:R-:W2:Y:S04]  /*1efd0*/  LDL.LU.64 R4, [R1+0x198] ;  /* 0x0001980001047983 */ /* 0x002ea80000300a00 */
[----:B------:R-:W2:Y:S01]  /*1efe0*/  LDL.LU.64 R116, [R1+0x190] ;  /* 0x0001900001747983 */ /* 0x000ea20000300a00 */
[----:B------:R-:W-:Y:S01]  /*1eff0*/  ISETP.GE.U32.AND P1, PT, R247, 0x7ffffe2b, PT ;  /* 0x7ffffe2bf700780c */ /* 0x000fe20003f26070 */
[----:B------:R-:W-:-:S02]  /*1f000*/  VIADD R247, R16, 0x100000 ;  /* 0x0010000010f77836 */ /* 0x000fc40000000000 */
[----:B------:R-:W2:Y:S01]  /*1f010*/  LDL.LU.64 R114, [R1+0x188] ;  /* 0x0001880001727983 */ /* 0x000ea20000300a00 */
[----:B------:R-:W-:-:S05]  /*1f020*/  IMAD.WIDE R108, R13, 0x4, R108 ;  /* 0x000000040d6c7825 */ /* 0x000fca00078e026c */
[----:B------:R1:W-:Y:S04]  /*1f030*/  STL.64 [R1+0xea8], R108 ;  /* 0x000ea86c01007387 */ /* 0x0003e80000100a00 */
[----:B------:R-:W-:Y:S01]  /*1f040*/  LDGSTS.E [R247+-0x5c000], desc[UR8][R108.64], !P0 ;  /* 0xa40000006cf77fae */ /* 0x000fe2000c121848 */
[----:B---3--:R-:W-:-:S04]  /*1f050*/  IMAD.WIDE R106, R13, 0x4, R106 ;  /* 0x000000040d6a7825 */ /* 0x008fc800078e026a */
[C---:B----4-:R-:W-:Y:S01]  /*1f060*/  IMAD.WIDE R118, R13.reuse, 0x4, R110 ;  /* 0x000000040d767825 */ /* 0x050fe200078e026e */
[----:B------:R3:W-:Y:S04]  /*1f070*/  STL.64 [R1+0xea0], R106 ;  /* 0x000ea06a01007387 */ /* 0x0007e80000100a00 */
[----:B------:R-:W4:Y:S04]  /*1f080*/  LDL.LU.64 R112, [R1+0x180] ;  /* 0x0001800001707983 */ /* 0x000f280000300a00 */
[----:B------:R-:W-:Y:S04]  /*1f090*/  STL.64 [R1+0xe98], R118 ;  /* 0x000e987601007387 */ /* 0x000fe80000100a00 */
[----:B------:R-:W4:Y:S04]  /*1f0a0*/  LDL.LU.64 R110, [R1+0x178] ;  /* 0x00017800016e7983 */ /* 0x000f280000300a00 */
[----:B------:R-:W-:Y:S01]  /*1f0b0*/  LDGSTS.E [R246+-0x58000], desc[UR8][R106.64], !P0 ;  /* 0xa80000006af67fae */ /* 0x000fe2000c121848 */
[----:B------:R-:W-:-:S03]  /*1f0c0*/  IMAD.WIDE R104, R13, 0x4, R104 ;  /* 0x000000040d687825 */ /* 0x000fc600078e0268 */
[----:B------:R2:W-:Y:S04]  /*1f0d0*/  LDGSTS.E [R245+-0x54000], desc[UR8][R118.64], !P0 ;  /* 0xac00000076f57fae */ /* 0x0005e8000c121848 */
[----:B------:R3:W-:Y:S04]  /*1f0e0*/  STL.64 [R1+0xe90], R104 ;  /* 0x000e906801007387 */ /* 0x0007e80000100a00 */
[----:B-1----:R-:W4:Y:S04]  /*1f0f0*/  LDL.LU.64 R108, [R1+0x170] ;  /* 0x00017000016c7983 */ /* 0x002f280000300a00 */
[----:B---3--:R-:W3:Y:S01]  /*1f100*/  LDL.LU.64 R106, [R1+0x168] ;  /* 0x00016800016a7983 */ /* 0x008ee20000300a00 */
[----:B------:R-:W-:-:S03]  /*1f110*/  IMAD.WIDE R120, R13, 0x4, R6 ;  /* 0x000000040d787825 */ /* 0x000fc600078e0206 */
[----:B------:R-:W-:Y:S04]  /*1f120*/  LDGSTS.E [R244+-0x5fffc], desc[UR8][R104.64], !P1 ;  /* 0xa000400068f47fae */ /* 0x000fe8000c921848 */
[----:B------:R-:W3:Y:S04]  /*1f130*/  LDL.LU.64 R104, [R1+0x160] ;  /* 0x0001600001687983 */ /* 0x000ee80000300a00 */
[----:B------:R-:W-:Y:S04]  /*1f140*/  STL.64 [R1+0xe88], R120 ;  /* 0x000e887801007387 */ /* 0x000fe80000100a00 */
[----:B------:R-:W3:Y:S01]  /*1f150*/  LDL.LU.64 R6, [R1+0x158] ;  /* 0x0001580001067983 */ /* 0x000ee20000300a00 */
[----:B--2---:R-:W-:-:S03]  /*1f160*/  IMAD.WIDE R118, R13, 0x4, R4 ;  /* 0x000000040d767825 */ /* 0x004fc600078e0204 */
[----:B------:R-:W2:Y:S01]  /*1f170*/  LDL.LU.64 R4, [R1+0x150] ;  /* 0x0001500001047983 */ /* 0x000ea20000300a00 */
[----:B------:R-:W-:Y:S02]  /*1f180*/  IADD3 R247, R249, -0x157, RZ ;  /* 0xfffffea9f9f77810 */ /* 0x000fe40007ffe0ff */
[----:B------:R-:W1:Y:S02]  /*1f190*/  LDC R249, c[0x0][0x230] ;  /* 0x00008c00fff97b82 */ /* 0x000e640000000800 */
[----:B------:R-:W-:Y:S01]  /*1f1a0*/  ISETP.GE.U32.AND P0, PT, R247, 0x7ffffe2a, PT ;  /* 0x7ffffe2af700780c */ /* 0x000fe20003f06070 */
[----:B------:R-:W-:Y:S02]  /*1f1b0*/  VIADD R247, R16, 0x100000 ;  /* 0x0010000010f77836 */ /* 0x000fe40000000000 */
[----:B------:R-:W-:-:S03]  /*1f1c0*/  IMAD.WIDE R116, R13, 0x4, R116 ;  /* 0x000000040d747825 */ /* 0x000fc600078e0274 */
[----:B------:R1:W-:Y:S04]  /*1f1d0*/  LDGSTS.E [R247+-0x5bffc], desc[UR8][R120.64], !P1 ;  /* 0xa400400078f77fae */ /* 0x0003e8000c921848 */
[----:B------:R-:W-:Y:S01]  /*1f1e0*/  LDGSTS.E [R246+-0x57ffc], desc[UR8][R118.64], !P1 ;  /* 0xa800400076f67fae */ /* 0x000fe2000c921848 */
[----:B------:R-:W-:-:S03]  /*1f1f0*/  IMAD.WIDE R114, R13, 0x4, R114 ;  /* 0x000000040d727825 */ /* 0x000fc600078e0272 */
[----:B------:R-:W-:Y:S01]  /*1f200*/  LDGSTS.E [R245+-0x53ffc], desc[UR8][R116.64], !P1 ;  /* 0xac00400074f57fae */ /* 0x000fe2000c921848 */
[----:B-1----:R-:W-:-:S03]  /*1f210*/  IADD3 R247, R248, -0x158, RZ ;  /* 0xfffffea8f8f77810 */ /* 0x002fc60007ffe0ff */
[----:B------:R-:W-:Y:S01]  /*1f220*/  STL.64 [R1+0xe80], R118 ;  /* 0x000e807601007387 */ /* 0x000fe20000100a00 */
[----:B------:R-:W1:Y:S01]  /*1f230*/  LDC R248, c[0x0][0x230] ;  /* 0x00008c00fff87b82 */ /* 0x000e620000000800 */
[----:B------:R-:W-:Y:S01]  /*1f240*/  ISETP.GE.U32.AND P1, PT, R247, 0x7ffffe29, PT ;  /* 0x7ffffe29f700780c */ /* 0x000fe20003f26070 */
[----:B------:R-:W-:Y:S01]  /*1f250*/  VIADD R247, R16, 0x100000 ;  /* 0x0010000010f77836 */ /* 0x000fe20000000000 */
[----:B------:R-:W-:Y:S04]  /*1f260*/  LDGSTS.E [R244+-0x5fff8], desc[UR8][R114.64], !P0 ;  /* 0xa000800072f47fae */ /* 0x000fe8000c121848 */
[----:B------:R-:W-:Y:S04]  /*1f270*/  STL.64 [R1+0xe78], R116 ;  /* 0x000e787401007387 */ /* 0x000fe80000100a00 */
[----:B------:R-:W-:Y:S01]  /*1f280*/  STL.64 [R1+0xe70], R114 ;  /* 0x000e707201007387 */ /* 0x000fe20000100a00 */
[----:B----4-:R-:W-:-:S05]  /*1f290*/  IMAD.WIDE R112, R13, 0x4, R112 ;  /* 0x000000040d707825 */ /* 0x010fca00078e0270 */
[----:B------:R4:W-:Y:S01]  /*1f2a0*/  LDGSTS.E [R247+-0x5bff8], desc[UR8][R112.64], !P0 ;  /* 0xa400800070f77fae */ /* 0x0009e2000c121848 */
[----:B------:R-:W-:-:S03]  /*1f2b0*/  IMAD.WIDE R110, R13, 0x4, R110 ;  /* 0x000000040d6e7825 */ /* 0x000fc600078e026e */
[----:B------:R-:W-:Y:S04]  /*1f2c0*/  STL.64 [R1+0xe68], R112 ;  /* 0x000e687001007387 */ /* 0x000fe80000100a00 */
[----:B------:R-:W-:Y:S01]  /*1f2d0*/  STL.64 [R1+0xe60], R110 ;  /* 0x000e606e01007387 */ /* 0x000fe20000100a00 */
[----:B----4-:R-:W-:-:S03]  /*1f2e0*/  IADD3 R247, R249, -0x175, RZ ;  /* 0xfffffe8bf9f77810 */ /* 0x010fc60007ffe0ff */
[----:B------:R-:W-:Y:S01]  /*1f2f0*/  LDGSTS.E [R246+-0x57ff8], desc[UR8][R110.64], !P0 ;  /* 0xa80080006ef67fae */ /* 0x000fe2000c121848 */
[----:B------:R-:W4:Y:S01]  /*1f300*/  LDC R249, c[0x0][0x230] ;  /* 0x00008c00fff97b82 */ /* 0x000f220000000800 */
[----:B------:R-:W-:-:S04]  /*1f310*/  IMAD.WIDE R108, R13, 0x4, R108 ;  /* 0x000000040d6c7825 */ /* 0x000fc800078e026c */
[----:B---3--:R-:W-:Y:S01]  /*1f320*/  IMAD.WIDE R106, R13, 0x4, R106 ;  /* 0x000000040d6a7825 */ /* 0x008fe200078e026a */
[----:B------:R-:W-:Y:S04]  /*1f330*/  STL.64 [R1+0xe58], R108 ;  /* 0x000e586c01007387 */ /* 0x000fe80000100a00 */
[----:B------:R-:W-:Y:S01]  /*1f340*/  LDGSTS.E [R245+-0x53ff8], desc[UR8][R108.64], !P0 ;  /* 0xac0080006cf57fae */ /* 0x000fe2000c121848 */
[----:B------:R-:W-:Y:S01]  /*1f350*/  ISETP.GE.U32.AND P0, PT, R247, 0x7ffffe0c, PT ;  /* 0x7ffffe0cf700780c */ /* 0x000fe20003f06070 */
[----:B------:R-:W-:Y:S02]  /*1f360*/  VIADD R247, R16, 0x100000 ;  /* 0x0010000010f77836 */ /* 0x000fe40000000000 */
[----:B------:R3:W-:Y:S04]  /*1f370*/  STL.64 [R1+0xe50], R106 ;  /* 0x000e506a01007387 */ /* 0x0007e80000100a00 */
[----:B------:R3:W-:Y:S02]  /*1f380*/  LDGSTS.E [R244+-0x5fff4], desc[UR8][R106.64], !P1 ;  /* 0xa000c0006af47fae */ /* 0x0007e4000c921848 */
[----:B---3--:R-:W-:-:S04]  /*1f390*/  IMAD.WIDE R106, R13, 0x4, R104 ;  /* 0x000000040d6a7825 */ /* 0x008fc800078e0268 */
[C---:B------:R-:W-:Y:S01]  /*1f3a0*/  IMAD.WIDE R104, R13.reuse, 0x4, R6 ;  /* 0x000000040d687825 */ /* 0x040fe200078e0206 */
[----:B------:R-:W-:Y:S03]  /*1f3b0*/  LDGSTS.E [R247+-0x5bff4], desc[UR8][R106.64], !P1 ;  /* 0xa400c0006af77fae */ /* 0x000fe6000c921848 */
[C---:B--2---:R-:W-:Y:S01]  /*1f3c0*/  IMAD.WIDE R6, R13.reuse, 0x4, R4 ;  /* 0x000000040d067825 */ /* 0x044fe200078e0204 */
[----:B------:R-:W-:Y:S03]  /*1f3d0*/  LDGSTS.E [R246+-0x57ff4], desc[UR8][R104.64], !P1 ;  /* 0xa800c00068f67fae */ /* 0x000fe6000c921848 */
[----:B------:R-:W-:Y:S01]  /*1f3e0*/  IMAD.WIDE R4, R13, 0x4, R242 ;  /* 0x000000040d047825 */ /* 0x000fe200078e02f2 */
[----:B-1----:R-:W-:Y:S01]  /*1f3f0*/  IADD3 R242, R248, -0x176, RZ ;  /* 0xfffffe8af8f27810 */ /* 0x002fe20007ffe0ff */
[----:B------:R1:W-:Y:S03]  /*1f400*/  LDGSTS.E [R245+-0x53ff4], desc[UR8][R6.64], !P1 ;  /* 0xac00c00006f57fae */ /* 0x0003e6000c921848 */
[----:B------:R-:W-:Y:S01]  /*1f410*/  ISETP.GE.U32.AND P1, PT, R242, 0x7ffffe0b, PT ;  /* 0x7ffffe0bf200780c */ /* 0x000fe20003f26070 */
[----:B------:R2:W-:Y:S01]  /*1f420*/  STL.64 [R1+0xe48], R106 ;  /* 0x000e486a01007387 */ /* 0x0005e20000100a00 */
[C---:B------:R-:W-:Y:S01]  /*1f430*/  VIADD R243, R16.reuse, 0x100000 ;  /* 0x0010000010f37836 */ /* 0x040fe20000000000 */
[----:B------:R-:W-:-:S02]  /*1f440*/  IADD3 R242, R16, 0x100000, RZ ;  /* 0x0010000010f27810 */ /* 0x000fc40007ffe0ff */
[----:B------:R3:W-:Y:S04]  /*1f450*/  STL.64 [R1+0xe40], R104 ;  /* 0x000e406801007387 */ /* 0x0007e80000100a00 */
[----:B------:R4:W-:Y:S01]  /*1f460*/  STL.64 [R1+0xe38], R6 ;  /* 0x000e380601007387 */ /* 0x0009e20000100a00 */
[----:B-1----:R-:W1:Y:S01]  /*1f470*/  LDC R245, c[0x0][0x230] ;  /* 0x00008c00fff57b82 */ /* 0x002e620000000800 */
[C---:B--2---:R-:W-:Y:S02]  /*1f480*/  IMAD.WIDE R106, R13.reuse, 0x4, R240 ;  /* 0x000000040d6a7825 */ /* 0x044fe400078e02f0 */
[----:B------:R2:W-:Y:S02]  /*1f490*/  STL.64 [R1+0xe30], R4 ;  /* 0x000e300401007387 */ /* 0x0005e40000100a00 */
[----:B---3--:R-:W-:-:S02]  /*1f4a0*/  IMAD.WIDE R104, R13, 0x4, R238 ;  /* 0x000000040d687825 */ /* 0x008fc400078e02ee */
[----:B------:R2:W-:Y:S02]  /*1f4b0*/  LDGSTS.E [R244+-0x50000], desc[UR8][R4.64], !P0 ;  /* 0xb000000004f47fae */ /* 0x0005e4000c121848 */
[C---:B----4-:R-:W-:Y:S02]  /*1f4c0*/  IMAD.WIDE R6, R13.reuse, 0x4, R236 ;  /* 0x000000040d067825 */ /* 0x050fe400078e02ec */
[----:B------:R3:W-:Y:S01]  /*1f4d0*/  STL.64 [R1+0xe28], R106 ;  /* 0x000e286a01007387 */ /* 0x0007e20000100a00 */
[----:B------:R-:W4:Y:S01]  /*1f4e0*/  LDC R237, c[0x0][0x230] ;  /* 0x00008c00ffed7b82 */ /* 0x000f220000000800 */
[----:B------:R-:W-:Y:S02]  /*1f4f0*/  VIADD R240, R16, 0x100000 ;  /* 0x0010000010f07836 */ /* 0x000fe40000000000 */
[----:B------:R3:W-:Y:S01]  /*1f500*/  LDGSTS.E [R244+-0x4c000], desc[UR8][R106.64], !P0 ;  /* 0xb40000006af47fae */ /* 0x0007e2000c121848 */
[----:B--2---:R-:W-:-:S03]  /*1f510*/  IMAD.WIDE R4, R13, 0x4, R234 ;  /* 0x000000040d047825 */ /* 0x004fc600078e02ea */
[----:B------:R2:W-:Y:S04]  /*1f520*/  STL.64 [R1+0xe20], R104 ;  /* 0x000e206801007387 */ /* 0x0005e80000100a00 */
[----:B------:R2:W-:Y:S01]  /*1f530*/  LDGSTS.E [R243+-0x48000], desc[UR8][R104.64], !P0 ;  /* 0xb800000068f37fae */ /* 0x0005e2000c121848 */
[----:B---3--:R-:W-:-:S03]  /*1f540*/  IMAD.WIDE R106, R13, 0x4, R232 ;  /* 0x000000040d6a7825 */ /* 0x008fc600078e02e8 */
[----:B------:R3:W-:Y:S04]  /*1f550*/  STL.64 [R1+0xe18], R6 ;  /* 0x000e180601007387 */ /* 0x0007e80000100a00 */
[----:B------:R3:W-:Y:S01]  /*1f560*/  LDGSTS.E [R242+-0x44000], desc[UR8][R6.64], !P0 ;  /* 0xbc00000006f27fae */ /* 0x0007e2000c121848 */
[----:B--2---:R-:W-:-:S03]  /*1f570*/  IMAD.WIDE R104, R13, 0x4, R230 ;  /* 0x000000040d687825 */ /* 0x004fc600078e02e6 */
[----:B------:R2:W-:Y:S01]  /*1f580*/  STL.64 [R1+0xe10], R4 ;  /* 0x000e100401007387 */ /* 0x0005e20000100a00 */
[----:B------:R-:W-:Y:S01]  /*1f590*/  IADD3 R234, R249, -0x177, RZ ;  /* 0xfffffe89f9ea7810 */ /* 0x000fe20007ffe0ff */
[----:B------:R-:W4:Y:S02]  /*1f5a0*/  LDC R230, c[0x0][0x230] ;  /* 0x00008c00ffe67b82 */ /* 0x000f240000000800 */
[----:B------:R2:W-:Y:S01]  /*1f5b0*/  LDGSTS.E [R240+-0x4fffc], desc[UR8][R4.64], !P1 ;  /* 0xb000400004f07fae */ /* 0x0005e2000c921848 */
[----:B---3--:R-:W-:-:S03]  /*1f5c0*/  IMAD.WIDE R6, R13, 0x4, R22 ;  /* 0x000000040d067825 */ /* 0x008fc600078e0216 */
[----:B------:R-:W-:Y:S04]  /*1f5d0*/  STL.64 [R1+0xe08], R106 ;  /* 0x000e086a01007387 */ /* 0x000fe80000100a00 */
[----:B------:R-:W-:Y:S01]  /*1f5e0*/  STL.64 [R1+0xe00], R104 ;  /* 0x000e006801007387 */ /* 0x000fe20000100a00 */
[----:B--2---:R-:W-:-:S03]  /*1f5f0*/  IMAD.WIDE R4, R13, 0x4, R24 ;  /* 0x000000040d047825 */ /* 0x004fc600078e0218 */
[----:B------:R2:W-:Y:S04]  /*1f600*/  STL.64 [R1+0xdf8], R6 ;  /* 0x000df80601007387 */ /* 0x0005e80000100a00 */
[----:B------:R3:W-:Y:S04]  /*1f610*/  STL.64 [R1+0xdf0], R4 ;  /* 0x000df00401007387 */ /* 0x0007e80000100a00 */
[----:B------:R-:W4:Y:S01]  /*1f620*/  LDL.LU.64 R112, [R1+0x1488] ;  /* 0x0014880001707983 */ /* 0x000f220000300a00 */
[----:B------:R-:W-:Y:S01]  /*1f630*/  ISETP.GE.U32.AND P0, PT, R234, 0x7ffffe0a, PT ;  /* 0x7ffffe0aea00780c */ /* 0x000fe20003f06070 */
[C---:B------:R-:W-:Y:S01]  /*1f640*/  VIADD R236, R16.reuse, 0x100000 ;  /* 0x0010000010ec7836 */ /* 0x040fe20000000000 */
[C---:B------:R-:W-:Y:S01]  /*1f650*/  IADD3 R235, R16.reuse, 0x100000, RZ ;  /* 0x0010000010eb7810 */ /* 0x040fe20007ffe0ff */
[C---:B------:R-:W-:Y:S01]  /*1f660*/  VIADD R234, R16.reuse, 0x100000 ;  /* 0x0010000010ea7836 */ /* 0x040fe20000000000 */
[----:B------:R-:W-:Y:S01]  /*1f670*/  IADD3 R232, R16, 0x100000, RZ ;  /* 0x0010000010e87810 */ /* 0x000fe20007ffe0ff */
[----:B------:R-:W-:Y:S01]  /*1f680*/  IMAD.WIDE R26, R13, 0x4, R26 ;  /* 0x000000040d1a7825 */ /* 0x000fe200078e021a */
[----:B------:R-:W-:Y:S03]  /*1f690*/  LDGSTS.E [R236+-0x4bffc], desc[UR8][R106.64], !P1 ;  /* 0xb40040006aec7fae */ /* 0x000fe6000c921848 */
[----:B-1----:R-:W-:Y:S01]  /*1f6a0*/  VIADD R22, R245, 0xfffffe88 ;  /* 0xfffffe88f5167836 */ /* 0x002fe20000000000 */
[----:B------:R-:W-:Y:S01]  /*1f6b0*/  LDGSTS.E [R235+-0x47ffc], desc[UR8][R104.64], !P1 ;  /* 0xb800400068eb7fae */ /* 0x000fe2000c921848 */
[----:B------:R-:W-:-:S03]  /*1f6c0*/  IMAD.WIDE R28, R13, 0x4, R28 ;  /* 0x000000040d1c7825 */ /* 0x000fc600078e021c */
[----:B------:R2:W-:Y:S01]  /*1f6d0*/  LDGSTS.E [R234+-0x43ffc], desc[UR8][R6.64], !P1 ;  /* 0xbc00400006ea7fae */ /* 0x0005e2000c921848 */
[----:B------:R-:W-:-:S03]  /*1f6e0*/  ISETP.GE.U32.AND P1, PT, R22, 0x7ffffe09, PT ;  /* 0x7ffffe091600780c */ /* 0x000fc60003f26070 */
[----:B------:R3:W-:Y:S04]  /*1f6f0*/  LDGSTS.E [R232+-0x4fff8], desc[UR8][R4.64], !P0 ;  /* 0xb000800004e87fae */ /* 0x0007e8000c121848 */
[----:B------:R1:W-:Y:S01]  /*1f700*/  STL.64 [R1+0xde8], R26 ;  /* 0x000de81a01007387 */ /* 0x0003e20000100a00 */
[----:B--2---:R-:W-:-:S03]  /*1f710*/  IMAD.WIDE R6, R13, 0x4, R30 ;  /* 0x000000040d067825 */ /* 0x004fc600078e021e */
[----:B------:R-:W-:Y:S01]  /*1f720*/  STL.64 [R1+0xde0], R28 ;  /* 0x000de01c01007387 */ /* 0x000fe20000100a00 */
[----:B---3--:R-:W-:-:S03]  /*1f730*/  IMAD.WIDE R4, R13, 0x4, R32 ;  /* 0x000000040d047825 */ /* 0x008fc600078e0220 */
[----:B------:R-:W2:Y:S01]  /*1f740*/  LDL.LU.64 R110, [R1+0x1480] ;  /* 0x00148000016e7983 */ /* 0x000ea20000300a00 */
[----:B------:R-:W-:-:S03]  /*1f750*/  IADD3 R25, R16, 0x100000, RZ ;  /* 0x0010000010197810 */ /* 0x000fc60007ffe0ff */
[----:B------:R3:W-:Y:S01]  /*1f760*/  STL.64 [R1+0xdd8], R6 ;  /* 0x000dd80601007387 */ /* 0x0007e20000100a00 */
[----:B------:R-:W-:-:S03]  /*1f770*/  VIADD R24, R16, 0x100000 ;  /* 0x0010000010187836 */ /* 0x000fc60000000000 */
[----:B------:R3:W-:Y:S01]  /*1f780*/  STL.64 [R1+0xdd0], R4 ;  /* 0x000dd00401007387 */ /* 0x0007e20000100a00 */
[----:B------:R-:W-:-:S03]  /*1f790*/  IADD3 R23, R16, 0x100000, RZ ;  /* 0x0010000010177810 */ /* 0x000fc60007ffe0ff */
[----:B------:R-:W2:Y:S01]  /*1f7a0*/  LDL.LU.64 R108, [R1+0x1478] ;  /* 0x00147800016c7983 */ /* 0x000ea20000300a00 */
[----:B------:R-:W-:-:S03]  /*1f7b0*/  VIADD R22, R16, 0x100000 ;  /* 0x0010000010167836 */ /* 0x000fc60000000000 */
[----:B------:R-:W2:Y:S04]  /*1f7c0*/  LDL.LU.64 R106, [R1+0x1470] ;  /* 0x00147000016a7983 */ /* 0x000ea80000300a00 */
[----:B------:R-:W2:Y:S04]  /*1f7d0*/  LDL.LU.64 R104, [R1+0x1468] ;  /* 0x0014680001687983 */ /* 0x000ea80000300a00 */
[----:B------:R4:W-:Y:S04]  /*1f7e0*/  LDGSTS.E [R25+-0x4bff8], desc[UR8][R26.64], !P0 ;  /* 0xb40080001a197fae */ /* 0x0009e8000c121848 */
[----:B------:R-:W-:Y:S04]  /*1f7f0*/  LDGSTS.E [R24+-0x47ff8], desc[UR8][R28.64], !P0 ;  /* 0xb80080001c187fae */ /* 0x000fe8000c121848 */
[----:B------:R3:W-:Y:S01]  /*1f800*/  LDGSTS.E [R23+-0x43ff8], desc[UR8][R6.64], !P0 ;  /* 0xbc00800006177fae */ /* 0x0007e2000c121848 */
[----:B----4-:R-:W-:-:S03]  /*1f810*/  IADD3 R25, R237, -0x119, RZ ;  /* 0xfffffee7ed197810 */ /* 0x010fc60007ffe0ff */
[----:B------:R4:W-:Y:S01]  /*1f820*/  LDGSTS.E [R22+-0x4fff4], desc[UR8][R4.64], !P1 ;  /* 0xb000c00004167fae */ /* 0x0009e2000c921848 */
[----:B------:R-:W-:Y:S01]  /*1f830*/  IMAD.WIDE R30, R13, 0x4, R38 ;  /* 0x000000040d1e7825 */ /* 0x000fe200078e0226 */
[----:B-1----:R-:W1:Y:S01]  /*1f840*/  LDC R27, c[0x0][0x230] ;  /* 0x00008c00ff1b7b82 */ /* 0x002e620000000800 */
[----:B------:R-:W-:Y:S02]  /*1f850*/  ISETP.GE.U32.AND P0, PT, R25, 0x7ffffe68, PT ;  /* 0x7ffffe681900780c */ /* 0x000fe40003f06070 */
[----:B------:R-:W-:Y:S02]  /*1f860*/  VIADD R25, R16, 0x100000 ;  /* 0x0010000010197836 */ /* 0x000fe40000000000 */
[----:B---3--:R-:W-:-:S03]  /*1f870*/  IMAD.WIDE R6, R13, 0x4, R34 ;  /* 0x000000040d067825 */ /* 0x008fc600078e0222 */
[----:B------:R-:W3:Y:S01]  /*1f880*/  LDC R26, c[0x0][0x230] ;  /* 0x00008c00ff1a7b82 */ /* 0x000ee20000000800 */
[C---:B----4-:R-:W-:Y:S01]  /*1f890*/  IMAD.WIDE R4, R13.reuse, 0x4, R36 ;  /* 0x000000040d047825 */ /* 0x050fe200078e0224 */
[----:B------:R4:W-:Y:S04]  /*1f8a0*/  STL.64 [R1+0xdc8], R6 ;  /* 0x000dc80601007387 */ /* 0x0009e80000100a00 */
[----:B------:R1:W-:Y:S04]  /*1f8b0*/  LDGSTS.E [R25+-0x4bff4], desc[UR8][R6.64], !P1 ;  /* 0xb400c00006197fae */ /* 0x0003e8000c921848 */
[----:B------:R1:W-:Y:S04]  /*1f8c0*/  STL.64 [R1+0xdc0], R4 ;  /* 0x000dc00401007387 */ /* 0x0003e80000100a00 */
[----:B------:R-:W-:Y:S04]  /*1f8d0*/  LDGSTS.E [R24+-0x47ff4], desc[UR8][R4.64], !P1 ;  /* 0xb800c00004187fae */ /* 0x000fe8000c921848 */
[----:B----4-:R-:W4:Y:S04]  /*1f8e0*/  LDL.LU.64 R6, [R1+0x1460] ;  /* 0x0014600001067983 */ /* 0x010f280000300a00 */
[----:B------:R3:W-:Y:S01]  /*1f8f0*/  STL.64 [R1+0xdb8], R30 ;  /* 0x000db81e01007387 */ /* 0x0007e20000100a00 */
[----:B------:R-:W-:Y:S01]  /*1f900*/  IMAD.WIDE R28, R13, 0x4, R112 ;  /* 0x000000040d1c7825 */ /* 0x000fe200078e0270 */
[----:B------:R-:W-:-:S02]  /*1f910*/  IADD3 R22, R15, 0x100000, RZ ;  /* 0x001000000f167810 */ /* 0x000fc40007ffe0ff */
[----:B------:R3:W-:Y:S04]  /*1f920*/  LDGSTS.E [R23+-0x43ff4], desc[UR8][R30.64], !P1 ;  /* 0xbc00c0001e177fae */ /* 0x0007e8000c921848 */
[----:B------:R3:W-:Y:S04]  /*1f930*/  STL.64 [R1+0xec8], R28 ;  /* 0x000ec81c01007387 */ /* 0x0007e80000100a00 */
[----:B-1----:R-:W4:Y:S04]  /*1f940*/  LDL.LU.64 R4, [R1+0x1458] ;  /* 0x0014580001047983 */ /* 0x002f280000300a00 */
[----:B------:R-:W4:Y:S04]  /*1f950*/  LDL.LU.64 R114, [R1+0x1450] ;  /* 0x0014500001727983 */ /* 0x000f280000300a00 */
[----:B------:R-:W4:Y:S01]  /*1f960*/  LDL.LU.64 R112, [R1+0xac8] ;  /* 0x000ac80001707983 */ /* 0x000f220000300a00 */
[----:B------:R-:W-:-:S03]  /*1f970*/  VIADD R25, R230, 0xfffffee6 ;  /* 0xfffffee6e6197836 */ /* 0x000fc60000000000 */
[----:B------:R1:W-:Y:S02]  /*1f980*/  LDGSTS.E [R22+-0x80000], desc[UR8][R28.64], !P0 ;  /* 0x800000001c167fae */ /* 0x0003e4000c121848 */
[----:B------:R-:W-:Y:S01]  /*1f990*/  ISETP.GE.U32.AND P1, PT, R25, 0x7ffffe67, PT ;  /* 0x7ffffe671900780c */ /* 0x000fe20003f26070 */
[----:B--2---:R-:W-:Y:S01]  /*1f9a0*/  IMAD.WIDE R34, R13, 0x4, R110 ;  /* 0x000000040d227825 */ /* 0x004fe200078e026e */
[----:B------:R-:W-:-:S04]  /*1f9b0*/  IADD3 R25, R15, 0x100000, RZ ;  /* 0x001000000f197810 */ /* 0x000fc80007ffe0ff */
[----:B------:R-:W-:Y:S01]  /*1f9c0*/  STL.64 [R1+0xed8], R34 ;  /* 0x000ed82201007387 */ /* 0x000fe20000100a00 */
[----:B------:R-:W-:Y:S01]  /*1f9d0*/  IMAD.WIDE R32, R13, 0x4, R108 ;  /* 0x000000040d207825 */ /* 0x000fe200078e026c */
[----:B---3--:R-:W-:Y:S02]  /*1f9e0*/  IADD3 R23, R15, 0x100000, RZ ;  /* 0x001000000f177810 */ /* 0x008fe40007ffe0ff */
[----:B------:R2:W-:Y:S01]  /*1f9f0*/  LDGSTS.E [R25+-0x7c000], desc[UR8][R34.64], !P0 ;  /* 0x8400000022197fae */ /* 0x0005e2000c121848 */
[----:B------:R-:W-:-:S03]  /*1fa00*/  IMAD.WIDE R30, R13, 0x4, R106 ;  /* 0x000000040d1e7825 */ /* 0x000fc600078e026a */
[----:B------:R-:W-:Y:S01]  /*1fa10*/  STL.64 [R1+0xee0], R32 ;  /* 0x000ee02001007387 */ /* 0x000fe20000100a00 */
[----:B-1----:R-:W-:-:S03]  /*1fa20*/  IMAD.WIDE R28, R13, 0x4, R104 ;  /* 0x000000040d1c7825 */ /* 0x002fc600078e0268 */
[----:B------:R-:W3:Y:S04]  /*1fa30*/  LDL.LU.64 R110, [R1+0x9d0] ;  /* 0x0009d000016e7983 */ /* 0x000ee80000300a00 */
[----:B------:R1:W-:Y:S01]  /*1fa40*/  STL.64 [R1+0xee8], R30 ;  /* 0x000ee81e01007387 */ /* 0x0003e20000100a00 */
[----:B------:R-:W-:-:S03]  /*1fa50*/  VIADD R24, R15, 0x100000 ;  /* 0x001000000f187836 */ /* 0x000fc60000000000 */
[----:B------:R1:W-:Y:S04]  /*1fa60*/  STL.64 [R1+0xef0], R28 ;  /* 0x000ef01c01007387 */ /* 0x0003e80000100a00 */
[----:B------:R-:W3:Y:S01]  /*1fa70*/  LDL.LU.64 R108, [R1+0x9b0] ;  /* 0x0009b000016c7983 */ /* 0x000ee20000300a00 */
[----:B--2---:R-:W-:Y:S02]  /*1fa80*/  VIADD R25, R27, 0xfffffee5 ;  /* 0xfffffee51b197836 */ /* 0x004fe40000000000 */
[----:B------:R-:W2:Y:S01]  /*1fa90*/  LDC R27, c[0x0][0x230] ;  /* 0x00008c00ff1b7b82 */ /* 0x000ea20000000800 */
[----:B------:R-:W2:Y:S04]  /*1faa0*/  LDL.LU.64 R106, [R1+0x990] ;  /* 0x00099000016a7983 */ /* 0x000ea80000300a00 */
[----:B------:R-:W2:Y:S04]  /*1fab0*/  LDL.LU.64 R104, [R1+0x368] ;  /* 0x0003680001687983 */ /* 0x000ea80000300a00 */
[----:B------:R-:W-:Y:S04]  /*1fac0*/  LDGSTS.E [R24+-0x78000], desc[UR8][R32.64], !P0 ;  /* 0x8800000020187fae */ /* 0x000fe8000c121848 */
[----:B------:R1:W-:Y:S01]  /*1fad0*/  LDGSTS.E [R23+-0x74000], desc[UR8][R30.64], !P0 ;  /* 0x8c0000001e177fae */ /* 0x0003e2000c121848 */
[----:B------:R-:W-:-:S02]  /*1fae0*/  ISETP.GE.U32.AND P0, PT, R25, 0x7ffffe66, PT ;  /* 0x7ffffe661900780c */ /* 0x000fc40003f06070 */
[----:B------:R-:W-:Y:S01]  /*1faf0*/  IADD3 R25, R15, 0x100000, RZ ;  /* 0x001000000f197810 */ /* 0x000fe20007ffe0ff */
[----:B------:R1:W-:Y:S01]  /*1fb00*/  LDGSTS.E [R22+-0x7fffc], desc[UR8][R28.64], !P1 ;  /* 0x800040001c167fae */ /* 0x0003e2000c921848 */
[----:B----4-:R-:W-:-:S05]  /*1fb10*/  IMAD.WIDE R6, R13, 0x4, R6 ;  /* 0x000000040d067825 */ /* 0x010fca00078e0206 */
[----:B------:R4:W-:Y:S04]  /*1fb20*/  STL.64 [R1+0xef8], R6 ;  /* 0x000ef80601007387 */ /* 0x0009e80000100a00 */
[----:B------:R4:W-:Y:S01]  /*1fb30*/  LDGSTS.E [R25+-0x7bffc], desc[UR8][R6.64], !P1 ;  /* 0x8400400006197fae */ /* 0x0009e2000c921848 */
[----:B------:R-:W-:-:S04]  /*1fb40*/  IMAD.WIDE R4, R13, 0x4, R4 ;  /* 0x000000040d047825 */ /* 0x000fc800078e0204 */
[C---:B-1----:R-:W-:Y:S01]  /*1fb50*/  IMAD.WIDE R30, R13.reuse, 0x4, R114 ;  /* 0x000000040d1e7825 */ /* 0x042fe200078e0272 */
[----:B------:R1:W-:Y:S03]  /*1fb60*/  STL.64 [R1+0xf00], R4 ;  /* 0x000f000401007387 */ /* 0x0003e60000100a00 */
[----:B------:R-:W-:Y:S01]  /*1fb70*/  IMAD.WIDE R28, R13, 0x4, R112 ;  /* 0x000000040d1c7825 */ /* 0x000fe200078e0270 */
[----:B----4-:R-:W4:Y:S04]  /*1fb80*/  LDL.LU.64 R6, [R1+0x360] ;  /* 0x0003600001067983 */ /* 0x010f280000300a00 */
[----:B------:R2:W-:Y:S04]  /*1fb90*/  STL.64 [R1+0xf08], R30 ;  /* 0x000f081e01007387 */ /* 0x0005e80000100a00 */
[----:B------:R2:W-:Y:S04]  /*1fba0*/  STL.64 [R1+0xf10], R28 ;  /* 0x000f101c01007387 */ /* 0x0005e80000100a00 */
[----:B------:R-:W-:Y:S01]  /*1fbb0*/  LDGSTS.E [R24+-0x77ffc], desc[UR8][R4.64], !P1 ;  /* 0x8800400004187fae */ /* 0x000fe2000c921848 */
[----:B------:R-:W-:-:S02]  /*1fbc0*/  VIADD R25, R26, 0xfffffee4 ;  /* 0xfffffee41a197836 */ /* 0x000fc40000000000 */
[----:B------:R-:W4:Y:S01]  /*1fbd0*/  LDC R26, c[0x0][0x230] ;  /* 0x00008c00ff1a7b82 */ /* 0x000f220000000800 */
[----:B------:R2:W-:Y:S04]  /*1fbe0*/  LDGSTS.E [R23+-0x73ffc], desc[UR8][R30.64], !P1 ;  /* 0x8c0040001e177fae */ /* 0x0005e8000c921848 */
[----:B------:R2:W-:Y:S04]  /*1fbf0*/  LDGSTS.E [R22+-0x7fff8], desc[UR8][R28.64], !P0 ;  /* 0x800080001c167fae */ /* 0x0005e8000c121848 */
[----:B-1----:R-:W4:Y:S04]  /*1fc00*/  LDL.LU.64 R4, [R1+0x358] ;  /* 0x0003580001047983 */ /* 0x002f280000300a00 */
[----:B------:R-:W4:Y:S04]  /*1fc10*/  LDL.LU.64 R114, [R1+0x350] ;  /* 0x0003500001727983 */ /* 0x000f280000300a00 */
[----:B------:R-:W4:Y:S01]  /*1fc20*/  LDL.LU.64 R112, [R1+0x2c8] ;  /* 0x0002c80001707983 */ /* 0x000f220000300a00 */
[----:B---3--:R-:W-:Y:S01]  /*1fc30*/  IMAD.WIDE R34, R13, 0x4, R110 ;  /* 0x000000040d227825 */ /* 0x008fe200078e026e */
[----:B------:R-:W-:-:S04]  /*1fc40*/  ISETP.GE.U32.AND P1, PT, R25, 0x7ffffe65, PT ;  /* 0x7ffffe651900780c */ /* 0x000fc80003f26070 */
[----:B------:R-:W-:Y:S01]  /*1fc50*/  STL.64 [R1+0xf18], R34 ;  /* 0x000f182201007387 */ /* 0x000fe20000100a00 */
[----:B------:R-:W-:-:S04]  /*1fc60*/  IMAD.WIDE R32, R13, 0x4, R108 ;  /* 0x000000040d207825 */ /* 0x000fc800078e026c */
[C---:B--2---:R-:W-:Y:S01]  /*1fc70*/  IMAD.WIDE R30, R13.reuse, 0x4, R106 ;  /* 0x000000040d1e7825 */ /* 0x044fe200078e026a */
[----:B------:R-:W-:Y:S03]  /*1fc80*/  STL.64 [R1+0xf20], R32 ;  /* 0x000f202001007387 */ /* 0x000fe60000100a00 */
[----:B------:R-:W-:Y:S01]  /*1fc90*/  IMAD.WIDE R28, R13, 0x4, R104 ;  /* 0x000000040d1c7825 */ /* 0x000fe200078e0268 */
[----:B------:R-:W2:Y:S01]  /*1fca0*/  LDL.LU.64 R110, [R1+0x2c0] ;  /* 0x0002c000016e7983 */ /* 0x000ea20000300a00 */
[----:B------:R-:W-:-:S03]  /*1fcb0*/  IADD3 R25, R15, 0x100000, RZ ;  /* 0x001000000f197810 */ /* 0x000fc60007ffe0ff */
[----:B------:R1:W-:Y:S04]  /*1fcc0*/  STL.64 [R1+0x11e8], R30 ;  /* 0x0011e81e01007387 */ /* 0x0003e80000100a00 */
[----:B------:R3:W-:Y:S04]  /*1fcd0*/  STL.64 [R1+0x11e0], R28 ;  /* 0x0011e01c01007387 */ /* 0x0007e80000100a00 */
[----:B------:R-:W2:Y:S04]  /*1fce0*/  LDL.LU.64 R108, [R1+0x2b8] ;  /* 0x0002b800016c7983 */ /* 0x000ea80000300a00 */
[----:B------:R-:W2:Y:S04]  /*1fcf0*/  LDL.LU.64 R106, [R1+0x2b0] ;  /* 0x0002b000016a7983 */ /* 0x000ea80000300a00 */
[----:B------:R1:W-:Y:S04]  /*1fd00*/  LDGSTS.E [R25+-0x7bff8], desc[UR8][R34.64], !P0 ;  /* 0x8400800022197fae */ /* 0x0003e8000c121848 */
[----:B------:R-:W2:Y:S04]  /*1fd10*/  LDL.LU.64 R104, [R1+0x2a8] ;  /* 0x0002a80001687983 */ /* 0x000ea80000300a00 */
[----:B------:R-:W-:Y:S01]  /*1fd20*/  LDGSTS.E [R24+-0x77ff8], desc[UR8][R32.64], !P0 ;  /* 0x8800800020187fae */ /* 0x000fe2000c121848 */
[----:B-1----:R-:W-:-:S03]  /*1fd30*/  VIADD R25, R27, 0xfffffec7 ;  /* 0xfffffec71b197836 */ /* 0x002fc60000000000 */
[----:B------:R1:W-:Y:S01]  /*1fd40*/  LDGSTS.E [R23+-0x73ff8], desc[UR8][R30.64], !P0 ;  /* 0x8c0080001e177fae */ /* 0x0003e2000c121848 */
[----:B------:R-:W2:Y:S01]  /*1fd50*/  LDC R27, c[0x0][0x230] ;  /* 0x00008c00ff1b7b82 */ /* 0x000ea20000000800 */
[----:B------:R-:W-:Y:S02]  /*1fd60*/  ISETP.GE.U32.AND P0, PT, R25, 0x7ffffe48, PT ;  /* 0x7ffffe481900780c */ /* 0x000fe40003f06070 */
[----:B------:R3:W-:Y:S01]  /*1fd70*/  LDGSTS.E [R22+-0x7fff4], desc[UR8][R28.64], !P1 ;  /* 0x8000c0001c167fae */ /* 0x0007e2000c921848 */
[----:B------:R-:W-:Y:S01]  /*1fd80*/  IADD3 R25, R15, 0x100000, RZ ;  /* 0x001000000f197810 */ /* 0x000fe20007ffe0ff */
[----:B----4-:R-:W-:-:S05]  /*1fd90*/  IMAD.WIDE R6, R13, 0x4, R6 ;  /* 0x000000040d067825 */ /* 0x010fca00078e0206 */
[----:B------:R4:W-:Y:S04]  /*1fda0*/  STL.64 [R1+0x11d8], R6 ;  /* 0x0011d80601007387 */ /* 0x0009e80000100a00 */
[----:B------:R4:W-:Y:S01]  /*1fdb0*/  LDGSTS.E [R25+-0x7bff4], desc[UR8][R6.64], !P1 ;  /* 0x8400c00006197fae */ /* 0x0009e2000c921848 */
[----:B------:R-:W-:-:S04]  /*1fdc0*/  IMAD.WIDE R4, R13, 0x4, R4 ;  /* 0x000000040d047825 */ /* 0x000fc800078e0204 */
[C---:B-1----:R-:W-:Y:S01]  /*1fdd0*/  IMAD.WIDE R30, R13.reuse, 0x4, R114 ;  /* 0x000000040d1e7825 */ /* 0x042fe200078e0272 */
[----:B------:R1:W-:Y:S03]  /*1fde0*/  STL.64 [R1+0x11d0], R4 ;  /* 0x0011d00401007387 */ /* 0x0003e60000100a00 */
[----:B---3--:R-:W-:Y:S01]  /*1fdf0*/  IMAD.WIDE R28, R13, 0x4, R112 ;  /* 0x000000040d1c7825 */ /* 0x008fe200078e0270 */
[----:B----4-:R-:W3:Y:S04]  /*1fe00*/  LDL.LU.64 R6, [R1+0x2a0] ;  /* 0x0002a00001067983 */ /* 0x010ee80000300a00 */
[----:B------:R4:W-:Y:S04]  /*1fe10*/  STL.64 [R1+0x11c8], R30 ;  /* 0x0011c81e01007387 */ /* 0x0009e80000100a00 */
[----:B------:R4:W-:Y:S04]  /*1fe20*/  STL.64 [R1+0x1140], R28 ;  /* 0x0011401c01007387 */ /* 0x0009e80000100a00 */
[----:B------:R-:W-:Y:S01]  /*1fe30*/  LDGSTS.E [R24+-0x77ff4], desc[UR8][R4.64], !P1 ;  /* 0x8800c00004187fae */ /* 0x000fe2000c921848 */
[----:B------:R-:W-:-:S02]  /*1fe40*/  VIADD R25, R26, 0xfffffec6 ;  /* 0xfffffec61a197836 */ /* 0x000fc40000000000 */
[----:B------:R-:W3:Y:S01]  /*1fe50*/  LDC R26, c[0x0][0x230] ;  /* 0x00008c00ff1a7b82 */ /* 0x000ee20000000800 */
[----:B------:R4:W-:Y:S04]  /*1fe60*/  LDGSTS.E [R23+-0x73ff4], desc[UR8][R30.64], !P1 ;  /* 0x8c00c0001e177fae */ /* 0x0009e8000c921848 */
[----:B------:R4:W-:Y:S04]  /*1fe70*/  LDGSTS.E [R22+-0x70000], desc[UR8][R28.64], !P0 ;  /* 0x900000001c167fae */ /* 0x0009e8000c121848 */
[----:B-1----:R-:W3:Y:S04]  /*1fe80*/  LDL.LU.64 R4, [R1+0x298] ;  /* 0x0002980001047983 */ /* 0x002ee80000300a00 */
[----:B------:R-:W3:Y:S04]  /*1fe90*/  LDL.LU.64 R114, [R1+0x290] ;  /* 0x0002900001727983 */ /* 0x000ee80000300a00 */
[----:B------:R-:W3:Y:S01]  /*1fea0*/  LDL.LU.64 R112, [R1+0x288] ;  /* 0x0002880001707983 */ /* 0x000ee20000300a00 */
[----:B--2---:R-:W-:-:S04]  /*1feb0*/  IMAD.WIDE R34, R13, 0x4, R110 ;  /* 0x000000040d227825 */ /* 0x004fc800078e026e */
[C---:B------:R-:W-:Y:S01]  /*1fec0*/  IMAD.WIDE R32, R13.reuse, 0x4, R108 ;  /* 0x000000040d207825 */ /* 0x040fe200078e026c */
[----:B------:R-:W-:Y:S03]  /*1fed0*/  STL.64 [R1+0x1138], R34 ;  /* 0x0011382201007387 */ /* 0x000fe60000100a00 */
[----:B----4-:R-:W-:Y:S01]  /*1fee0*/  IMAD.WIDE R30, R13, 0x4, R106 ;  /* 0x000000040d1e7825 */ /* 0x010fe200078e026a */
[----:B------:R-:W-:Y:S01]  /*1fef0*/  STL.64 [R1+0x1130], R32 ;  /* 0x0011302001007387 */ /* 0x000fe20000100a00 */
[----:B------:R-:W-:Y:S02]  /*1ff00*/  ISETP.GE.U32.AND P1, PT, R25, 0x7ffffe47, PT ;  /* 0x7ffffe471900780c */ /* 0x000fe40003f26070 */
        /* <DEDUP_REMOVED lines=16> */
[----:B---3--:R-:W-:-:S05]  /*20010*/  IMAD.WIDE R6, R13, 0x4, R6 ;  /* 0x000000040d067825 */ /* 0x008fca00078e0206 */
[----:B------:R3:W-:Y:S04]  /*20020*/  STL.64 [R1+0x1118], R6 ;  /* 0x0011180601007387 */ /* 0x0007e80000100a00 */
[----:B------:R2:W-:Y:S01]  /*20030*/  LDGSTS.E [R25+-0x6bffc], desc[UR8][R6.64], !P1 ;  /* 0x9400400006197fae */ /* 0x0005e2000c921848 */
[----:B------:R-:W-:-:S04]  /*20040*/  IMAD.WIDE R4, R13, 0x4, R4 ;  /* 0x000000040d047825 */ /* 0x000fc800078e0204 */
[C---:B-1----:R-:W-:Y:S01]  /*20050*/  IMAD.WIDE R30, R13.reuse, 0x4, R114 ;  /* 0x000000040d1e7825 */ /* 0x042fe200078e0272 */
[----:B------:R1:W-:Y:S03]  /*20060*/  STL.64 [R1+0x1110], R4 ;  /* 0x0011100401007387 */ /* 0x0003e60000100a00 */
[C---:B----4-:R-:W-:Y:S01]  /*20070*/  IMAD.WIDE R28, R13.reuse, 0x4, R112 ;  /* 0x000000040d1c7825 */ /* 0x050fe200078e0270 */
[----:B---3--:R-:W3:Y:S04]  /*20080*/  LDL.LU.64 R6, [R1+0x260] ;  /* 0x0002600001067983 */ /* 0x008ee80000300a00 */
[----:B------:R4:W-:Y:S04]  /*20090*/  STL.64 [R1+0x1108], R30 ;  /* 0x0011081e01007387 */ /* 0x0009e80000100a00 */
[----:B------:R4:W-:Y:S04]  /*200a0*/  STL.64 [R1+0x1100], R28 ;  /* 0x0011001c01007387 */ /* 0x0009e80000100a00 */
[----:B------:R-:W3:Y:S04]  /*200b0*/  LDL.LU.64 R114, [R1+0x258] ;  /* 0x0002580001727983 */ /* 0x000ee80000300a00 */
[----:B------:R-:W-:Y:S01]  /*200c0*/  LDGSTS.E [R24+-0x67ffc], desc[UR8][R4.64], !P1 ;  /* 0x9800400004187fae */ /* 0x000fe2000c921848 */
[----:B--2---:R-:W-:-:S03]  /*200d0*/  IMAD.WIDE R34, R13, 0x4, R110 ;  /* 0x000000040d227825 */ /* 0x004fc600078e026e */
[----:B------:R4:W-:Y:S01]  /*200e0*/  LDGSTS.E [R23+-0x63ffc], desc[UR8][R30.64], !P1 ;  /* 0x9c0040001e177fae */ /* 0x0009e2000c921848 */
[----:B------:R-:W-:Y:S02]  /*200f0*/  VIADD R25, R26, 0xfffffec4 ;  /* 0xfffffec41a197836 */ /* 0x000fe40000000000 */
[----:B------:R-:W2:Y:S01]  /*20100*/  LDC R26, c[0x0][0x230] ;  /* 0x00008c00ff1a7b82 */ /* 0x000ea20000000800 */
[----:B------:R4:W-:Y:S04]  /*20110*/  LDGSTS.E [R22+-0x6fff8], desc[UR8][R28.64], !P0 ;  /* 0x900080001c167fae */ /* 0x0009e8000c121848 */
[----:B-1----:R-:W2:Y:S04]  /*20120*/  LDL.LU.64 R4, [R1+0x250] ;  /* 0x0002500001047983 */ /* 0x002ea80000300a00 */
[----:B------:R-:W2:Y:S01]  /*20130*/  LDL.LU.64 R112, [R1+0x148] ;  /* 0x0001480001707983 */ /* 0x000ea20000300a00 */
[----:B------:R-:W-:-:S04]  /*20140*/  IMAD.WIDE R32, R13, 0x4, R108 ;  /* 0x000000040d207825 */ /* 0x000fc800078e026c */
[C---:B----4-:R-:W-:Y:S01]  /*20150*/  IMAD.WIDE R30, R13.reuse, 0x4, R106 ;  /* 0x000000040d1e7825 */ /* 0x050fe200078e026a */
[----:B------:R-:W-:Y:S03]  /*20160*/  STL.64 [R1+0x10f8], R34 ;  /* 0x0010f82201007387 */ /* 0x000fe60000100a00 */
[----:B------:R-:W-:Y:S01]  /*20170*/  IMAD.WIDE R28, R13, 0x4, R104 ;  /* 0x000000040d1c7825 */ /* 0x000fe200078e0268 */
[----:B------:R-:W-:Y:S01]  /*20180*/  STL.64 [R1+0x10f0], R32 ;  /* 0x0010f02001007387 */ /* 0x000fe20000100a00 */
[----:B------:R-:W-:Y:S02]  /*20190*/  ISETP.GE.U32.AND P1, PT, R25, 0x7ffffe45, PT ;  /* 0x7ffffe451900780c */ /* 0x000fe40003f26070 */
[----:B------:R-:W-:Y:S01]  /*201a0*/  IADD3 R25, R15, 0x100000, RZ ;  /* 0x001000000f197810 */ /* 0x000fe20007ffe0ff */
[----:B------:R-:W4:Y:S04]  /*201b0*/  LDL.LU.64 R110, [R1+0x140] ;  /* 0x00014000016e7983 */ /* 0x000f280000300a00 */
[----:B------:R1:W-:Y:S04]  /*201c0*/  STL.64 [R1+0x10e8], R30 ;  /* 0x0010e81e01007387 */ /* 0x0003e80000100a00 */
[----:B------:R-:W-:Y:S04]  /*201d0*/  STL.64 [R1+0x10e0], R28 ;  /* 0x0010e01c01007387 */ /* 0x000fe80000100a00 */
[----:B------:R-:W4:Y:S04]  /*201e0*/  LDL.LU.64 R108, [R1+0x138] ;  /* 0x00013800016c7983 */ /* 0x000f280000300a00 */
[----:B------:R1:W-:Y:S04]  /*201f0*/  LDGSTS.E [R25+-0x6bff8], desc[UR8][R34.64], !P0 ;  /* 0x9400800022197fae */ /* 0x0003e8000c121848 */
[----:B------:R-:W4:Y:S04]  /*20200*/  LDL.LU.64 R106, [R1+0x130] ;  /* 0x00013000016a7983 */ /* 0x000f280000300a00 */
[----:B------:R-:W4:Y:S01]  /*20210*/  LDL.LU.64 R104, [R1+0x128] ;  /* 0x0001280001687983 */ /* 0x000f220000300a00 */
[----:B-1----:R-:W-:-:S03]  /*20220*/  VIADD R25, R27, 0xfffffea7 ;  /* 0xfffffea71b197836 */ /* 0x002fc60000000000 */
[----:B------:R-:W-:Y:S01]  /*20230*/  LDGSTS.E [R24+-0x67ff8], desc[UR8][R32.64], !P0 ;  /* 0x9800800020187fae */ /* 0x000fe2000c121848 */
[----:B------:R-:W1:Y:S03]  /*20240*/  LDC R27, c[0x0][0x230] ;  /* 0x00008c00ff1b7b82 */ /* 0x000e660000000800 */
[----:B------:R3:W-:Y:S01]  /*20250*/  LDGSTS.E [R23+-0x63ff8], desc[UR8][R30.64], !P0 ;  /* 0x9c0080001e177fae */ /* 0x0007e2000c121848 */
[----:B------:R-:W-:Y:S02]  /*20260*/  ISETP.GE.U32.AND P0, PT, R25, 0x7ffffe28, PT ;  /* 0x7ffffe281900780c */ /* 0x000fe40003f06070 */
[----:B------:R-:W-:Y:S01]  /*20270*/  IADD3 R25, R15, 0x100000, RZ ;  /* 0x001000000f197810 */ /* 0x000fe20007ffe0ff */
[----:B------:R2:W-:Y:S01]  /*20280*/  LDGSTS.E [R22+-0x6fff4], desc[UR8][R28.64], !P1 ;  /* 0x9000c0001c167fae */ /* 0x0005e2000c921848 */
[----:B---3--:R-:W-:-:S05]  /*20290*/  IMAD.WIDE R6, R13, 0x4, R6 ;  /* 0x000000040d067825 */ /* 0x008fca00078e0206 */
[----:B------:R3:W-:Y:S04]  /*202a0*/  STL.64 [R1+0x10d8], R6 ;  /* 0x0010d80601007387 */ /* 0x0007e80000100a00 */
[----:B------:R1:W-:Y:S01]  /*202b0*/  LDGSTS.E [R25+-0x6bff4], desc[UR8][R6.64], !P1 ;  /* 0x9400c00006197fae */ /* 0x0003e2000c921848 */
[----:B------:R-:W-:-:S05]  /*202c0*/  IMAD.WIDE R30, R13, 0x4, R114 ;  /* 0x000000040d1e7825 */ /* 0x000fca00078e0272 */
[----:B------:R-:W-:Y:S04]  /*202d0*/  STL.64 [R1+0x10d0], R30 ;  /* 0x0010d01e01007387 */ /* 0x000fe80000100a00 */
[----:B---3--:R-:W3:Y:S04]  /*202e0*/  LDL.LU.64 R6, [R1+0x120] ;  /* 0x0001200001067983 */ /* 0x008ee80000300a00 */
[----:B------:R1:W-:Y:S01]  /*202f0*/  LDGSTS.E [R24+-0x67ff4], desc[UR8][R30.64], !P1 ;  /* 0x9800c0001e187fae */ /* 0x0003e2000c921848 */
[----:B--2---:R-:W-:-:S04]  /*20300*/  IMAD.WIDE R4, R13, 0x4, R4 ;  /* 0x000000040d047825 */ /* 0x004fc800078e0204 */
[C---:B------:R-:W-:Y:S01]  /*20310*/  IMAD.WIDE R28, R13.reuse, 0x4, R112 ;  /* 0x000000040d1c7825 */ /* 0x040fe200078e0270 */
[----:B------:R2:W-:Y:S04]  /*20320*/  STL.64 [R1+0x10c8], R4 ;  /* 0x0010c80401007387 */ /* 0x0005e80000100a00 */
[----:B------:R1:W-:Y:S04]  /*20330*/  STL.64 [R1+0x1040], R28 ;  /* 0x0010401c01007387 */ /* 0x0003e80000100a00 */
[----:B------:R-:W-:Y:S01]  /*20340*/  LDGSTS.E [R23+-0x63ff4], desc[UR8][R4.64], !P1 ;  /* 0x9c00c00004177fae */ /* 0x000fe2000c921848 */
[----:B----4-:R-:W-:-:S03]  /*20350*/  IMAD.WIDE R34, R13, 0x4, R110 ;  /* 0x000000040d227825 */ /* 0x010fc600078e026e */
[----:B------:R4:W-:Y:S04]  /*20360*/  LDGSTS.E [R22+-0x60000], desc[UR8][R28.64], !P0 ;  /* 0xa00000001c167fae */ /* 0x0009e8000c121848 */
[----:B--2---:R-:W2:Y:S04]  /*20370*/  LDL.LU.64 R4, [R1+0x118] ;  /* 0x0001180001047983 */ /* 0x004ea80000300a00 */
[----:B------:R-:W2:Y:S01]  /*20380*/  LDL.LU.64 R116, [R1+0x110] ;  /* 0x0001100001747983 */ /* 0x000ea20000300a00 */
[----:B------:R-:W-:-:S03]  /*20390*/  IMAD.WIDE R32, R13, 0x4, R108 ;  /* 0x000000040d207825 */ /* 0x000fc600078e026c */
[----:B------:R-:W2:Y:S01]  /*203a0*/  LDL.LU.64 R114, [R1+0x108] ;  /* 0x0001080001727983 */ /* 0x000ea20000300a00 */
[----:B-1----:R-:W-:Y:S02]  /*203b0*/  VIADD R25, R26, 0xfffffea6 ;  /* 0xfffffea61a197836 */ /* 0x002fe40000000000 */
[----:B------:R-:W1:Y:S01]  /*203c0*/  LDC R26, c[0x0][0x230] ;  /* 0x00008c00ff1a7b82 */ /* 0x000e620000000800 */
[----:B------:R3:W-:Y:S01]  /*203d0*/  STL.64 [R1+0x1038], R34 ;  /* 0x0010382201007387 */ /* 0x0007e20000100a00 */
[----:B------:R-:W-:-:S03]  /*203e0*/  IMAD.WIDE R30, R13, 0x4, R106 ;  /* 0x000000040d1e7825 */ /* 0x000fc600078e026a */
[----:B------:R2:W-:Y:S01]  /*203f0*/  STL.64 [R1+0x1030], R32 ;  /* 0x0010302001007387 */ /* 0x0005e20000100a00 */
[----:B----4-:R-:W-:-:S03]  /*20400*/  IMAD.WIDE R28, R13, 0x4, R104 ;  /* 0x000000040d1c7825 */ /* 0x010fc600078e0268 */
[----:B------:R-:W4:Y:S01]  /*20410*/  LDL.LU.64 R112, [R1+0x100] ;  /* 0x0001000001707983 */ /* 0x000f220000300a00 */
[----:B------:R-:W-:-:S03]  /*20420*/  ISETP.GE.U32.AND P1, PT, R25, 0x7ffffe27, PT ;  /* 0x7ffffe271900780c */ /* 0x000fc60003f26070 */
[----:B------:R2:W-:Y:S01]  /*20430*/  STL.64 [R1+0x1028], R30 ;  /* 0x0010281e01007387 */ /* 0x0005e20000100a00 */
[----:B------:R-:W-:-:S03]  /*20440*/  IADD3 R25, R15, 0x100000, RZ ;  /* 0x001000000f197810 */ /* 0x000fc60007ffe0ff */
[----:B------:R-:W4:Y:S04]  /*20450*/  LDL.LU.64 R110, [R1+0xf8] ;  /* 0x0000f800016e7983 */ /* 0x000f280000300a00 */
[----:B------:R1:W-:Y:S04]  /*20460*/  STL.64 [R1+0x1020], R28 ;  /* 0x0010201c01007387 */ /* 0x0003e80000100a00 */
[----:B------:R-:W4:Y:S04]  /*20470*/  LDL.LU.64 R108, [R1+0xf0] ;  /* 0x0000f000016c7983 */ /* 0x000f280000300a00 */
[----:B------:R1:W-:Y:S04]  /*20480*/  LDGSTS.E [R25+-0x5c000], desc[UR8][R34.64], !P0 ;  /* 0xa400000022197fae */ /* 0x0003e8000c121848 */
[----:B------:R-:W4:Y:S04]  /*20490*/  LDL.LU.64 R106, [R1+0xe8] ;  /* 0x0000e800016a7983 */ /* 0x000f280000300a00 */
[----:B------:R-:W4:Y:S04]  /*204a0*/  LDL.LU.64 R104, [R1+0xe0] ;  /* 0x0000e00001687983 */ /* 0x000f280000300a00 */
[----:B------:R2:W-:Y:S01]  /*204b0*/  LDGSTS.E [R24+-0x58000], desc[UR8][R32.64], !P0 ;  /* 0xa800000020187fae */ /* 0x0005e2000c121848 */
[----:B-1----:R-:W-:-:S02]  /*204c0*/  VIADD R25, R27, 0xfffffea5 ;  /* 0xfffffea51b197836 */ /* 0x002fc40000000000 */
[----:B------:R-:W1:Y:S01]  /*204d0*/  LDC R27, c[0x0][0x230] ;  /* 0x00008c00ff1b7b82 */ /* 0x000e620000000800 */
[----:B------:R2:W-:Y:S01]  /*204e0*/  LDGSTS.E [R23+-0x54000], desc[UR8][R30.64], !P0 ;  /* 0xac0000001e177fae */ /* 0x0005e2000c121848 */
[----:B---3--:R-:W-:-:S04]  /*204f0*/  IMAD.WIDE R34, R13, 0x4, R6 ;  /* 0x000000040d227825 */ /* 0x008fc800078e0206 */
[----:B--2---:R-:W-:Y:S01]  /*20500*/  IMAD.WIDE R32, R13, 0x4, R4 ;  /* 0x000000040d207825 */ /* 0x004fe200078e0204 */
[----:B------:R4:W-:Y:S04]  /*20510*/  STL.64 [R1+0x1018], R34 ;  /* 0x0010182201007387 */ /* 0x0009e80000100a00 */
[----:B------:R-:W2:Y:S04]  /*20520*/  LDL.LU.64 R6, [R1+0xd8] ;  /* 0x0000d80001067983 */ /* 0x000ea80000300a00 */
[----:B------:R-:W3:Y:S01]  /*20530*/  LDL.LU.64 R4, [R1+0xd0] ;  /* 0x0000d00001047983 */ /* 0x000ee20000300a00 */
[----:B------:R-:W-:-:S02]  /*20540*/  ISETP.GE.U32.AND P0, PT, R25, 0x7ffffe26, PT ;  /* 0x7ffffe261900780c */ /* 0x000fc40003f06070 */
[----:B------:R-:W-:Y:S01]  /*20550*/  IADD3 R25, R15, 0x100000, RZ ;  /* 0x001000000f197810 */ /* 0x000fe20007ffe0ff */
[----:B------:R-:W-:Y:S01]  /*20560*/  LDGSTS.E [R22+-0x5fffc], desc[UR8][R28.64], !P1 ;  /* 0xa00040001c167fae */ /* 0x000fe2000c921848 */
[----:B------:R-:W-:-:S03]  /*20570*/  IMAD.WIDE R30, R13, 0x4, R116 ;  /* 0x000000040d1e7825 */ /* 0x000fc600078e0274 */
[----:B------:R1:W-:Y:S04]  /*20580*/  LDGSTS.E [R25+-0x5bffc], desc[UR8][R34.64], !P1 ;  /* 0xa400400022197fae */ /* 0x0003e8000c921848 */
[----:B------:R4:W-:Y:S04]  /*20590*/  LDGSTS.E [R24+-0x57ffc], desc[UR8][R32.64], !P1 ;  /* 0xa800400020187fae */ /* 0x0009e8000c921848 */
[----:B------:R4:W-:Y:S01]  /*205a0*/  LDGSTS.E [R23+-0x53ffc], desc[UR8][R30.64], !P1 ;  /* 0xac0040001e177fae */ /* 0x0009e2000c921848 */
[----:B-1----:R-:W-:Y:S02]  /*205b0*/  VIADD R25, R26, 0xfffffea4 ;  /* 0xfffffea41a197836 */ /* 0x002fe40000000000 */
[----:B------:R-:W1:Y:S01]  /*205c0*/  LDC R26, c[0x0][0x230] ;  /* 0x00008c00ff1a7b82 */ /* 0x000e620000000800 */
[----:B------:R-:W-:-:S02]  /*205d0*/  IMAD.WIDE R28, R13, 0x4, R114 ;  /* 0x000000040d1c7825 */ /* 0x000fc400078e0272 */
[----:B------:R-:W-:Y:S02]  /*205e0*/  ISETP.GE.U32.AND P1, PT, R25, 0x7ffffe25, PT ;  /* 0x7ffffe251900780c */ /* 0x000fe40003f26070 */
[----:B------:R-:W-:Y:S01]  /*205f0*/  IADD3 R25, R15, 0x100000, RZ ;  /* 0x001000000f197810 */ /* 0x000fe20007ffe0ff */
[C---:B----4-:R-:W-:Y:S01]  /*20600*/  IMAD.WIDE R34, R13.reuse, 0x4, R112 ;  /* 0x000000040d227825 */ /* 0x050fe200078e0270 */
[----:B------:R4:W-:Y:S04]  /*20610*/  STL.64 [R1+0x1010], R32 ;  /* 0x0010102001007387 */ /* 0x0009e80000100a00 */
[----:B------:R4:W-:Y:S04]  /*20620*/  STL.64 [R1+0x1008], R30 ;  /* 0x0010081e01007387 */ /* 0x0009e80000100a00 */
[----:B------:R-:W-:Y:S01]  /*20630*/  LDGSTS.E [R22+-0x5fff8], desc[UR8][R28.64], !P0 ;  /* 0xa00080001c167fae */ /* 0x000fe2000c121848 */
[----:B----4-:R-:W-:-:S03]  /*20640*/  IMAD.WIDE R32, R13, 0x4, R110 ;  /* 0x000000040d207825 */ /* 0x010fc600078e026e */
[----:B------:R4:W-:Y:S01]  /*20650*/  LDGSTS.E [R25+-0x5bff8], desc[UR8][R34.64], !P0 ;  /* 0xa400800022197fae */ /* 0x0009e2000c121848 */
[----:B------:R-:W-:-:S03]  /*20660*/  IMAD.WIDE R30, R13, 0x4, R108 ;  /* 0x000000040d1e7825 */ /* 0x000fc600078e026c */
[----:B------:R4:W-:Y:S04]  /*20670*/  STL.64 [R1+0x1000], R28 ;  /* 0x0010001c01007387 */ /* 0x0009e80000100a00 */
[----:B------:R-:W-:Y:S01]  /*20680*/  STL.64 [R1+0xff8], R34 ;  /* 0x000ff82201007387 */ /* 0x000fe20000100a00 */
[----:B----4-:R-:W-:-:S03]  /*20690*/  VIADD R25, R27, 0xfffffe87 ;  /* 0xfffffe871b197836 */ /* 0x010fc60000000000 */
[----:B------:R-:W-:Y:S01]  /*206a0*/  LDGSTS.E [R24+-0x57ff8], desc[UR8][R32.64], !P0 ;  /* 0xa800800020187fae */ /* 0x000fe2000c121848 */
[----:B------:R-:W4:Y:S01]  /*206b0*/  LDC R27, c[0x0][0x230] ;  /* 0x00008c00ff1b7b82 */ /* 0x000f220000000800 */
[----:B------:R-:W-:Y:S02]  /*206c0*/  IMAD.WIDE R28, R13, 0x4, R106 ;  /* 0x000000040d1c7825 */ /* 0x000fe400078e026a */
[----:B------:R-:W-:Y:S04]  /*206d0*/  STL.64 [R1+0xff0], R32 ;  /* 0x000ff02001007387 */ /* 0x000fe80000100a00 */
[----:B------:R1:W-:Y:S01]  /*206e0*/  LDGSTS.E [R23+-0x53ff8], desc[UR8][R30.64], !P0 ;  /* 0xac0080001e177fae */ /* 0x0003e2000c121848 */
[----:B------:R-:W-:Y:S02]  /*206f0*/  ISETP.GE.U32.AND P0, PT, R25, 0x7ffffe08, PT ;  /* 0x7ffffe081900780c */ /* 0x000fe40003f06070 */
[----:B------:R-:W-:Y:S01]  /*20700*/  IADD3 R25, R15, 0x100000, RZ ;  /* 0x001000000f197810 */ /* 0x000fe20007ffe0ff */
[----:B------:R1:W-:Y:S04]  /*20710*/  STL.64 [R1+0xfe8], R30 ;  /* 0x000fe81e01007387 */ /* 0x0003e80000100a00 */
[----:B------:R-:W-:Y:S04]  /*20720*/  STL.64 [R1+0xfe0], R28 ;  /* 0x000fe01c01007387 */ /* 0x000fe80000100a00 */
[----:B------:R-:W-:Y:S01]  /*20730*/  LDGSTS.E [R22+-0x5fff4], desc[UR8][R28.64], !P1 ;  /* 0xa000c0001c167fae */ /* 0x000fe2000c921848 */
[----:B-1----:R-:W-:-:S05]  /*20740*/  IMAD.WIDE R30, R13, 0x4, R104 ;  /* 0x000000040d1e7825 */ /* 0x002fca00078e0268 */
[----:B------:R1:W-:Y:S02]  /*20750*/  LDGSTS.E [R25+-0x5bff4], desc[UR8][R30.64], !P1 ;  /* 0xa400c0001e197fae */ /* 0x0003e4000c921848 */
[----:B-1----:R-:W-:Y:S02]  /*20760*/  VIADD R25, R26, 0xfffffe86 ;  /* 0xfffffe861a197836 */ /* 0x002fe40000000000 */
[----:B------:R1:W-:Y:S01]  /*20770*/  STL.64 [R1+0xfd8], R30 ;  /* 0x000fd81e01007387 */ /* 0x0003e20000100a00 */
[----:B------:R-:W4:Y:S01]  /*20780*/  LDC R26, c[0x0][0x230] ;  /* 0x00008c00ff1a7b82 */ /* 0x000f220000000800 */
[----:B-1----:R-:W-:-:S04]  /*20790*/  IMAD.WIDE R30, R13, 0x4, R42 ;  /* 0x000000040d1e7825 */ /* 0x002fc800078e022a */
[----:B--2---:R-:W-:-:S04]  /*207a0*/  IMAD.WIDE R28, R13, 0x4, R6 ;  /* 0x000000040d1c7825 */ /* 0x004fc800078e0206 */
[----:B---3--:R-:W-:Y:S01]  /*207b0*/  IMAD.WIDE R6, R13, 0x4, R4 ;  /* 0x000000040d067825 */ /* 0x008fe200078e0204 */
[----:B------:R1:W-:Y:S04]  /*207c0*/  LDGSTS.E [R24+-0x57ff4], desc[UR8][R28.64], !P1 ;  /* 0xa800c0001c187fae */ /* 0x0003e8000c921848 */
[----:B------:R2:W-:Y:S01]  /*207d0*/  LDGSTS.E [R23+-0x53ff4], desc[UR8][R6.64], !P1 ;  /* 0xac00c00006177fae */ /* 0x0005e2000c921848 */
[----:B------:R-:W-:Y:S01]  /*207e0*/  ISETP.GE.U32.AND P1, PT, R25, 0x7ffffe07, PT ;  /* 0x7ffffe071900780c */ /* 0x000fe20003f26070 */
[----:B------:R-:W-:Y:S01]  /*207f0*/  IMAD.WIDE R4, R13, 0x4, R40 ;  /* 0x000000040d047825 */ /* 0x000fe200078e0228 */
[----:B------:R-:W-:Y:S01]  /*20800*/  IADD3 R25, R15, 0x100000, RZ ;  /* 0x001000000f197810 */ /* 0x000fe20007ffe0ff */
[----:B------:R1:W-:Y:S04]  /*20810*/  STL.64 [R1+0xfd0], R28 ;  /* 0x000fd01c01007387 */ /* 0x0003e80000100a00 */
[----:B------:R2:W-:Y:S04]  /*20820*/  STL.64 [R1+0xfc8], R6 ;  /* 0x000fc80601007387 */ /* 0x0005e80000100a00 */
[----:B------:R3:W-:Y:S01]  /*20830*/  STL.64 [R1+0xfa0], R4 ;  /* 0x000fa00401007387 */ /* 0x0007e20000100a00 */
[----:B-1----:R-:W-:-:S03]  /*20840*/  IMAD.WIDE R28, R13, 0x4, R44 ;  /* 0x000000040d1c7825 */ /* 0x002fc600078e022c */
[----:B------:R3:W-:Y:S01]  /*20850*/  LDGSTS.E [R22+-0x50000], desc[UR8][R4.64], !P0 ;  /* 0xb000000004167fae */ /* 0x0007e2000c121848 */
[----:B--2---:R-:W-:-:S03]  /*20860*/  IMAD.WIDE R6, R13, 0x4, R46 ;  /* 0x000000040d067825 */ /* 0x004fc600078e022e */
[----:B------:R1:W-:Y:S04]  /*20870*/  STL.64 [R1+0xf98], R30 ;  /* 0x000f981e01007387 */ /* 0x0003e80000100a00 */
[----:B------:R1:W-:Y:S01]  /*20880*/  LDGSTS.E [R25+-0x4c000], desc[UR8][R30.64], !P0 ;  /* 0xb40000001e197fae */ /* 0x0003e2000c121848 */
[----:B---3--:R-:W-:-:S03]  /*20890*/  IMAD.WIDE R4, R13, 0x4, R48 ;  /* 0x000000040d047825 */ /* 0x008fc600078e0230 */
[----:B------:R2:W-:Y:S04]  /*208a0*/  STL.64 [R1+0xf90], R28 ;  /* 0x000f901c01007387 */ /* 0x0005e80000100a00 */
[----:B------:R2:W-:Y:S01]  /*208b0*/  LDGSTS.E [R24+-0x48000], desc[UR8][R28.64], !P0 ;  /* 0xb80000001c187fae */ /* 0x0005e2000c121848 */
[----:B-1----:R-:W-:-:S03]  /*208c0*/  IMAD.WIDE R30, R13, 0x4, R50 ;  /* 0x000000040d1e7825 */ /* 0x002fc600078e0232 */
[----:B------:R1:W-:Y:S04]  /*208d0*/  STL.64 [R1+0xf88], R6 ;  /* 0x000f880601007387 */ /* 0x0003e80000100a00 */
[----:B------:R1:W-:Y:S01]  /*208e0*/  LDGSTS.E [R23+-0x44000], desc[UR8][R6.64], !P0 ;  /* 0xbc00000006177fae */ /* 0x0003e2000c121848 */
[----:B--2---:R-:W-:-:S03]  /*208f0*/  IMAD.WIDE R28, R13, 0x4, R52 ;  /* 0x000000040d1c7825 */ /* 0x004fc600078e0234 */
[----:B------:R2:W-:Y:S04]  /*20900*/  STL.64 [R1+0xf80], R4 ;  /* 0x000f800401007387 */ /* 0x0005e80000100a00 */
[----:B------:R2:W-:Y:S01]  /*20910*/  LDGSTS.E [R22+-0x4fffc], desc[UR8][R4.64], !P1 ;  /* 0xb000400004167fae */ /* 0x0005e2000c921848 */
[----:B-1----:R-:W-:-:S03]  /*20920*/  IMAD.WIDE R6, R13, 0x4, R54 ;  /* 0x000000040d067825 */ /* 0x002fc600078e0236 */
[----:B------:R1:W-:Y:S04]  /*20930*/  STL.64 [R1+0xf78], R30 ;  /* 0x000f781e01007387 */ /* 0x0003e80000100a00 */
[----:B------:R3:W-:Y:S01]  /*20940*/  STL.64 [R1+0xf70], R28 ;  /* 0x000f701c01007387 */ /* 0x0007e20000100a00 */
[----:B--2---:R-:W-:-:S03]  /*20950*/  IMAD.WIDE R4, R13, 0x4, R56 ;  /* 0x000000040d047825 */ /* 0x004fc600078e0238 */
[----:B------:R2:W-:Y:S04]  /*20960*/  STL.64 [R1+0xf68], R6 ;  /* 0x000f680601007387 */ /* 0x0005e80000100a00 */
[----:B------:R2:W-:Y:S04]  /*20970*/  STL.64 [R1+0xf60], R4 ;  /* 0x000f600401007387 */ /* 0x0005e80000100a00 */
[----:B------:R-:W2:Y:S01]  /*20980*/  LDL.LU.64 R104, [R1+0x348] ;  /* 0x0003480001687983 */ /* 0x000ea20000300a00 */
[----:B----4-:R-:W-:Y:S02]  /*20990*/  VIADD R25, R27, 0xfffffe85 ;  /* 0xfffffe851b197836 */ /* 0x010fe40000000000 */
[----:B------:R-:W4:Y:S03]  /*209a0*/  LDC R27, c[0x0][0x230] ;  /* 0x00008c00ff1b7b82 */ /* 0x000f260000000800 */
[----:B------:R-:W-:-:S02]  /*209b0*/  ISETP.GE.U32.AND P0, PT, R25, 0x7ffffe06, PT ;  /* 0x7ffffe061900780c */ /* 0x000fc40003f06070 */
[----:B------:R-:W-:-:S05]  /*209c0*/  IADD3 R25, R15, 0x100000, RZ ;  /* 0x001000000f197810 */ /* 0x000fca0007ffe0ff */
[----:B------:R1:W-:Y:S04]  /*209d0*/  LDGSTS.E [R25+-0x4bffc], desc[UR8][R30.64], !P1 ;  /* 0xb40040001e197fae */ /* 0x0003e8000c921848 */
[----:B------:R3:W-:Y:S04]  /*209e0*/  LDGSTS.E [R24+-0x47ffc], desc[UR8][R28.64], !P1 ;  /* 0xb80040001c187fae */ /* 0x0007e8000c921848 */
[----:B------:R2:W-:Y:S01]  /*209f0*/  LDGSTS.E [R23+-0x43ffc], desc[UR8][R6.64], !P1 ;  /* 0xbc00400006177fae */ /* 0x0005e2000c921848 */
[----:B-1----:R-:W-:-:S03]  /*20a00*/  VIADD R25, R26, 0xfffffe84 ;  /* 0xfffffe841a197836 */ /* 0x002fc60000000000 */
[----:B------:R1:W-:Y:S01]  /*20a10*/  LDGSTS.E [R22+-0x4fff8], desc[UR8][R4.64], !P0 ;  /* 0xb000800004167fae */ /* 0x0003e2000c121848 */
[C---:B------:R-:W-:Y:S01]  /*20a20*/  IMAD.WIDE R30, R13.reuse, 0x4, R58 ;  /* 0x000000040d1e7825 */ /* 0x040fe200078e023a */
[----:B------:R-:W4:Y:S03]  /*20a30*/  LDC R26, c[0x0][0x230] ;  /* 0x00008c00ff1a7b82 */ /* 0x000f260000000800 */
[----:B---3--:R-:W-:Y:S01]  /*20a40*/  IMAD.WIDE R28, R13, 0x4, R60 ;  /* 0x000000040d1c7825 */ /* 0x008fe200078e023c */
[----:B------:R-:W-:Y:S01]  /*20a50*/  ISETP.GE.U32.AND P1, PT, R25, 0x7ffffe05, PT ;  /* 0x7ffffe051900780c */ /* 0x000fe20003f26070 */
[----:B------:R3:W-:Y:S02]  /*20a60*/  STL.64 [R1+0xf58], R30 ;  /* 0x000f581e01007387 */ /* 0x0007e40000100a00 */
[----:B--2---:R-:W-:Y:S01]  /*20a70*/  IMAD.WIDE R6, R13, 0x4, R62 ;  /* 0x000000040d067825 */ /* 0x004fe200078e023e */
[----:B------:R-:W-:Y:S01]  /*20a80*/  IADD3 R25, R15, 0x100000, RZ ;  /* 0x001000000f197810 */ /* 0x000fe20007ffe0ff */
[----:B------:R-:W-:Y:S02]  /*20a90*/  STL.64 [R1+0xf50], R28 ;  /* 0x000f501c01007387 */ /* 0x000fe40000100a00 */
[----:B-1----:R-:W-:-:S02]  /*20aa0*/  IMAD.WIDE R4, R13, 0x4, R64 ;  /* 0x000000040d047825 */ /* 0x002fc400078e0240 */
[----:B------:R-:W2:Y:S04]  /*20ab0*/  LDL.LU.64 R112, [R1+0x340] ;  /* 0x0003400001707983 */ /* 0x000ea80000300a00 */
[----:B------:R1:W-:Y:S04]  /*20ac0*/  STL.64 [R1+0xf48], R6 ;  /* 0x000f480601007387 */ /* 0x0003e80000100a00 */
[----:B------:R1:W-:Y:S04]  /*20ad0*/  STL.64 [R1+0xf40], R4 ;  /* 0x000f400401007387 */ /* 0x0003e80000100a00 */
[----:B------:R4:W-:Y:S04]  /*20ae0*/  LDGSTS.E [R25+-0x4bff8], desc[UR8][R30.64], !P0 ;  /* 0xb40080001e197fae */ /* 0x0009e8000c121848 */
[----:B------:R-:W2:Y:S04]  /*20af0*/  LDL.LU.64 R110, [R1+0x338] ;  /* 0x00033800016e7983 */ /* 0x000ea80000300a00 */
[----:B------:R-:W2:Y:S01]  /*20b00*/  LDL.LU.64 R108, [R1+0x330] ;  /* 0x00033000016c7983 */ /* 0x000ea20000300a00 */
[----:B----4-:R-:W-:-:S03]  /*20b10*/  VIADD R25, R27, 0xfffffee3 ;  /* 0xfffffee31b197836 */ /* 0x010fc60000000000 */
[----:B------:R-:W4:Y:S01]  /*20b20*/  LDL.LU.64 R106, [R1+0x328] ;  /* 0x00032800016a7983 */ /* 0x000f220000300a00 */
[----:B---3--:R-:W-:Y:S01]  /*20b30*/  IMAD.WIDE R30, R13, 0x4, R70 ;  /* 0x000000040d1e7825 */ /* 0x008fe200078e0246 */
[----:B------:R-:W3:Y:S02]  /*20b40*/  LDC R27, c[0x0][0x230] ;  /* 0x00008c00ff1b7b82 */ /* 0x000ee40000000800 */
[----:B------:R-:W-:Y:S04]  /*20b50*/  LDGSTS.E [R24+-0x47ff8], desc[UR8][R28.64], !P0 ;  /* 0xb80080001c187fae */ /* 0x000fe8000c121848 */
[----:B------:R1:W-:Y:S01]  /*20b60*/  LDGSTS.E [R23+-0x43ff8], desc[UR8][R6.64], !P0 ;  /* 0xbc00800006177fae */ /* 0x0003e2000c121848 */
[----:B------:R-:W-:Y:S02]  /*20b70*/  ISETP.GE.U32.AND P0, PT, R25, 0x7ffffe64, PT ;  /* 0x7ffffe641900780c */ /* 0x000fe40003f06070 */
[----:B------:R-:W-:Y:S01]  /*20b80*/  IADD3 R25, R15, 0x100000, RZ ;  /* 0x001000000f197810 */ /* 0x000fe20007ffe0ff */
[----:B------:R1:W-:Y:S02]  /*20b90*/  LDGSTS.E [R22+-0x4fff4], desc[UR8][R4.64], !P1 ;  /* 0xb000c00004167fae */ /* 0x0003e4000c921848 */
[----:B-1----:R-:W-:-:S04]  /*20ba0*/  IMAD.WIDE R6, R13, 0x4, R66 ;  /* 0x000000040d067825 */ /* 0x002fc800078e0242 */
[C---:B------:R-:W-:Y:S01]  /*20bb0*/  IMAD.WIDE R4, R13.reuse, 0x4, R68 ;  /* 0x000000040d047825 */ /* 0x040fe200078e0244 */
[----:B------:R1:W-:Y:S04]  /*20bc0*/  STL.64 [R1+0xf38], R6 ;  /* 0x000f380601007387 */ /* 0x0003e80000100a00 */
[----:B------:R3:W-:Y:S04]  /*20bd0*/  LDGSTS.E [R25+-0x4bff4], desc[UR8][R6.64], !P1 ;  /* 0xb400c00006197fae */ /* 0x0007e8000c921848 */
[----:B------:R3:W-:Y:S04]  /*20be0*/  STL.64 [R1+0xf30], R4 ;  /* 0x000f300401007387 */ /* 0x0007e80000100a00 */
[----:B------:R3:W-:Y:S04]  /*20bf0*/  LDGSTS.E [R24+-0x47ff4], desc[UR8][R4.64], !P1 ;  /* 0xb800c00004187fae */ /* 0x0007e8000c921848 */
[----:B-1----:R-:W4:Y:S04]  /*20c00*/  LDL.LU.64 R6, [R1+0x320] ;  /* 0x0003200001067983 */ /* 0x002f280000300a00 */
[----:B------:R1:W-:Y:S01]  /*20c10*/  STL.64 [R1+0xf28], R30 ;  /* 0x000f281e01007387 */ /* 0x0003e20000100a00 */
[----:B------:R-:W-:Y:S01]  /*20c20*/  IMAD.WIDE R28, R13, 0x4, R104 ;  /* 0x000000040d1c7825 */ /* 0x000fe200078e0268 */
[----:B---3--:R-:W-:-:S02]  /*20c30*/  IADD3 R25, R26, -0x11e, RZ ;  /* 0xfffffee21a197810 */ /* 0x008fc40007ffe0ff */
[----:B------:R3:W-:Y:S01]  /*20c40*/  LDGSTS.E [R23+-0x43ff4], desc[UR8][R30.64], !P1 ;  /* 0xbc00c0001e177fae */ /* 0x0007e2000c921848 */
[----:B------:R-:W-:-:S03]  /*20c50*/  VIADD R22, R14, 0x100000 ;  /* 0x001000000e167836 */ /* 0x000fc60000000000 */
[----:B------:R4:W-:Y:S01]  /*20c60*/  STL.64 [R1+0x11c0], R28 ;  /* 0x0011c01c01007387 */ /* 0x0009e20000100a00 */
[----:B------:R-:W-:Y:S01]  /*20c70*/  IADD3 R24, R14, 0x100000, RZ ;  /* 0x001000000e187810 */ /* 0x000fe20007ffe0ff */
[----:B------:R-:W4:Y:S02]  /*20c80*/  LDC R26, c[0x0][0x230] ;  /* 0x00008c00ff1a7b82 */ /* 0x000f240000000800 */
[----:B------:R-:W4:Y:S04]  /*20c90*/  LDL.LU.64 R4, [R1+0x318] ;  /* 0x0003180001047983 */ /* 0x000f280000300a00 */
[----:B------:R-:W4:Y:S04]  /*20ca0*/  LDL.LU.64 R114, [R1+0x310] ;  /* 0x0003100001727983 */ /* 0x000f280000300a00 */
[----:B------:R-:W4:Y:S01]  /*20cb0*/  LDL.LU.64 R104, [R1+0x308] ;  /* 0x0003080001687983 */ /* 0x000f220000300a00 */
[----:B------:R-:W-:-:S03]  /*20cc0*/  ISETP.GE.U32.AND P1, PT, R25, 0x7ffffe63, PT ;  /* 0x7ffffe631900780c */ /* 0x000fc60003f26070 */
[----:B------:R4:W-:Y:S01]  /*20cd0*/  LDGSTS.E [R22+-0x80000], desc[UR8][R28.64], !P0 ;  /* 0x800000001c167fae */ /* 0x0009e2000c121848 */
[C---:B------:R-:W-:Y:S02]  /*20ce0*/  VIADD R25, R14.reuse, 0x100000 ;  /* 0x001000000e197836 */ /* 0x040fe40000000000 */
[----:B---3--:R-:W-:Y:S02]  /*20cf0*/  VIADD R23, R14, 0x100000 ;  /* 0x001000000e177836 */ /* 0x008fe40000000000 */
[----:B--2---:R-:W-:-:S05]  /*20d00*/  IMAD.WIDE R34, R13, 0x4, R112 ;  /* 0x000000040d227825 */ /* 0x004fca00078e0270 */
[----:B------:R-:W-:Y:S04]  /*20d10*/  STL.64 [R1+0x11b8], R34 ;  /* 0x0011b82201007387 */ /* 0x000fe80000100a00 */
[----:B------:R2:W-:Y:S01]  /*20d20*/  LDGSTS.E [R25+-0x7c000], desc[UR8][R34.64], !P0 ;  /* 0x8400000022197fae */ /* 0x0005e2000c121848 */
[----:B------:R-:W-:-:S04]  /*20d30*/  IMAD.WIDE R32, R13, 0x4, R110 ;  /* 0x000000040d207825 */ /* 0x000fc800078e026e */
[C---:B-1----:R-:W-:Y:S01]  /*20d40*/  IMAD.WIDE R30, R13.reuse, 0x4, R108 ;  /* 0x000000040d1e7825 */ /* 0x042fe200078e026c */
[----:B------:R-:W-:Y:S03]  /*20d50*/  STL.64 [R1+0x11b0], R32 ;  /* 0x0011b02001007387 */ /* 0x000fe60000100a00 */
[----:B----4-:R-:W-:Y:S01]  /*20d60*/  IMAD.WIDE R28, R13, 0x4, R106 ;  /* 0x000000040d1c7825 */ /* 0x010fe200078e026a */
[----:B------:R-:W3:Y:S04]  /*20d70*/  LDL.LU.64 R112, [R1+0x300] ;  /* 0x0003000001707983 */ /* 0x000ee80000300a00 */
[----:B------:R1:W-:Y:S01]  /*20d80*/  STL.64 [R1+0x11a8], R30 ;  /* 0x0011a81e01007387 */ /* 0x0003e20000100a00 */
[----:B--2---:R-:W-:-:S02]  /*20d90*/  IADD3 R25, R27, -0x11f, RZ ;  /* 0xfffffee11b197810 */ /* 0x004fc40007ffe0ff */
[----:B------:R-:W2:Y:S01]  /*20da0*/  LDC R27, c[0x0][0x230] ;  /* 0x00008c00ff1b7b82 */ /* 0x000ea20000000800 */
[----:B------:R4:W-:Y:S04]  /*20db0*/  STL.64 [R1+0x11a0], R28 ;  /* 0x0011a01c01007387 */ /* 0x0009e80000100a00 */
[----:B------:R-:W2:Y:S04]  /*20dc0*/  LDL.LU.64 R110, [R1+0x2f8] ;  /* 0x0002f800016e7983 */ /* 0x000ea80000300a00 */
[----:B------:R-:W2:Y:S04]  /*20dd0*/  LDL.LU.64 R108, [R1+0x2f0] ;  /* 0x0002f000016c7983 */ /* 0x000ea80000300a00 */
[----:B------:R-:W2:Y:S04]  /*20de0*/  LDL.LU.64 R106, [R1+0x2e8] ;  /* 0x0002e800016a7983 */ /* 0x000ea80000300a00 */
[----:B------:R-:W-:Y:S04]  /*20df0*/  LDGSTS.E [R24+-0x78000], desc[UR8][R32.64], !P0 ;  /* 0x8800000020187fae */ /* 0x000fe8000c121848 */
[----:B------:R1:W-:Y:S01]  /*20e00*/  LDGSTS.E [R23+-0x74000], desc[UR8][R30.64], !P0 ;  /* 0x8c0000001e177fae */ /* 0x0003e2000c121848 */
[----:B------:R-:W-:Y:S01]  /*20e10*/  ISETP.GE.U32.AND P0, PT, R25, 0x7ffffe62, PT ;  /* 0x7ffffe621900780c */ /* 0x000fe20003f06070 */
[----:B------:R-:W-:-:S02]  /*20e20*/  VIADD R25, R14, 0x100000 ;  /* 0x001000000e197836 */ /* 0x000fc40000000000 */
[----:B------:R4:W-:Y:S01]  /*20e30*/  LDGSTS.E [R22+-0x7fffc], desc[UR8][R28.64], !P1 ;  /* 0x800040001c167fae */ /* 0x0009e2000c921848 */
[----:B------:R-:W-:-:S05]  /*20e40*/  IMAD.WIDE R6, R13, 0x4, R6 ;  /* 0x000000040d067825 */ /* 0x000fca00078e0206 */
[----:B------:R4:W-:Y:S04]  /*20e50*/  STL.64 [R1+0x1198], R6 ;  /* 0x0011980601007387 */ /* 0x0009e80000100a00 */
[----:B------:R4:W-:Y:S01]  /*20e60*/  LDGSTS.E [R25+-0x7bffc], desc[UR8][R6.64], !P1 ;  /* 0x8400400006197fae */ /* 0x0009e2000c921848 */
[----:B------:R-:W-:-:S04]  /*20e70*/  IMAD.WIDE R4, R13, 0x4, R4 ;  /* 0x000000040d047825 */ /* 0x000fc800078e0204 */
[C---:B-1----:R-:W-:Y:S01]  /*20e80*/  IMAD.WIDE R30, R13.reuse, 0x4, R114 ;  /* 0x000000040d1e7825 */ /* 0x042fe200078e0272 */
[----:B------:R1:W-:Y:S03]  /*20e90*/  STL.64 [R1+0x1190], R4 ;  /* 0x0011900401007387 */ /* 0x0003e60000100a00 */
[----:B----4-:R-:W-:Y:S01]  /*20ea0*/  IMAD.WIDE R28, R13, 0x4, R104 ;  /* 0x000000040d1c7825 */ /* 0x010fe200078e0268 */
[----:B------:R-:W4:Y:S04]  /*20eb0*/  LDL.LU.64 R6, [R1+0x2e0] ;  /* 0x0002e00001067983 */ /* 0x000f280000300a00 */
[----:B------:R2:W-:Y:S04]  /*20ec0*/  STL.64 [R1+0x1188], R30 ;  /* 0x0011881e01007387 */ /* 0x0005e80000100a00 */
[----:B------:R2:W-:Y:S04]  /*20ed0*/  STL.64 [R1+0x1180], R28 ;  /* 0x0011801c01007387 */ /* 0x0005e80000100a00 */
[----:B------:R-:W-:Y:S01]  /*20ee0*/  LDGSTS.E [R24+-0x77ffc], desc[UR8][R4.64], !P1 ;  /* 0x8800400004187fae */ /* 0x000fe2000c921848 */
[----:B------:R-:W-:-:S02]  /*20ef0*/  IADD3 R25, R26, -0x120, RZ ;  /* 0xfffffee01a197810 */ /* 0x000fc40007ffe0ff */
[----:B------:R-:W4:Y:S01]  /*20f00*/  LDC R26, c[0x0][0x230] ;  /* 0x00008c00ff1a7b82 */ /* 0x000f220000000800 */
[----:B------:R2:W-:Y:S04]  /*20f10*/  LDGSTS.E [R23+-0x73ffc], desc[UR8][R30.64], !P1 ;  /* 0x8c0040001e177fae */ /* 0x0005e8000c921848 */
[----:B-1----:R-:W4:Y:S04]  /*20f20*/  LDL.LU.64 R4, [R1+0x2d8] ;  /* 0x0002d80001047983 */ /* 0x002f280000300a00 */
[----:B------:R-:W4:Y:S04]  /*20f30*/  LDL.LU.64 R114, [R1+0x2d0] ;  /* 0x0002d00001727983 */ /* 0x000f280000300a00 */
[----:B------:R-:W4:Y:S01]  /*20f40*/  LDL.LU.64 R104, [R1+0x248] ;  /* 0x0002480001687983 */ /* 0x000f220000300a00 */
[----:B------:R-:W-:-:S03]  /*20f50*/  ISETP.GE.U32.AND P1, PT, R25, 0x7ffffe61, PT ;  /* 0x7ffffe611900780c */ /* 0x000fc60003f26070 */
[----:B------:R1:W-:Y:S01]  /*20f60*/  LDGSTS.E [R22+-0x7fff8], desc[UR8][R28.64], !P0 ;  /* 0x800080001c167fae */ /* 0x0003e2000c121848 */
[----:B------:R-:W-:Y:S02]  /*20f70*/  VIADD R25, R14, 0x100000 ;  /* 0x001000000e197836 */ /* 0x000fe40000000000 */
[----:B---3--:R-:W-:-:S05]  /*20f80*/  IMAD.WIDE R34, R13, 0x4, R112 ;  /* 0x000000040d227825 */ /* 0x008fca00078e0270 */
[----:B------:R-:W-:Y:S04]  /*20f90*/  STL.64 [R1+0x1178], R34 ;  /* 0x0011782201007387 */ /* 0x000fe80000100a00 */
[----:B------:R3:W-:Y:S01]  /*20fa0*/  LDGSTS.E [R25+-0x7bff8], desc[UR8][R34.64], !P0 ;  /* 0x8400800022197fae */ /* 0x0007e2000c121848 */
[----:B--2---:R-:W-:-:S04]  /*20fb0*/  IMAD.WIDE R32, R13, 0x4, R110 ;  /* 0x000000040d207825 */ /* 0x004fc800078e026e */
[C---:B------:R-:W-:Y:S01]  /*20fc0*/  IMAD.WIDE R30, R13.reuse, 0x4, R108 ;  /* 0x000000040d1e7825 */ /* 0x040fe200078e026c */
[----:B------:R-:W-:Y:S03]  /*20fd0*/  STL.64 [R1+0x1170], R32 ;  /* 0x0011702001007387 */ /* 0x000fe60000100a00 */
[----:B-1----:R-:W-:Y:S01]  /*20fe0*/  IMAD.WIDE R28, R13, 0x4, R106 ;  /* 0x000000040d1c7825 */ /* 0x002fe200078e026a */
[----:B------:R-:W2:Y:S04]  /*20ff0*/  LDL.LU.64 R112, [R1+0x240] ;  /* 0x0002400001707983 */ /* 0x000ea80000300a00 */
[----:B------:R1:W-:Y:S04]  /*21000*/  STL.64 [R1+0x1168], R30 ;  /* 0x0011681e01007387 */ /* 0x0003e80000100a00 */
[----:B------:R1:W-:Y:S04]  /*21010*/  STL.64 [R1+0x1160], R28 ;  /* 0x0011601c01007387 */ /* 0x0003e80000100a00 */
[----:B------:R-:W2:Y:S01]  /*21020*/  LDL.LU.64 R110, [R1+0x238] ;  /* 0x00023800016e7983 */ /* 0x000ea20000300a00 */
[----:B---3--:R-:W-:-:S02]  /*21030*/  IADD3 R25, R27, -0x13d, RZ ;  /* 0xfffffec31b197810 */ /* 0x008fc40007ffe0ff */
[----:B------:R-:W3:Y:S01]  /*21040*/  LDC R27, c[0x0][0x230] ;  /* 0x00008c00ff1b7b82 */ /* 0x000ee20000000800 */
[----:B------:R-:W3:Y:S04]  /*21050*/  LDL.LU.64 R108, [R1+0x230] ;  /* 0x00023000016c7983 */ /* 0x000ee80000300a00 */
[----:B------:R-:W3:Y:S04]  /*21060*/  LDL.LU.64 R106, [R1+0x228] ;  /* 0x00022800016a7983 */ /* 0x000ee80000300a00 */
[----:B------:R-:W-:Y:S04]  /*21070*/  LDGSTS.E [R24+-0x77ff8], desc[UR8][R32.64], !P0 ;  /* 0x8800800020187fae */ /* 0x000fe8000c121848 */
[----:B------:R1:W-:Y:S01]  /*21080*/  LDGSTS.E [R23+-0x73ff8], desc[UR8][R30.64], !P0 ;  /* 0x8c0080001e177fae */ /* 0x0003e2000c121848 */
[----:B------:R-:W-:Y:S01]  /*21090*/  ISETP.GE.U32.AND P0, PT, R25, 0x7ffffe44, PT ;  /* 0x7ffffe441900780c */ /* 0x000fe20003f06070 */
[----:B------:R-:W-:-:S02]  /*210a0*/  VIADD R25, R14, 0x100000 ;  /* 0x001000000e197836 */ /* 0x000fc40000000000 */
        /* <DEDUP_REMOVED lines=8> */
[----:B------:R-:W3:Y:S04]  /*21130*/  LDL.LU.64 R114, [R1+0x220] ;  /* 0x0002200001727983 */ /* 0x000ee80000300a00 */
[----:B------:R3:W-:Y:S04]  /*21140*/  STL.64 [R1+0x1148], R30 ;  /* 0x0011481e01007387 */ /* 0x0007e80000100a00 */
[----:B------:R3:W-:Y:S04]  /*21150*/  STL.64 [R1+0x10c0], R28 ;  /* 0x0010c01c01007387 */ /* 0x0007e80000100a00 */
[----:B----4-:R-:W4:Y:S04]  /*21160*/  LDL.LU.64 R6, [R1+0x218] ;  /* 0x0002180001067983 */ /* 0x010f280000300a00 */
[----:B------:R-:W-:Y:S01]  /*21170*/  LDGSTS.E [R24+-0x77ff4], desc[UR8][R4.64], !P1 ;  /* 0x8800c00004187fae */ /* 0x000fe2000c921848 */
[----:B------:R-:W-:-:S02]  /*21180*/  IADD3 R25, R26, -0x13e, RZ ;  /* 0xfffffec21a197810 */ /* 0x000fc40007ffe0ff */
[----:B------:R-:W4:Y:S01]  /*21190*/  LDC R26, c[0x0][0x230] ;  /* 0x00008c00ff1a7b82 */ /* 0x000f220000000800 */
[----:B------:R3:W-:Y:S04]  /*211a0*/  LDGSTS.E [R23+-0x73ff4], desc[UR8][R30.64], !P1 ;  /* 0x8c00c0001e177fae */ /* 0x0007e8000c921848 */
[----:B-1----:R-:W4:Y:S04]  /*211b0*/  LDL.LU.64 R4, [R1+0x210] ;  /* 0x0002100001047983 */ /* 0x002f280000300a00 */
[----:B------:R-:W4:Y:S01]  /*211c0*/  LDL.LU.64 R104, [R1+0x208] ;  /* 0x0002080001687983 */ /* 0x000f220000300a00 */
[----:B--2---:R-:W-:-:S03]  /*211d0*/  IMAD.WIDE R34, R13, 0x4, R112 ;  /* 0x000000040d227825 */ /* 0x004fc600078e0270 */
[----:B------:R1:W-:Y:S01]  /*211e0*/  LDGSTS.E [R22+-0x70000], desc[UR8][R28.64], !P0 ;  /* 0x900000001c167fae */ /* 0x0003e2000c121848 */
[----:B------:R-:W-:-:S03]  /*211f0*/  ISETP.GE.U32.AND P1, PT, R25, 0x7ffffe43, PT ;  /* 0x7ffffe431900780c */ /* 0x000fc60003f26070 */
[----:B------:R-:W-:Y:S01]  /*21200*/  STL.64 [R1+0x10b8], R34 ;  /* 0x0010b82201007387 */ /* 0x000fe20000100a00 */
[----:B------:R-:W-:-:S04]  /*21210*/  IMAD.WIDE R32, R13, 0x4, R110 ;  /* 0x000000040d207825 */ /* 0x000fc800078e026e */
[C---:B---3--:R-:W-:Y:S01]  /*21220*/  IMAD.WIDE R30, R13.reuse, 0x4, R108 ;  /* 0x000000040d1e7825 */ /* 0x048fe200078e026c */
[----:B------:R-:W-:Y:S03]  /*21230*/  STL.64 [R1+0x10b0], R32 ;  /* 0x0010b02001007387 */ /* 0x000fe60000100a00 */
[----:B-1----:R-:W-:Y:S01]  /*21240*/  IMAD.WIDE R28, R13, 0x4, R106 ;  /* 0x000000040d1c7825 */ /* 0x002fe200078e026a */
[----:B------:R-:W2:Y:S03]  /*21250*/  LDL.LU.64 R112, [R1+0x200] ;  /* 0x0002000001707983 */ /* 0x000ea60000300a00 */
[----:B------:R-:W-:Y:S01]  /*21260*/  VIADD R25, R14, 0x100000 ;  /* 0x001000000e197836 */ /* 0x000fe20000000000 */
[----:B------:R1:W-:Y:S04]  /*21270*/  STL.64 [R1+0x10a8], R30 ;  /* 0x0010a81e01007387 */ /* 0x0003e80000100a00 */
[----:B------:R3:W-:Y:S04]  /*21280*/  STL.64 [R1+0x10a0], R28 ;  /* 0x0010a01c01007387 */ /* 0x0007e80000100a00 */
[----:B------:R-:W2:Y:S04]  /*21290*/  LDL.LU.64 R110, [R1+0x1f8] ;  /* 0x0001f800016e7983 */ /* 0x000ea80000300a00 */
[----:B------:R-:W2:Y:S04]  /*212a0*/  LDL.LU.64 R108, [R1+0x1f0] ;  /* 0x0001f000016c7983 */ /* 0x000ea80000300a00 */
[----:B------:R1:W-:Y:S04]  /*212b0*/  LDGSTS.E [R25+-0x6c000], desc[UR8][R34.64], !P0 ;  /* 0x9400000022197fae */ /* 0x0003e8000c121848 */
[----:B------:R-:W2:Y:S04]  /*212c0*/  LDL.LU.64 R106, [R1+0x1e8] ;  /* 0x0001e800016a7983 */ /* 0x000ea80000300a00 */
[----:B------:R-:W-:Y:S01]  /*212d0*/  LDGSTS.E [R24+-0x68000], desc[UR8][R32.64], !P0 ;  /* 0x9800000020187fae */ /* 0x000fe2000c121848 */
[----:B-1----:R-:W-:-:S03]  /*212e0*/  IADD3 R25, R27, -0x13f, RZ ;  /* 0xfffffec11b197810 */ /* 0x002fc60007ffe0ff */
[----:B------:R1:W-:Y:S01]  /*212f0*/  LDGSTS.E [R23+-0x64000], desc[UR8][R30.64], !P0 ;  /* 0x9c0000001e177fae */ /* 0x0003e2000c121848 */
[----:B------:R-:W2:Y:S01]  /*21300*/  LDC R27, c[0x0][0x230] ;  /* 0x00008c00ff1b7b82 */ /* 0x000ea20000000800 */
[----:B------:R-:W-:Y:S02]  /*21310*/  ISETP.GE.U32.AND P0, PT, R25, 0x7ffffe42, PT ;  /* 0x7ffffe421900780c */ /* 0x000fe40003f06070 */
[----:B------:R3:W-:Y:S01]  /*21320*/  LDGSTS.E [R22+-0x6fffc], desc[UR8][R28.64], !P1 ;  /* 0x900040001c167fae */ /* 0x0007e2000c921848 */
[----:B------:R-:W-:Y:S02]  /*21330*/  VIADD R25, R14, 0x100000 ;  /* 0x001000000e197836 */ /* 0x000fe40000000000 */
[----:B-1----:R-:W-:-:S05]  /*21340*/  IMAD.WIDE R30, R13, 0x4, R114 ;  /* 0x000000040d1e7825 */ /* 0x002fca00078e0272 */
[----:B------:R-:W-:Y:S04]  /*21350*/  STL.64 [R1+0x1098], R30 ;  /* 0x0010981e01007387 */ /* 0x000fe80000100a00 */
[----:B------:R1:W-:Y:S01]  /*21360*/  LDGSTS.E [R25+-0x6bffc], desc[UR8][R30.64], !P1 ;  /* 0x940040001e197fae */ /* 0x0003e2000c921848 */
[----:B----4-:R-:W-:-:S05]  /*21370*/  IMAD.WIDE R6, R13, 0x4, R6 ;  /* 0x000000040d067825 */ /* 0x010fca00078e0206 */
[----:B------:R4:W-:Y:S04]  /*21380*/  STL.64 [R1+0x1090], R6 ;  /* 0x0010900601007387 */ /* 0x0009e80000100a00 */
[----:B------:R-:W2:Y:S04]  /*21390*/  LDL.LU.64 R114, [R1+0x1e0] ;  /* 0x0001e00001727983 */ /* 0x000ea80000300a00 */
[----:B------:R-:W-:Y:S01]  /*213a0*/  LDGSTS.E [R24+-0x67ffc], desc[UR8][R6.64], !P1 ;  /* 0x9800400006187fae */ /* 0x000fe2000c921848 */
[----:B------:R-:W-:-:S04]  /*213b0*/  IMAD.WIDE R4, R13, 0x4, R4 ;  /* 0x000000040d047825 */ /* 0x000fc800078e0204 */
[----:B---3--:R-:W-:Y:S01]  /*213c0*/  IMAD.WIDE R28, R13, 0x4, R104 ;  /* 0x000000040d1c7825 */ /* 0x008fe200078e0268 */
[----:B------:R3:W-:Y:S04]  /*213d0*/  STL.64 [R1+0x1088], R4 ;  /* 0x0010880401007387 */ /* 0x0007e80000100a00 */
[----:B------:R2:W-:Y:S04]  /*213e0*/  STL.64 [R1+0x1080], R28 ;  /* 0x0010801c01007387 */ /* 0x0005e80000100a00 */
[----:B----4-:R-:W4:Y:S04]  /*213f0*/  LDL.LU.64 R6, [R1+0x1d8] ;  /* 0x0001d80001067983 */ /* 0x010f280000300a00 */
[----:B------:R-:W4:Y:S04]  /*21400*/  LDL.LU.64 R104, [R1+0x1d0] ;  /* 0x0001d00001687983 */ /* 0x000f280000300a00 */
[----:B------:R-:W-:Y:S01]  /*21410*/  LDGSTS.E [R23+-0x63ffc], desc[UR8][R4.64], !P1 ;  /* 0x9c00400004177fae */ /* 0x000fe2000c921848 */
[----:B-1----:R-:W-:-:S02]  /*21420*/  IADD3 R25, R26, -0x140, RZ ;  /* 0xfffffec01a197810 */ /* 0x002fc40007ffe0ff */
[----:B------:R-:W1:Y:S01]  /*21430*/  LDC R26, c[0x0][0x230] ;  /* 0x00008c00ff1a7b82 */ /* 0x000e620000000800 */
[----:B------:R2:W-:Y:S04]  /*21440*/  LDGSTS.E [R22+-0x6fff8], desc[UR8][R28.64], !P0 ;  /* 0x900080001c167fae */ /* 0x0005e8000c121848 */
[----:B---3--:R-:W3:Y:S01]  /*21450*/  LDL.LU.64 R4, [R1+0xc8] ;  /* 0x0000c80001047983 */ /* 0x008ee20000300a00 */
[----:B--2---:R-:W-:Y:S01]  /*21460*/  IMAD.WIDE R34, R13, 0x4, R112 ;  /* 0x000000040d227825 */ /* 0x004fe200078e0270 */
[----:B------:R-:W-:-:S03]  /*21470*/  ISETP.GE.U32.AND P1, PT, R25, 0x7ffffe41, PT ;  /* 0x7ffffe411900780c */ /* 0x000fc60003f26070 */
[C---:B------:R-:W-:Y:S01]  /*21480*/  IMAD.WIDE R32, R13.reuse, 0x4, R110 ;  /* 0x000000040d207825 */ /* 0x040fe200078e026e */
[----:B------:R-:W-:Y:S03]  /*21490*/  STL.64 [R1+0x1078], R34 ;  /* 0x0010782201007387 */ /* 0x000fe60000100a00 */
[C---:B------:R-:W-:Y:S01]  /*214a0*/  IMAD.WIDE R30, R13.reuse, 0x4, R108 ;  /* 0x000000040d1e7825 */ /* 0x040fe200078e026c */
[----:B------:R-:W-:Y:S03]  /*214b0*/  STL.64 [R1+0x1070], R32 ;  /* 0x0010702001007387 */ /* 0x000fe60000100a00 */
[----:B------:R-:W-:Y:S01]  /*214c0*/  VIADD R25, R14, 0x100000 ;  /* 0x001000000e197836 */ /* 0x000fe20000000000 */
[----:B------:R-:W2:Y:S01]  /*214d0*/  LDL.LU.64 R112, [R1+0xc0] ;  /* 0x0000c00001707983 */ /* 0x000ea20000300a00 */
[----:B------:R-:W-:-:S03]  /*214e0*/  IMAD.WIDE R28, R13, 0x4, R106 ;  /* 0x000000040d1c7825 */ /* 0x000fc600078e026a */
[----:B------:R-:W-:Y:S04]  /*214f0*/  STL.64 [R1+0x1068], R30 ;  /* 0x0010681e01007387 */ /* 0x000fe80000100a00 */
[----:B------:R1:W-:Y:S04]  /*21500*/  STL.64 [R1+0x1060], R28 ;  /* 0x0010601c01007387 */ /* 0x0003e80000100a00 */
[----:B------:R-:W2:Y:S04]  /*21510*/  LDL.LU.64 R110, [R1+0xb8] ;  /* 0x0000b800016e7983 */ /* 0x000ea80000300a00 */
[----:B------:R1:W-:Y:S04]  /*21520*/  LDGSTS.E [R25+-0x6bff8], desc[UR8][R34.64], !P0 ;  /* 0x9400800022197fae */ /* 0x0003e8000c121848 */
[----:B------:R-:W2:Y:S04]  /*21530*/  LDL.LU.64 R108, [R1+0xb0] ;  /* 0x0000b000016c7983 */ /* 0x000ea80000300a00 */
[----:B------:R-:W-:Y:S01]  /*21540*/  LDGSTS.E [R24+-0x67ff8], desc[UR8][R32.64], !P0 ;  /* 0x9800800020187fae */ /* 0x000fe2000c121848 */
[----:B-1----:R-:W-:-:S03]  /*21550*/  IADD3 R25, R27, -0x15d, RZ ;  /* 0xfffffea31b197810 */ /* 0x002fc60007ffe0ff */
[----:B------:R-:W2:Y:S01]  /*21560*/  LDL.LU.64 R106, [R1+0xb08] ;  /* 0x000b0800016a7983 */ /* 0x000ea20000300a00 */
[----:B------:R-:W1:Y:S03]  /*21570*/  LDC R27, c[0x0][0x230] ;  /* 0x00008c00ff1b7b82 */ /* 0x000e660000000800 */
[----:B------:R-:W-:Y:S01]  /*21580*/  LDGSTS.E [R23+-0x63ff8], desc[UR8][R30.64], !P0 ;  /* 0x9c0080001e177fae */ /* 0x000fe2000c121848 */
[----:B------:R-:W-:Y:S01]  /*21590*/  ISETP.GE.U32.AND P0, PT, R25, 0x7ffffe24, PT ;  /* 0x7ffffe241900780c */ /* 0x000fe20003f06070 */
[----:B------:R-:W-:Y:S02]  /*215a0*/  VIADD R25, R14, 0x100000 ;  /* 0x001000000e197836 */ /* 0x000fe40000000000 */
[----:B------:R1:W-:Y:S02]  /*215b0*/  LDGSTS.E [R22+-0x6fff4], desc[UR8][R28.64], !P1 ;  /* 0x9000c0001c167fae */ /* 0x0003e4000c921848 */
[----:B-1----:R-:W1:Y:S01]  /*215c0*/  LDC R28, c[0x0][0x230] ;  /* 0x00008c00ff1c7b82 */ /* 0x002e620000000800 */
[----:B------:R-:W-:-:S05]  /*215d0*/  IMAD.WIDE R32, R13, 0x4, R114 ;  /* 0x000000040d207825 */ /* 0x000fca00078e0272 */
[----:B------:R-:W-:Y:S04]  /*215e0*/  STL.64 [R1+0x1058], R32 ;  /* 0x0010582001007387 */ /* 0x000fe80000100a00 */
[----:B------:R1:W-:Y:S01]  /*215f0*/  LDGSTS.E [R25+-0x6bff4], desc[UR8][R32.64], !P1 ;  /* 0x9400c00020197fae */ /* 0x0003e2000c921848 */
[----:B----4-:R-:W-:-:S04]  /*21600*/  IMAD.WIDE R6, R13, 0x4, R6 ;  /* 0x000000040d067825 */ /* 0x010fc800078e0206 */
[C---:B------:R-:W-:Y:S01]  /*21610*/  IMAD.WIDE R30, R13.reuse, 0x4, R104 ;  /* 0x000000040d1e7825 */ /* 0x040fe200078e0268 */
[----:B------:R4:W-:Y:S04]  /*21620*/  STL.64 [R1+0x1050], R6 ;  /* 0x0010500601007387 */ /* 0x0009e80000100a00 */
[----:B------:R-:W2:Y:S04]  /*21630*/  LDL.LU.64 R104, [R1+0xa8] ;  /* 0x0000a80001687983 */ /* 0x000ea80000300a00 */
[----:B------:R-:W-:Y:S04]  /*21640*/  STL.64 [R1+0x1048], R30 ;  /* 0x0010481e01007387 */ /* 0x000fe80000100a00 */
[----:B------:R-:W-:Y:S01]  /*21650*/  LDGSTS.E [R24+-0x67ff4], desc[UR8][R6.64], !P1 ;  /* 0x9800c00006187fae */ /* 0x000fe2000c921848 */
[----:B---3--:R-:W-:-:S03]  /*21660*/  IMAD.WIDE R4, R13, 0x4, R4 ;  /* 0x000000040d047825 */ /* 0x008fc600078e0204 */
[----:B------:R3:W-:Y:S04]  /*21670*/  LDGSTS.E [R23+-0x63ff4], desc[UR8][R30.64], !P1 ;  /* 0x9c00c0001e177fae */ /* 0x0007e8000c921848 */
[----:B------:R1:W-:Y:S04]  /*21680*/  STL.64 [R1+0xfc0], R4 ;  /* 0x000fc00401007387 */ /* 0x0003e80000100a00 */
[----:B----4-:R-:W4:Y:S04]  /*21690*/  LDL.LU.64 R6, [R1+0xa0] ;  /* 0x0000a00001067983 */ /* 0x010f280000300a00 */
[----:B------:R-:W-:Y:S04]  /*216a0*/  LDGSTS.E [R22+-0x60000], desc[UR8][R4.64], !P0 ;  /* 0xa000000004167fae */ /* 0x000fe8000c121848 */
[----:B-1----:R-:W4:Y:S04]  /*216b0*/  LDL.LU.64 R4, [R1+0x98] ;  /* 0x0000980001047983 */ /* 0x002f280000300a00 */
[----:B------:R-:W4:Y:S01]  /*216c0*/  LDL.LU.64 R114, [R1+0x90] ;  /* 0x0000900001727983 */ /* 0x000f220000300a00 */
[----:B--2---:R-:W-:Y:S01]  /*216d0*/  IMAD.WIDE R36, R13, 0x4, R112 ;  /* 0x000000040d247825 */ /* 0x004fe200078e0270 */
[----:B------:R-:W-:-:S02]  /*216e0*/  IADD3 R25, R26, -0x15e, RZ ;  /* 0xfffffea21a197810 */ /* 0x000fc40007ffe0ff */
[----:B------:R-:W1:Y:S01]  /*216f0*/  LDC R26, c[0x0][0x230] ;  /* 0x00008c00ff1a7b82 */ /* 0x000e620000000800 */
[C---:B------:R-:W-:Y:S01]  /*21700*/  IMAD.WIDE R34, R13.reuse, 0x4, R110 ;  /* 0x000000040d227825 */ /* 0x040fe200078e026e */
[----:B------:R-:W-:Y:S03]  /*21710*/  STL.64 [R1+0xfb8], R36 ;  /* 0x000fb82401007387 */ /* 0x000fe60000100a00 */
[----:B------:R-:W-:Y:S01]  /*21720*/  IMAD.WIDE R32, R13, 0x4, R108 ;  /* 0x000000040d207825 */ /* 0x000fe200078e026c */
[----:B------:R2:W-:Y:S01]  /*21730*/  STL.64 [R1+0xfb0], R34 ;  /* 0x000fb02201007387 */ /* 0x0005e20000100a00 */
[----:B------:R-:W-:Y:S02]  /*21740*/  ISETP.GE.U32.AND P1, PT, R25, 0x7ffffe23, PT ;  /* 0x7ffffe231900780c */ /* 0x000fe40003f26070 */
[----:B------:R-:W-:Y:S01]  /*21750*/  VIADD R25, R14, 0x100000 ;  /* 0x001000000e197836 */ /* 0x000fe20000000000 */
[----:B------:R-:W4:Y:S01]  /*21760*/  LDL.LU.64 R112, [R1+0x88] ;  /* 0x0000880001707983 */ /* 0x000f220000300a00 */
[----:B---3--:R-:W-:-:S03]  /*21770*/  IMAD.WIDE R30, R13, 0x4, R106 ;  /* 0x000000040d1e7825 */ /* 0x008fc600078e026a */
[----:B------:R4:W-:Y:S04]  /*21780*/  STL.64 [R1+0xfa8], R32 ;  /* 0x000fa82001007387 */ /* 0x0009e80000100a00 */
[----:B------:R-:W3:Y:S04]  /*21790*/  LDL.LU.64 R110, [R1+0x80] ;  /* 0x00008000016e7983 */ /* 0x000ee80000300a00 */
[----:B------:R1:W-:Y:S04]  /*217a0*/  STL.64 [R1+0x12f0], R30 ;  /* 0x0012f01e01007387 */ /* 0x0003e80000100a00 */
[----:B------:R-:W3:Y:S04]  /*217b0*/  LDL.LU.64 R108, [R1+0x78] ;  /* 0x00007800016c7983 */ /* 0x000ee80000300a00 */
[----:B------:R-:W-:Y:S04]  /*217c0*/  LDGSTS.E [R25+-0x5c000], desc[UR8][R36.64], !P0 ;  /* 0xa400000024197fae */ /* 0x000fe8000c121848 */
[----:B------:R2:W-:Y:S04]  /*217d0*/  LDGSTS.E [R24+-0x58000], desc[UR8][R34.64], !P0 ;  /* 0xa800000022187fae */ /* 0x0005e8000c121848 */
[----:B------:R-:W3:Y:S04]  /*217e0*/  LDL.LU.64 R106, [R1+0x70] ;  /* 0x00007000016a7983 */ /* 0x000ee80000300a00 */
[----:B------:R4:W-:Y:S04]  /*217f0*/  LDGSTS.E [R23+-0x54000], desc[UR8][R32.64], !P0 ;  /* 0xac00000020177fae */ /* 0x0009e8000c121848 */
[----:B------:R1:W-:Y:S01]  /*21800*/  LDGSTS.E [R22+-0x5fffc], desc[UR8][R30.64], !P1 ;  /* 0xa00040001e167fae */ /* 0x0003e2000c921848 */
[----:B--2---:R-:W-:-:S03]  /*21810*/  IMAD.WIDE R34, R13, 0x4, R104 ;  /* 0x000000040d227825 */ /* 0x004fc600078e0268 */
[----:B------:R-:W2:Y:S04]  /*21820*/  LDL.LU.64 R104, [R1+0x68] ;  /* 0x0000680001687983 */ /* 0x000ea80000300a00 */
[----:B------:R3:W-:Y:S01]  /*21830*/  STL.64 [R1+0x12e8], R34 ;  /* 0x0012e82201007387 */ /* 0x0007e20000100a00 */
[----:B----4-:R-:W-:-:S03]  /*21840*/  IMAD.WIDE R32, R13, 0x4, R6 ;  /* 0x000000040d207825 */ /* 0x010fc600078e0206 */
[----:B------:R-:W4:Y:S04]  /*21850*/  LDL.LU.64 R6, [R1+0x60] ;  /* 0x0000600001067983 */ /* 0x000f280000300a00 */
[----:B------:R3:W-:Y:S01]  /*21860*/  STL.64 [R1+0x12e0], R32 ;  /* 0x0012e02001007387 */ /* 0x0007e20000100a00 */
[----:B-1----:R-:W-:-:S03]  /*21870*/  IMAD.WIDE R30, R13, 0x4, R4 ;  /* 0x000000040d1e7825 */ /* 0x002fc600078e0204 */
[----:B------:R-:W4:Y:S01]  /*21880*/  LDL.LU.64 R4, [R1+0x58] ;  /* 0x0000580001047983 */ /* 0x000f220000300a00 */
[----:B------:R-:W-:-:S04]  /*21890*/  IADD3 R25, R28, -0x15f, RZ ;  /* 0xfffffea11c197810 */ /* 0x000fc80007ffe0ff */
[----:B------:R-:W-:Y:S01]  /*218a0*/  ISETP.GE.U32.AND P0, PT, R25, 0x7ffffe22, PT ;  /* 0x7ffffe221900780c */ /* 0x000fe20003f06070 */
[C---:B------:R-:W-:Y:S02]  /*218b0*/  VIADD R25, R14.reuse, 0x100000 ;  /* 0x001000000e197836 */ /* 0x040fe40000000000 */
[----:B------:R-:W-:Y:S01]  /*218c0*/  IMAD.WIDE R28, R13, 0x4, R114 ;  /* 0x000000040d1c7825 */ /* 0x000fe200078e0272 */
[----:B------:R-:W-:Y:S04]  /*218d0*/  STL.64 [R1+0x12d8], R30 ;  /* 0x0012d81e01007387 */ /* 0x000fe80000100a00 */
[----:B------:R1:W-:Y:S04]  /*218e0*/  LDGSTS.E [R25+-0x5bffc], desc[UR8][R34.64], !P1 ;  /* 0xa400400022197fae */ /* 0x0003e8000c921848 */
[----:B------:R3:W-:Y:S04]  /*218f0*/  LDGSTS.E [R24+-0x57ffc], desc[UR8][R32.64], !P1 ;  /* 0xa800400020187fae */ /* 0x0007e8000c921848 */
[----:B------:R-:W-:Y:S04]  /*21900*/  LDGSTS.E [R23+-0x53ffc], desc[UR8][R30.64], !P1 ;  /* 0xac0040001e177fae */ /* 0x000fe8000c921848 */
[----:B------:R3:W-:Y:S01]  /*21910*/  STL.64 [R1+0x12d0], R28 ;  /* 0x0012d01c01007387 */ /* 0x0007e20000100a00 */
[----:B-1----:R-:W-:Y:S01]  /*21920*/  IADD3 R25, R27, -0x160, RZ ;  /* 0xfffffea01b197810 */ /* 0x002fe20007ffe0ff */
[----:B------:R-:W-:Y:S01]  /*21930*/  IMAD.WIDE R36, R13, 0x4, R112 ;  /* 0x000000040d247825 */ /* 0x000fe200078e0270 */
[----:B------:R-:W1:Y:S01]  /*21940*/  LDC R27, c[0x0][0x230] ;  /* 0x00008c00ff1b7b82 */ /* 0x000e620000000800 */
[----:B------:R3:W-:Y:S01]  /*21950*/  LDGSTS.E [R22+-0x5fff8], desc[UR8][R28.64], !P0 ;  /* 0xa00080001c167fae */ /* 0x0007e2000c121848 */
[----:B------:R-:W-:Y:S01]  /*21960*/  ISETP.GE.U32.AND P1, PT, R25, 0x7ffffe21, PT ;  /* 0x7ffffe211900780c */ /* 0x000fe20003f26070 */
[----:B------:R-:W-:-:S02]  /*21970*/  VIADD R25, R14, 0x100000 ;  /* 0x001000000e197836 */ /* 0x000fc40000000000 */
[----:B---3--:R-:W-:-:S03]  /*21980*/  IMAD.WIDE R34, R13, 0x4, R110 ;  /* 0x000000040d227825 */ /* 0x008fc600078e026e */
[----:B------:R3:W-:Y:S01]  /*21990*/  LDGSTS.E [R25+-0x5bff8], desc[UR8][R36.64], !P0 ;  /* 0xa400800024197fae */ /* 0x0007e2000c121848 */
[----:B------:R-:W-:-:S03]  /*219a0*/  IMAD.WIDE R32, R13, 0x4, R108 ;  /* 0x000000040d207825 */ /* 0x000fc600078e026c */
[----:B------:R-:W-:Y:S01]  /*219b0*/  STL.64 [R1+0x12c8], R36 ;  /* 0x0012c82401007387 */ /* 0x000fe20000100a00 */
[----:B------:R-:W1:Y:S01]  /*219c0*/  LDC R28, c[0x0][0x230] ;  /* 0x00008c00ff1c7b82 */ /* 0x000e620000000800 */
[----:B------:R-:W-:Y:S02]  /*219d0*/  IMAD.WIDE R30, R13, 0x4, R106 ;  /* 0x000000040d1e7825 */ /* 0x000fe400078e026a */
[----:B------:R-:W-:Y:S01]  /*219e0*/  LDGSTS.E [R24+-0x57ff8], desc[UR8][R34.64], !P0 ;  /* 0xa800800022187fae */ /* 0x000fe2000c121848 */
[----:B---3--:R-:W-:-:S03]  /*219f0*/  IADD3 R25, R26, -0x17d, RZ ;  /* 0xfffffe831a197810 */ /* 0x008fc60007ffe0ff */
[----:B------:R-:W-:Y:S01]  /*21a00*/  STL.64 [R1+0x12c0], R34 ;  /* 0x0012c02201007387 */ /* 0x000fe20000100a00 */
[----:B------:R-:W3:Y:S03]  /*21a10*/  LDC R26, c[0x0][0x230] ;  /* 0x00008c00ff1a7b82 */ /* 0x000ee60000000800 */
[----:B------:R2:W-:Y:S01]  /*21a20*/  LDGSTS.E [R23+-0x53ff8], desc[UR8][R32.64], !P0 ;  /* 0xac00800020177fae */ /* 0x0005e2000c121848 */
[----:B------:R-:W-:Y:S01]  /*21a30*/  ISETP.GE.U32.AND P0, PT, R25, 0x7ffffe04, PT ;  /* 0x7ffffe041900780c */ /* 0x000fe20003f06070 */
[----:B------:R-:W-:Y:S02]  /*21a40*/  VIADD R25, R14, 0x100000 ;  /* 0x001000000e197836 */ /* 0x000fe40000000000 */
[----:B------:R2:W-:Y:S04]  /*21a50*/  STL.64 [R1+0x12b8], R32 ;  /* 0x0012b82001007387 */ /* 0x0005e80000100a00 */
[----:B------:R4:W-:Y:S04]  /*21a60*/  STL.64 [R1+0x12b0], R30 ;  /* 0x0012b01e01007387 */ /* 0x0009e80000100a00 */
[----:B------:R-:W-:Y:S01]  /*21a70*/  LDGSTS.E [R22+-0x5fff4], desc[UR8][R30.64], !P1 ;  /* 0xa000c0001e167fae */ /* 0x000fe2000c921848 */
[----:B--2---:R-:W-:-:S05]  /*21a80*/  IMAD.WIDE R32, R13, 0x4, R104 ;  /* 0x000000040d207825 */ /* 0x004fca00078e0268 */
[----:B------:R1:W-:Y:S04]  /*21a90*/  LDGSTS.E [R25+-0x5bff4], desc[UR8][R32.64], !P1 ;  /* 0xa400c00020197fae */ /* 0x0003e8000c921848 */
[----:B------:R-:W-:Y:S01]  /*21aa0*/  STL.64 [R1+0x12a8], R32 ;  /* 0x0012a82001007387 */ /* 0x000fe20000100a00 */
[----:B-1----:R-:W-:Y:S01]  /*21ab0*/  IADD3 R25, R28, -0x17e, RZ ;  /* 0xfffffe821c197810 */ /* 0x002fe20007ffe0ff */
[----:B----4-:R-:W-:-:S05]  /*21ac0*/  IMAD.WIDE R30, R13, 0x4, R6 ;  /* 0x000000040d1e7825 */ /* 0x010fca00078e0206 */
[----:B------:R1:W-:Y:S01]  /*21ad0*/  LDGSTS.E [R24+-0x57ff4], desc[UR8][R30.64], !P1 ;  /* 0xa800c0001e187fae */ /* 0x0003e2000c921848 */
[----:B------:R-:W-:-:S03]  /*21ae0*/  IMAD.WIDE R6, R13, 0x4, R4 ;  /* 0x000000040d067825 */ /* 0x000fc600078e0204 */
[----:B------:R1:W-:Y:S04]  /*21af0*/  STL.64 [R1+0x12a0], R30 ;  /* 0x0012a01e01007387 */ /* 0x0003e80000100a00 */
[----:B------:R2:W-:Y:S01]  /*21b00*/  LDGSTS.E [R23+-0x53ff4], desc[UR8][R6.64], !P1 ;  /* 0xac00c00006177fae */ /* 0x0005e2000c921848 */
[----:B------:R-:W-:Y:S01]  /*21b10*/  ISETP.GE.U32.AND P1, PT, R25, 0x7ffffe03, PT ;  /* 0x7ffffe031900780c */ /* 0x000fe20003f26070 */
[----:B------:R-:W-:-:S04]  /*21b20*/  IMAD.WIDE R4, R13, 0x4, R72 ;  /* 0x000000040d047825 */ /* 0x000fc800078e0248 */
[----:B------:R-:W-:Y:S02]  /*21b30*/  VIADD R25, R14, 0x100000 ;  /* 0x001000000e197836 */ /* 0x000fe40000000000 */
[C---:B-1----:R-:W-:Y:S01]  /*21b40*/  IMAD.WIDE R30, R13.reuse, 0x4, R80 ;  /* 0x000000040d1e7825 */ /* 0x042fe200078e0250 */
[----:B------:R2:W-:Y:S03]  /*21b50*/  STL.64 [R1+0x1298], R6 ;  /* 0x0012980601007387 */ /* 0x0005e60000100a00 */
[C---:B------:R-:W-:Y:S01]  /*21b60*/  IMAD.WIDE R28, R13.reuse, 0x4, R82 ;  /* 0x000000040d1c7825 */ /* 0x040fe200078e0252 */
[----:B------:R1:W-:Y:S04]  /*21b70*/  STL.64 [R1+0x1290], R4 ;  /* 0x0012900401007387 */ /* 0x0003e80000100a00 */
[----:B------:R1:W-:Y:S01]  /*21b80*/  LDGSTS.E [R22+-0x50000], desc[UR8][R4.64], !P0 ;  /* 0xb000000004167fae */ /* 0x0003e2000c121848 */
[----:B--2---:R-:W-:-:S03]  /*21b90*/  IMAD.WIDE R6, R13, 0x4, R84 ;  /* 0x000000040d067825 */ /* 0x004fc600078e0254 */
[----:B------:R3:W-:Y:S04]  /*21ba0*/  LDGSTS.E [R25+-0x4c000], desc[UR8][R30.64], !P0 ;  /* 0xb40000001e197fae */ /* 0x0007e8000c121848 */
[----:B------:R-:W-:Y:S01]  /*21bb0*/  STL.64 [R1+0x1288], R30 ;  /* 0x0012881e01007387 */ /* 0x000fe20000100a00 */
[----:B-1----:R-:W-:-:S03]  /*21bc0*/  IMAD.WIDE R4, R13, 0x4, R74 ;  /* 0x000000040d047825 */ /* 0x002fc600078e024a */
[----:B------:R-:W-:Y:S01]  /*21bd0*/  STL.64 [R1+0x1280], R28 ;  /* 0x0012801c01007387 */ /* 0x000fe20000100a00 */
[----:B---3--:R-:W-:-:S03]  /*21be0*/  IADD3 R25, R26, -0x17f, RZ ;  /* 0xfffffe811a197810 */ /* 0x008fc60007ffe0ff */
[----:B------:R-:W-:Y:S01]  /*21bf0*/  LDGSTS.E [R24+-0x48000], desc[UR8][R28.64], !P0 ;  /* 0xb80000001c187fae */ /* 0x000fe2000c121848 */
[----:B------:R-:W-:-:S03]  /*21c00*/  ISETP.GE.U32.AND P2, PT, R25, 0x7ffffe02, PT ;  /* 0x7ffffe021900780c */ /* 0x000fc60003f46070 */
[----:B------:R-:W-:Y:S01]  /*21c10*/  STL.64 [R1+0x1278], R6 ;  /* 0x0012780601007387 */ /* 0x000fe20000100a00 */
[----:B------:R-:W-:-:S03]  /*21c20*/  IADD3 R25, R14, 0x100000, RZ ;  /* 0x001000000e197810 */ /* 0x000fc60007ffe0ff */
[----:B------:R-:W-:Y:S04]  /*21c30*/  LDGSTS.E [R23+-0x44000], desc[UR8][R6.64], !P0 ;  /* 0xbc00000006177fae */ /* 0x000fe8000c121848 */
[----:B------:R1:W-:Y:S04]  /*21c40*/  STL.64 [R1+0x1270], R4 ;  /* 0x0012700401007387 */ /* 0x0003e80000100a00 */
[----:B------:R1:W-:Y:S02]  /*21c50*/  LDGSTS.E [R22+-0x4fffc], desc[UR8][R4.64], !P1 ;  /* 0xb000400004167fae */ /* 0x0003e4000c921848 */
[----:B-1----:R-:W-:-:S05]  /*21c60*/  IMAD.WIDE R4, R13, 0x4, R86 ;  /* 0x000000040d047825 */ /* 0x002fca00078e0256 */
[----:B------:R1:W-:Y:S04]  /*21c70*/  STL.64 [R1+0x1268], R4 ;  /* 0x0012680401007387 */ /* 0x0003e80000100a00 */
[----:B------:R1:W-:Y:S02]  /*21c80*/  LDGSTS.E [R25+-0x4bffc], desc[UR8][R4.64], !P1 ;  /* 0xb400400004197fae */ /* 0x0003e4000c921848 */
[----:B-1----:R-:W1:Y:S01]  /*21c90*/  S2R R5, SR_TID.X ;  /* 0x0000000000057919 */ /* 0x002e620000002100 */
[----:B------:R-:W-:-:S04]  /*21ca0*/  IMAD.WIDE R30, R13, 0x4, R88 ;  /* 0x000000040d1e7825 */ /* 0x000fc800078e0258 */
[----:B------:R-:W-:Y:S01]  /*21cb0*/  IMAD.WIDE R28, R13, 0x4, R90 ;  /* 0x000000040d1c7825 */ /* 0x000fe200078e025a */
[----:B------:R2:W-:Y:S03]  /*21cc0*/  LDGSTS.E [R24+-0x47ffc], desc[UR8][R30.64], !P1 ;  /* 0xb80040001e187fae */ /* 0x0005e6000c921848 */
[----:B------:R-:W-:Y:S01]  /*21cd0*/  VIADD R26, R27, 0xfffffe80 ;  /* 0xfffffe801b1a7836 */ /* 0x000fe20000000000 */
[----:B------:R-:W-:Y:S01]  /*21ce0*/  LDGSTS.E [R23+-0x43ffc], desc[UR8][R28.64], !P1 ;  /* 0xbc0040001c177fae */ /* 0x000fe2000c921848 */
[----:B------:R-:W-:Y:S01]  /*21cf0*/  IMAD.WIDE R6, R13, 0x4, R76 ;  /* 0x000000040d067825 */ /* 0x000fe200078e024c */
[----:B------:R-:W3:Y:S01]  /*21d00*/  LDC R27, c[0x0][0x230] ;  /* 0x00008c00ff1b7b82 */ /* 0x000ee20000000800 */
[----:B-1----:R-:W-:Y:S01]  /*21d10*/  LOP3.LUT R5, R5, 0x7f, RZ, 0xc0, !PT ;  /* 0x0000007f05057812 */ /* 0x002fe200078ec0ff */
[----:B------:R2:W-:Y:S03]  /*21d20*/  STL.64 [R1+0x1260], R30 ;  /* 0x0012601e01007387 */ /* 0x0005e60000100a00 */
[----:B------:R-:W-:Y:S01]  /*21d30*/  ISETP.GE.AND P1, PT, R5, R26, PT ;  /* 0x0000001a0500720c */ /* 0x000fe20003f26270 */
[----:B------:R1:W-:Y:S02]  /*21d40*/  LDGSTS.E [R22+-0x4fff8], desc[UR8][R6.64], !P2 ;  /* 0xb000800006167fae */ /* 0x0003e4000d121848 */
[----:B------:R-:W4:Y:S02]  /*21d50*/  LDC R5, c[0x0][0x230] ;  /* 0x00008c00ff057b82 */ /* 0x000f240000000800 */
[----:B------:R1:W-:Y:S04]  /*21d60*/  STL.64 [R1+0x1258], R28 ;  /* 0x0012581c01007387 */ /* 0x0003e80000100a00 */
[----:B------:R4:W-:Y:S01]  /*21d70*/  STL.64 [R1+0x1250], R6 ;  /* 0x0012500601007387 */ /* 0x0009e20000100a00 */
[----:B--2---:R-:W-:-:S03]  /*21d80*/  IMAD.WIDE R30, R13, 0x4, R92 ;  /* 0x000000040d1e7825 */ /* 0x004fc600078e025c */
[----:B------:R-:W2:Y:S04]  /*21d90*/  LDL.LU.64 R106, [R1+0x1970] ;  /* 0x00197000016a7983 */ /* 0x000ea80000300a00 */
[----:B------:R3:W-:Y:S01]  /*21da0*/  STL.64 [R1+0x1228], R30 ;  /* 0x0012281e01007387 */ /* 0x0007e20000100a00 */
[----:B-1----:R-:W-:Y:S01]  /*21db0*/  SEL R22, RZ, 0x4, P1 ;  /* 0x00000004ff167807 */ /* 0x002fe20000800000 */
[----:B------:R-:W-:Y:S01]  /*21dc0*/  IMAD.WIDE R34, R13, 0x4, R98 ;  /* 0x000000040d227825 */ /* 0x000fe200078e0262 */
[----:B------:R-:W1:Y:S01]  /*21dd0*/  LDC R28, c[0x0][0x230] ;  /* 0x00008c00ff1c7b82 */ /* 0x000e620000000800 */
[----:B------:R3:W-:Y:S02]  /*21de0*/  LDGSTS.E [R25+-0x4bff8], desc[UR8][R30.64], !P2 ;  /* 0xb40080001e197fae */ /* 0x0007e4000d121848 */
[----:B----4-:R-:W-:-:S02]  /*21df0*/  VIADD R5, R5, 0x7f ;  /* 0x0000007f05057836 */ /* 0x010fc40000000000 */
[----:B------:R-:W-:-:S03]  /*21e00*/  IMAD.WIDE R6, R13, 0x4, R94 ;  /* 0x000000040d067825 */ /* 0x000fc600078e025e */
[----:B------:R-:W-:Y:S01]  /*21e10*/  ISETP.GT.AND P0, PT, R5, 0x1ff, PT ;  /* 0x000001ff0500780c */ /* 0x000fe20003f04270 */
[C---:B------:R-:W-:Y:S01]  /*21e20*/  IMAD.WIDE R4, R13.reuse, 0x4, R96 ;  /* 0x000000040d047825 */ /* 0x040fe200078e0260 */
[----:B------:R4:W-:Y:S04]  /*21e30*/  STL.64 [R1+0x1220], R6 ;  /* 0x0012200601007387 */ /* 0x0009e80000100a00 */
[----:B------:R1:W-:Y:S04]  /*21e40*/  STL.64 [R1+0x1218], R4 ;  /* 0x0012180401007387 */ /* 0x0003e80000100a00 */
[----:B------:R-:W2:Y:S04]  /*21e50*/  LDL.LU.64 R104, [R1+0x1968] ;  /* 0x0019680001687983 */ /* 0x000ea80000300a00 */
[----:B------:R-:W2:Y:S04]  /*21e60*/  LDL.LU.64 R110, [R1+0x1960] ;  /* 0x00196000016e7983 */ /* 0x000ea80000300a00 */
[----:B------:R-:W2:Y:S04]  /*21e70*/  LDL.LU.64 R116, [R1+0x1958] ;  /* 0x0019580001747983 */ /* 0x000ea80000300a00 */
[----:B------:R-:W-:Y:S04]  /*21e80*/  LDGSTS.E [R24+-0x47ff8], desc[UR8][R6.64], !P2 ;  /* 0xb800800006187fae */ /* 0x000fe8000d121848 */
[----:B------:R-:W2:Y:S01]  /*21e90*/  LDL.LU.64 R108, [R1+0x1950] ;  /* 0x00195000016c7983 */ /* 0x000ea20000300a00 */
[----:B------:R-:W-:Y:S01]  /*21ea0*/  ISETP.GE.U32.AND P1, PT, R26, 0x7ffffe01, PT ;  /* 0x7ffffe011a00780c */ /* 0x000fe20003f26070 */
[----:B------:R-:W-:-:S04]  /*21eb0*/  IMAD.WIDE R32, R13, 0x4, R100 ;  /* 0x000000040d207825 */ /* 0x000fc800078e0264 */
[----:B---3--:R-:W-:Y:S01]  /*21ec0*/  IMAD.WIDE R30, R13, 0x4, R102 ;  /* 0x000000040d1e7825 */ /* 0x008fe200078e0266 */
[----:B------:R1:W-:Y:S03]  /*21ed0*/  LDGSTS.E [R23+-0x43ff8], desc[UR8][R4.64], !P2 ;  /* 0xbc00800004177fae */ /* 0x0003e6000d121848 */
[C---:B------:R-:W-:Y:S01]  /*21ee0*/  IMAD.WIDE R52, R2.reuse, 0x4, R8 ;  /* 0x0000000402347825 */ /* 0x040fe200078e0208 */
[----:B----4-:R-:W3:Y:S03]  /*21ef0*/  LDL.LU.64 R6, [R1+0x1948] ;  /* 0x0019480001067983 */ /* 0x010ee60000300a00 */
[----:B------:R-:W-:-:S04]  /*21f00*/  IMAD.WIDE R38, R2, 0x4, R10 ;  /* 0x0000000402267825 */ /* 0x000fc800078e020a */
[----:B--2---:R-:W-:Y:S01]  /*21f10*/  IMAD.WIDE R120, R2, 0x4, R106 ;  /* 0x0000000402787825 */ /* 0x004fe200078e026a */
[----:B------:R-:W-:Y:S01]  /*21f20*/  SEL R22, R22, RZ, P0 ;  /* 0x000000ff16167207 */ /* 0x000fe20000000000 */
[----:B------:R-:W2:Y:S02]  /*21f30*/  LDC R26, c[0x0][0x230] ;  /* 0x00008c00ff1a7b82 */ /* 0x000ea40000000800 */
[----:B-1----:R-:W-:-:S05]  /*21f40*/  IMAD.WIDE R4, R13, 0x4, R78 ;  /* 0x000000040d047825 */ /* 0x002fca00078e024e */
[----:B------:R1:W-:Y:S04]  /*21f50*/  STL.64 [R1+0x1210], R4 ;  /* 0x0012100401007387 */ /* 0x0003e80000100a00 */
[----:B------:R4:W-:Y:S04]  /*21f60*/  STL.64 [R1+0x1208], R34 ;  /* 0x0012082201007387 */ /* 0x0009e80000100a00 */
[----:B------:R-:W4:Y:S04]  /*21f70*/  LDL.LU.64 R114, [R1+0x1930] ;  /* 0x0019300001727983 */ /* 0x000f280000300a00 */
[----:B------:R2:W-:Y:S04]  /*21f80*/  LDGSTS.E [R25+-0x4fff4], desc[UR8][R4.64], !P1 ;  /* 0xb000c00004197fae */ /* 0x0005e8000c921848 */
[----:B------:R-:W-:Y:S01]  /*21f90*/  STL.64 [R1+0x1200], R32 ;  /* 0x0012002001007387 */ /* 0x000fe20000100a00 */
[----:B------:R-:W-:-:S03]  /*21fa0*/  IMAD.WIDE R104, R2, 0x4, R104 ;  /* 0x0000000402687825 */ /* 0x000fc600078e0268 */
[----:B------:R-:W-:Y:S04]  /*21fb0*/  LDGSTS.E [R24+-0x4bff4], desc[UR8][R34.64], !P1 ;  /* 0xb400c00022187fae */ /* 0x000fe8000c921848 */
[----:B-1----:R-:W2:Y:S04]  /*21fc0*/  LDL.LU.64 R4, [R1+0x1928] ;  /* 0x0019280001047983 */ /* 0x002ea80000300a00 */
[----:B------:R1:W-:Y:S04]  /*21fd0*/  STL.64 [R1+0x11f8], R30 ;  /* 0x0011f81e01007387 */ /* 0x0003e80000100a00 */
[----:B------:R-:W2:Y:S01]  /*21fe0*/  LDL.LU.64 R112, [R1+0x1920] ;  /* 0x0019200001707983 */ /* 0x000ea20000300a00 */
[----:B------:R-:W-:-:S03]  /*21ff0*/  IMAD.WIDE R242, R2, 0x4, R110 ;  /* 0x0000000402f27825 */ /* 0x000fc600078e026e */
[----:B------:R-:W2:Y:S01]  /*22000*/  LDL.LU.64 R246, [R1+0x1918] ;  /* 0x0019180001f67983 */ /* 0x000ea20000300a00 */
[----:B------:R-:W-:-:S03]  /*22010*/  IMAD.WIDE R100, R2, 0x4, R116 ;  /* 0x0000000402647825 */ /* 0x000fc600078e0274 */
[----:B------:R-:W2:Y:S04]  /*22020*/  LDL.LU.64 R106, [R1+0x1910] ;  /* 0x00191000016a7983 */ /* 0x000ea80000300a00 */
[----:B------:R-:W2:Y:S01]  /*22030*/  LDL.LU.64 R110, [R1+0x1908] ;  /* 0x00190800016e7983 */ /* 0x000ea20000300a00 */
[----:B---3--:R-:W-:-:S03]  /*22040*/  IMAD.WIDE R68, R2, 0x4, R6 ;  /* 0x0000000402447825 */ /* 0x008fc600078e0206 */
[----:B------:R-:W-:Y:S04]  /*22050*/  STL.64 [R1+0x1580], R120 ;  /* 0x0015807801007387 */ /* 0x000fe80000100a00 */
[----:B------:R-:W3:Y:S04]  /*22060*/  LDL.LU.64 R116, [R1+0x18f8] ;  /* 0x0018f80001747983 */ /* 0x000ee80000300a00 */
[----:B------:R-:W-:Y:S04]  /*22070*/  STL.64 [R1+0x1578], R104 ;  /* 0x0015786801007387 */ /* 0x000fe80000100a00 */
[----:B------:R-:W3:Y:S04]  /*22080*/  LDL.LU.64 R6, [R1+0x18f0] ;  /* 0x0018f00001067983 */ /* 0x000ee80000300a00 */
[----:B------:R-:W-:Y:S04]  /*22090*/  STL.64 [R1+0x1570], R242 ;  /* 0x001570f201007387 */ /* 0x000fe80000100a00 */
[----:B------:R-:W3:Y:S04]  /*220a0*/  LDL.LU.64 R8, [R1+0x18e8] ;  /* 0x0018e80001087983 */ /* 0x000ee80000300a00 */
[----:B------:R-:W-:Y:S04]  /*220b0*/  STL.64 [R1+0x1568], R100 ;  /* 0x0015686401007387 */ /* 0x000fe80000100a00 */
[----:B------:R-:W3:Y:S01]  /*220c0*/  LDL.LU.64 R10, [R1+0x1af8] ;  /* 0x001af800010a7983 */ /* 0x000ee20000300a00 */
[----:B------:R-:W-:-:S03]  /*220d0*/  IMAD.WIDE R84, R2, 0x4, R108 ;  /* 0x0000000402547825 */ /* 0x000fc600078e026c */
[----:B------:R-:W3:Y:S04]  /*220e0*/  LDL.LU.64 R108, [R1+0x18e0] ;  /* 0x0018e000016c7983 */ /* 0x000ee80000300a00 */
[----:B------:R-:W-:Y:S04]  /*220f0*/  STL.64 [R1+0x1560], R84 ;  /* 0x0015605401007387 */ /* 0x000fe80000100a00 */
[----:B------:R-:W-:Y:S04]  /*22100*/  STL.64 [R1+0x1558], R68 ;  /* 0x0015584401007387 */ /* 0x000fe80000100a00 */
[----:B------:R-:W3:Y:S04]  /*22110*/  LDL.LU.64 R250, [R1+0x18d8] ;  /* 0x0018d80001fa7983 */ /* 0x000ee80000300a00 */
[----:B------:R-:W3:Y:S04]  /*22120*/  LDL.LU.64 R122, [R1+0x18d0] ;  /* 0x0018d000017a7983 */ /* 0x000ee80000300a00 */
[----:B------:R-:W-:Y:S01]  /*22130*/  STL.64 [R1+0x1550], R52 ;  /* 0x0015503401007387 */ /* 0x000fe20000100a00 */
[----:B------:R-:W-:-:S03]  /*22140*/  ISETP.NE.U32.AND P0, PT, R22, RZ, PT ;  /* 0x000000ff1600720c */ /* 0x000fc60003f05070 */
[----:B------:R1:W-:Y:S01]  /*22150*/  LDGSTS.E [R23+-0x47ff4], desc[UR8][R32.64], !P1 ;  /* 0xb800c00020177fae */ /* 0x0003e2000c921848 */
[----:B----4-:R-:W-:-:S05]  /*22160*/  IMAD.WIDE R118, R2, 0x4, R114 ;  /* 0x0000000402767825 */ /* 0x010fca00078e0272 */
[----:B------:R-:W-:Y:S01]  /*22170*/  STL.64 [R1+0x1540], R118 ;  /* 0x0015407601007387 */ /* 0x000fe20000100a00 */
[----:B--2---:R-:W-:-:S04]  /*22180*/  IMAD.WIDE R4, R2, 0x4, R4 ;  /* 0x0000000402047825 */ /* 0x004fc800078e0204 */
[C---:B------:R-:W-:Y:S02]  /*22190*/  IMAD.WIDE R240, R2.reuse, 0x4, R112 ;  /* 0x0000000402f07825 */ /* 0x040fe400078e0270 */
[----:B------:R-:W2:Y:S04]  /*221a0*/  LDL.LU.64 R112, [R1+0x18c8] ;  /* 0x0018c80001707983 */ /* 0x000ea80000300a00 */
[----:B------:R-:W4:Y:S01]  /*221b0*/  LDL.LU.64 R114, [R1+0x18c0] ;  /* 0x0018c00001727983 */ /* 0x000f220000300a00 */
[----:B------:R-:W-:-:S03]  /*221c0*/  IMAD.WIDE R82, R2, 0x4, R106 ;  /* 0x0000000402527825 */ /* 0x000fc600078e026a */
[----:B------:R-:W-:Y:S04]  /*221d0*/  STL.64 [R1+0x1548], R38 ;  /* 0x0015482601007387 */ /* 0x000fe80000100a00 */
[----:B------:R-:W-:Y:S04]  /*221e0*/  STL.64 [R1+0x1538], R4 ;  /* 0x0015380401007387 */ /* 0x000fe80000100a00 */
[----:B------:R-:W4:Y:S01]  /*221f0*/  LDL.LU.64 R106, [R1+0x18b8] ;  /* 0x0018b800016a7983 */ /* 0x000f220000300a00 */
[----:B------:R-:W-:-:S03]  /*22200*/  IMAD.WIDE R98, R2, 0x4, R246 ;  /* 0x0000000402627825 */ /* 0x000fc600078e02f6 */
[----:B------:R-:W-:Y:S01]  /*22210*/  STL.64 [R1+0x1530], R240 ;  /* 0x001530f001007387 */ /* 0x000fe20000100a00 */
[----:B------:R-:W-:-:S03]  /*22220*/  IMAD.WIDE R66, R2, 0x4, R110 ;  /* 0x0000000402427825 */ /* 0x000fc600078e026e */
[----:B------:R-:W4:Y:S01]  /*22230*/  LDL.LU.64 R110, [R1+0x18b0] ;  /* 0x0018b000016e7983 */ /* 0x000f220000300a00 */
[----:B---3--:R-:W-:-:S04]  /*22240*/  IMAD.WIDE R36, R2, 0x4, R116 ;  /* 0x0000000402247825 */ /* 0x008fc800078e0274 */
[----:B------:R-:W-:-:S04]  /*22250*/  IMAD.WIDE R116, R2, 0x4, R6 ;  /* 0x0000000402747825 */ /* 0x000fc800078e0206 */
[C---:B------:R-:W-:Y:S02]  /*22260*/  IMAD.WIDE R50, R2.reuse, 0x4, R10 ;  /* 0x0000000402327825 */ /* 0x040fe400078e020a */
[----:B------:R-:W3:Y:S04]  /*22270*/  LDL.LU.64 R10, [R1+0x18a8] ;  /* 0x0018a800010a7983 */ /* 0x000ee80000300a00 */
[----:B------:R-:W-:Y:S04]  /*22280*/  STL.64 [R1+0x1528], R98 ;  /* 0x0015286201007387 */ /* 0x000fe80000100a00 */
[----:B------:R-:W-:Y:S04]  /*22290*/  STL.64 [R1+0x1520], R82 ;  /* 0x0015205201007387 */ /* 0x000fe80000100a00 */
[----:B------:R-:W3:Y:S01]  /*222a0*/  LDL.LU.64 R6, [R1+0x18a0] ;  /* 0x0018a00001067983 */ /* 0x000ee20000300a00 */
[----:B------:R-:W-:-:S03]  /*222b0*/  IMAD.WIDE R8, R2, 0x4, R8 ;  /* 0x0000000402087825 */ /* 0x000fc600078e0208 */
[----:B------:R-:W-:Y:S01]  /*222c0*/  STL.64 [R1+0x1518], R66 ;  /* 0x0015184201007387 */ /* 0x000fe20000100a00 */
[----:B------:R-:W-:-:S03]  /*222d0*/  IMAD.WIDE R238, R2, 0x4, R108 ;  /* 0x0000000402ee7825 */ /* 0x000fc600078e026c */
[----:B------:R-:W-:Y:S04]  /*222e0*/  STL.64 [R1+0x1510], R50 ;  /* 0x0015103201007387 */ /* 0x000fe80000100a00 */
[----:B------:R-:W-:Y:S04]  /*222f0*/  STL.64 [R1+0x1500], R116 ;  /* 0x0015007401007387 */ /* 0x000fe80000100a00 */
[----:B------:R-:W3:Y:S04]  /*22300*/  LDL.LU.64 R108, [R1+0x1898] ;  /* 0x00189800016c7983 */ /* 0x000ee80000300a00 */
[----:B------:R-:W3:Y:S04]  /*22310*/  LDL.LU.64 R232, [R1+0x1890] ;  /* 0x0018900001e87983 */ /* 0x000ee80000300a00 */
[----:B------:R-:W3:Y:S04]  /*22320*/  LDL.LU.64 R248, [R1+0x1888] ;  /* 0x0018880001f87983 */ /* 0x000ee80000300a00 */
[----:B------:R-:W-:Y:S01]  /*22330*/  STL.64 [R1+0x1508], R36 ;  /* 0x0015082401007387 */ /* 0x000fe20000100a00 */
[----:B------:R-:W-:-:S03]  /*22340*/  IMAD.WIDE R96, R2, 0x4, R250 ;  /* 0x0000000402607825 */ /* 0x000fc600078e02fa */
[----:B------:R-:W-:Y:S04]  /*22350*/  STL.64 [R1+0x14f8], R8 ;  /* 0x0014f80801007387 */ /* 0x000fe80000100a00 */
[----:B------:R-:W3:Y:S04]  /*22360*/  LDL.LU.64 R234, [R1+0x1880] ;  /* 0x0018800001ea7983 */ /* 0x000ee80000300a00 */
[----:B------:R-:W3:Y:S04]  /*22370*/  LDL.LU.64 R244, [R1+0x1878] ;  /* 0x0018780001f47983 */ /* 0x000ee80000300a00 */
[----:B------:R-:W-:Y:S01]  /*22380*/  STL.64 [R1+0x14f0], R238 ;  /* 0x0014f0ee01007387 */ /* 0x000fe20000100a00 */
[----:B------:R-:W-:Y:S01]  /*22390*/  IMAD.WIDE R80, R2, 0x4, R122 ;  /* 0x0000000402507825 */ /* 0x000fe200078e027a */
[----:B------:R-:W-:-:S05]  /*223a0*/  IADD3 R22, R14, 0x100000, RZ ;  /* 0x001000000e167810 */ /* 0x000fca0007ffe0ff */
[----:B------:R3:W-:Y:S01]  /*223b0*/  LDGSTS.E [R22+-0x43ff4], desc[UR8][R30.64], !P1 ;  /* 0xbc00c0001e167fae */ /* 0x0007e2000c921848 */
[----:B------:R-:W-:Y:S01]  /*223c0*/  VIADD R25, R27, 0xfffffe7f ;  /* 0xfffffe7f1b197836 */ /* 0x000fe20000000000 */
[----:B-1----:R-:W-:Y:S01]  /*223d0*/  IADD3 R23, R28, -0x182, RZ ;  /* 0xfffffe7e1c177810 */ /* 0x002fe20007ffe0ff */
[----:B------:R-:W1:Y:S01]  /*223e0*/  LDC R27, c[0x0][0x230] ;  /* 0x00008c00ff1b7b82 */ /* 0x000e620000000800 */
[----:B------:R-:W0:Y:S01]  /*223f0*/  LDGDEPBAR ;  /* 0x00000000000079af */ /* 0x000e220000000000 */
[----:B--2---:R-:W-:-:S04]  /*22400*/  IMAD.WIDE R64, R2, 0x4, R112 ;  /* 0x0000000402407825 */ /* 0x004fc800078e0270 */
[C---:B----4-:R-:W-:Y:S01]  /*22410*/  IMAD.WIDE R48, R2.reuse, 0x4, R114 ;  /* 0x0000000402307825 */ /* 0x050fe200078e0272 */
[----:B------:R-:W2:Y:S04]  /*22420*/  LDL.LU.64 R112, [R1+0x1870] ;  /* 0x0018700001707983 */ /* 0x000ea80000300a00 */
[----:B------:R-:W4:Y:S04]  /*22430*/  LDL.LU.64 R250, [R1+0x1868] ;  /* 0x0018680001fa7983 */ /* 0x000f280000300a00 */
[----:B------:R-:W-:Y:S01]  /*22440*/  STL.64 [R1+0x14e8], R96 ;  /* 0x0014e86001007387 */ /* 0x000fe20000100a00 */
[----:B------:R-:W-:-:S04]  /*22450*/  IMAD.WIDE R34, R2, 0x4, R106 ;  /* 0x0000000402227825 */ /* 0x000fc800078e026a */
[C---:B---3--:R-:W-:Y:S01]  /*22460*/  IMAD.WIDE R236, R2.reuse, 0x4, R6 ;  /* 0x0000000402ec7825 */ /* 0x048fe200078e0206 */
[----:B------:R-:W3:Y:S03]  /*22470*/  LDL.LU.64 R106, [R1+0x1860] ;  /* 0x00186000016a7983 */ /* 0x000ee60000300a00 */
[C---:B------:R-:W-:Y:S01]  /*22480*/  IMAD.WIDE R114, R2.reuse, 0x4, R110 ;  /* 0x0000000402727825 */ /* 0x040fe200078e026e */
[----:B------:R-:W-:Y:S04]  /*22490*/  STL.64 [R1+0x14e0], R80 ;  /* 0x0014e05001007387 */ /* 0x000fe80000100a00 */
[----:B------:R-:W-:Y:S04]  /*224a0*/  STL.64 [R1+0x14d8], R64 ;  /* 0x0014d84001007387 */ /* 0x000fe80000100a00 */
[----:B------:R-:W3:Y:S04]  /*224b0*/  LDL.LU.64 R30, [R1+0x1858] ;  /* 0x00185800011e7983 */ /* 0x000ee80000300a00 */
[----:B------:R-:W3:Y:S04]  /*224c0*/  LDL.LU.64 R122, [R1+0x1850] ;  /* 0x00185000017a7983 */ /* 0x000ee80000300a00 */
[----:B------:R-:W-:Y:S04]  /*224d0*/  STL.64 [R1+0x14d0], R48 ;  /* 0x0014d03001007387 */ /* 0x000fe80000100a00 */
[----:B------:R-:W-:Y:S04]  /*224e0*/  STL.64 [R1+0x14c0], R114 ;  /* 0x0014c07201007387 */ /* 0x000fe80000100a00 */
[----:B------:R-:W3:Y:S04]  /*224f0*/  LDL.LU.64 R246, [R1+0x1848] ;  /* 0x0018480001f67983 */ /* 0x000ee80000300a00 */
[----:B------:R-:W3:Y:S01]  /*22500*/  LDL.LU.64 R6, [R1+0x1840] ;  /* 0x0018400001067983 */ /* 0x000ee20000300a00 */
[----:B------:R-:W-:-:S03]  /*22510*/  IMAD.WIDE R10, R2, 0x4, R10 ;  /* 0x00000004020a7825 */ /* 0x000fc600078e020a */
[----:B------:R-:W3:Y:S01]  /*22520*/  LDL.LU.64 R110, [R1+0x1838] ;  /* 0x00183800016e7983 */ /* 0x000ee20000300a00 */
[----:B------:R-:W-:-:S03]  /*22530*/  IMAD.WIDE R94, R2, 0x4, R108 ;  /* 0x00000004025e7825 */ /* 0x000fc600078e026c */
[----:B------:R-:W-:Y:S04]  /*22540*/  STL.64 [R1+0x14c8], R34 ;  /* 0x0014c82201007387 */ /* 0x000fe80000100a00 */
[----:B------:R-:W-:Y:S04]  /*22550*/  STL.64 [R1+0x14b8], R10 ;  /* 0x0014b80a01007387 */ /* 0x000fe80000100a00 */
[----:B------:R-:W3:Y:S01]  /*22560*/  LDL.LU.64 R108, [R1+0x1830] ;  /* 0x00183000016c7983 */ /* 0x000ee20000300a00 */
[----:B------:R-:W-:-:S03]  /*22570*/  IMAD.WIDE R78, R2, 0x4, R232 ;  /* 0x00000004024e7825 */ /* 0x000fc600078e02e8 */
[----:B------:R-:W-:Y:S01]  /*22580*/  STL.64 [R1+0x14b0], R236 ;  /* 0x0014b0ec01007387 */ /* 0x000fe20000100a00 */
[----:B------:R-:W-:-:S03]  /*22590*/  IMAD.WIDE R62, R2, 0x4, R248 ;  /* 0x00000004023e7825 */ /* 0x000fc600078e02f8 */
[----:B------:R-:W3:Y:S01]  /*225a0*/  LDL.LU.64 R248, [R1+0x1828] ;  /* 0x0018280001f87983 */ /* 0x000ee20000300a00 */
[----:B------:R-:W-:-:S03]  /*225b0*/  IMAD.WIDE R46, R2, 0x4, R234 ;  /* 0x00000004022e7825 */ /* 0x000fc600078e02ea */
[----:B------:R-:W-:Y:S04]  /*225c0*/  STL.64 [R1+0x14a8], R94 ;  /* 0x0014a85e01007387 */ /* 0x000fe80000100a00 */
[----:B------:R-:W3:Y:S04]  /*225d0*/  LDL.LU.64 R232, [R1+0x1820] ;  /* 0x0018200001e87983 */ /* 0x000ee80000300a00 */
[----:B------:R-:W-:Y:S01]  /*225e0*/  STL.64 [R1+0x14a0], R78 ;  /* 0x0014a04e01007387 */ /* 0x000fe20000100a00 */
[----:B------:R-:W-:-:S03]  /*225f0*/  IMAD.WIDE R32, R2, 0x4, R244 ;  /* 0x0000000402207825 */ /* 0x000fc600078e02f4 */
[----:B------:R-:W-:Y:S04]  /*22600*/  STL.64 [R1+0x1498], R62 ;  /* 0x0014983e01007387 */ /* 0x000fe80000100a00 */
[----:B------:R-:W-:Y:S01]  /*22610*/  STL.64 [R1+0x1490], R46 ;  /* 0x0014902e01007387 */ /* 0x000fe20000100a00 */
[----:B------:R-:W-:-:S03]  /*22620*/  ISETP.GE.U32.AND P1, PT, R25, 0x7ffffe00, PT ;  /* 0x7ffffe001900780c */ /* 0x000fc60003f26070 */
[----:B------:R-:W-:Y:S04]  /*22630*/  LDGSTS.E [R3+-0x30000], desc[UR8][R120.64], P3 ;  /* 0xd000000078037fae */ /* 0x000fe80009921848 */
[----:B------:R-:W-:Y:S04]  /*22640*/  LDGSTS.E [R3+-0x2fc00], desc[UR8][R118.64], P3 ;  /* 0xd040000076037fae */ /* 0x000fe80009921848 */
[----:B------:R-:W-:Y:S04]  /*22650*/  LDGSTS.E [R3+-0x2f800], desc[UR8][R116.64], P3 ;  /* 0xd080000074037fae */ /* 0x000fe80009921848 */
[----:B------:R-:W-:Y:S01]  /*22660*/  LDGSTS.E [R3+-0x2f400], desc[UR8][R114.64], P3 ;  /* 0xd0c0000072037fae */ /* 0x000fe20009921848 */
[----:B--2---:R-:W-:-:S05]  /*22670*/  IMAD.WIDE R112, R2, 0x4, R112 ;  /* 0x0000000402707825 */ /* 0x004fca00078e0270 */
[----:B------:R-:W-:Y:S01]  /*22680*/  STL.64 [R1+0x1480], R112 ;  /* 0x0014807001007387 */ /* 0x000fe20000100a00 */
[----:B----4-:R-:W-:-:S03]  /*22690*/  IMAD.WIDE R250, R2, 0x4, R250 ;  /* 0x0000000402fa7825 */ /* 0x010fc600078e02fa */
[----:B------:R-:W-:Y:S01]  /*226a0*/  LDGSTS.E [R3+-0x2f000], desc[UR8][R112.64], P3 ;  /* 0xd100000070037fae */ /* 0x000fe20009921848 */
[----:B---3--:R-:W-:-:S03]  /*226b0*/  IMAD.WIDE R234, R2, 0x4, R106 ;  /* 0x0000000402ea7825 */ /* 0x008fc600078e026a */
[----:B------:R-:W2:Y:S04]  /*226c0*/  LDL.LU.64 R106, [R1+0x1818] ;  /* 0x00181800016a7983 */ /* 0x000ea80000300a00 */
[----:B------:R-:W3:Y:S04]  /*226d0*/  LDL.LU.64 R244, [R1+0x1810] ;  /* 0x0018100001f47983 */ /* 0x000ee80000300a00 */
[----:B------:R-:W-:Y:S04]  /*226e0*/  STL.64 [R1+0x1488], R32 ;  /* 0x0014882001007387 */ /* 0x000fe80000100a00 */
[----:B------:R-:W-:Y:S01]  /*226f0*/  STL.64 [R1+0x1478], R250 ;  /* 0x001478fa01007387 */ /* 0x000fe20000100a00 */
[----:B------:R-:W-:-:S03]  /*22700*/  IMAD.WIDE R76, R2, 0x4, R122 ;  /* 0x00000004024c7825 */ /* 0x000fc600078e027a */
[----:B------:R-:W4:Y:S04]  /*22710*/  LDL.LU.64 R42, [R1+0x1808] ;  /* 0x00180800012a7983 */ /* 0x000f280000300a00 */
[----:B------:R-:W4:Y:S04]  /*22720*/  LDL.LU.64 R122, [R1+0x1800] ;  /* 0x00180000017a7983 */ /* 0x000f280000300a00 */
[----:B------:R-:W-:Y:S01]  /*22730*/  STL.64 [R1+0x1470], R234 ;  /* 0x001470ea01007387 */ /* 0x000fe20000100a00 */
[----:B------:R-:W-:-:S03]  /*22740*/  IMAD.WIDE R44, R2, 0x4, R6 ;  /* 0x00000004022c7825 */ /* 0x000fc600078e0206 */
[----:B------:R-:W4:Y:S01]  /*22750*/  LDL.LU.64 R6, [R1+0x17f8] ;  /* 0x0017f80001067983 */ /* 0x000f220000300a00 */
[----:B------:R-:W-:-:S04]  /*22760*/  IMAD.WIDE R92, R2, 0x4, R30 ;  /* 0x00000004025c7825 */ /* 0x000fc800078e021e */
[C---:B------:R-:W-:Y:S01]  /*22770*/  IMAD.WIDE R60, R2.reuse, 0x4, R246 ;  /* 0x00000004023c7825 */ /* 0x040fe200078e02f6 */
[----:B------:R-:W-:Y:S03]  /*22780*/  STL.64 [R1+0x1468], R92 ;  /* 0x0014685c01007387 */ /* 0x000fe60000100a00 */
[C---:B------:R-:W-:Y:S01]  /*22790*/  IMAD.WIDE R30, R2.reuse, 0x4, R110 ;  /* 0x00000004021e7825 */ /* 0x040fe200078e026e */
[----:B------:R-:W-:Y:S03]  /*227a0*/  STL.64 [R1+0x1460], R76 ;  /* 0x0014604c01007387 */ /* 0x000fe60000100a00 */
[C---:B------:R-:W-:Y:S02]  /*227b0*/  IMAD.WIDE R110, R2.reuse, 0x4, R108 ;  /* 0x00000004026e7825 */ /* 0x040fe400078e026c */
[----:B------:R-:W4:Y:S04]  /*227c0*/  LDL.LU.64 R108, [R1+0x17f0] ;  /* 0x0017f000016c7983 */ /* 0x000f280000300a00 */
[----:B------:R-:W4:Y:S04]  /*227d0*/  LDL.LU.64 R246, [R1+0x17e8] ;  /* 0x0017e80001f67983 */ /* 0x000f280000300a00 */
[----:B------:R-:W-:Y:S04]  /*227e0*/  STL.64 [R1+0x1458], R60 ;  /* 0x0014583c01007387 */ /* 0x000fe80000100a00 */
[----:B------:R-:W4:Y:S01]  /*227f0*/  LDL.LU.64 R230, [R1+0x17e0] ;  /* 0x0017e00001e67983 */ /* 0x000f220000300a00 */
[----:B------:R-:W-:-:S03]  /*22800*/  IMAD.WIDE R248, R2, 0x4, R248 ;  /* 0x0000000402f87825 */ /* 0x000fc600078e02f8 */
[----:B------:R-:W-:Y:S04]  /*22810*/  STL.64 [R1+0x1450], R44 ;  /* 0x0014502c01007387 */ /* 0x000fe80000100a00 */
[----:B------:R-:W-:Y:S04]  /*22820*/  STL.64 [R1+0x1440], R110 ;  /* 0x0014406e01007387 */ /* 0x000fe80000100a00 */
[----:B------:R-:W4:Y:S01]  /*22830*/  LDL.LU.64 R88, [R1+0x17d8] ;  /* 0x0017d80001587983 */ /* 0x000f220000300a00 */
[----:B------:R-:W-:-:S03]  /*22840*/  IMAD.WIDE R232, R2, 0x4, R232 ;  /* 0x0000000402e87825 */ /* 0x000fc600078e02e8 */
[----:B------:R-:W4:Y:S04]  /*22850*/  LDL.LU.64 R72, [R1+0x17d0] ;  /* 0x0017d00001487983 */ /* 0x000f280000300a00 */
[----:B------:R-:W4:Y:S04]  /*22860*/  LDL.LU.64 R56, [R1+0x17c8] ;  /* 0x0017c80001387983 */ /* 0x000f280000300a00 */
[----:B------:R-:W4:Y:S04]  /*22870*/  LDL.LU.64 R40, [R1+0x17c0] ;  /* 0x0017c00001287983 */ /* 0x000f280000300a00 */
[----:B------:R-:W4:Y:S04]  /*22880*/  LDL.LU.64 R24, [R1+0x17b8] ;  /* 0x0017b80001187983 */ /* 0x000f280000300a00 */
[----:B------:R-:W-:Y:S04]  /*22890*/  STL.64 [R1+0x1448], R30 ;  /* 0x0014481e01007387 */ /* 0x000fe80000100a00 */
[----:B------:R-:W-:Y:S04]  /*228a0*/  STL.64 [R1+0x1438], R248 ;  /* 0x001438f801007387 */ /* 0x000fe80000100a00 */
[----:B------:R-:W-:Y:S01]  /*228b0*/  LDGSTS.E [R3+-0x2ec00], desc[UR8][R110.64], P3 ;  /* 0xd14000006e037fae */ /* 0x000fe20009921848 */
[----:B--2---:R-:W-:-:S03]  /*228c0*/  IMAD.WIDE R90, R2, 0x4, R106 ;  /* 0x00000004025a7825 */ /* 0x004fc600078e026a */
[----:B------:R-:W2:Y:S01]  /*228d0*/  LDL.LU.64 R106, [R1+0x17b0] ;  /* 0x0017b000016a7983 */ /* 0x000ea20000300a00 */
[----:B---3--:R-:W-:-:S03]  /*228e0*/  IMAD.WIDE R74, R2, 0x4, R244 ;  /* 0x00000004024a7825 */ /* 0x008fc600078e02f4 */
[----:B------:R-:W3:Y:S04]  /*228f0*/  LDL.LU.64 R244, [R1+0xb40] ;  /* 0x000b400001f47983 */ /* 0x000ee80000300a00 */
[----:B------:R-:W-:Y:S04]  /*22900*/  STL.64 [R1+0x1430], R232 ;  /* 0x001430e801007387 */ /* 0x000fe80000100a00 */
[----:B------:R-:W3:Y:S01]  /*22910*/  LDL.LU.64 R102, [R1+0xb30] ;  /* 0x000b300001667983 */ /* 0x000ee20000300a00 */
[----:B----4-:R-:W-:-:S03]  /*22920*/  IMAD.WIDE R58, R2, 0x4, R42 ;  /* 0x00000004023a7825 */ /* 0x010fc600078e022a */
[----:B------:R-:W4:Y:S01]  /*22930*/  LDL.LU.64 R86, [R1+0x830] ;  /* 0x0008300001567983 */ /* 0x000f220000300a00 */
[----:B------:R-:W-:-:S03]  /*22940*/  IMAD.WIDE R42, R2, 0x4, R122 ;  /* 0x00000004022a7825 */ /* 0x000fc600078e027a */
[----:B------:R-:W4:Y:S04]  /*22950*/  LDL.LU.64 R70, [R1+0x7f0] ;  /* 0x0007f00001467983 */ /* 0x000f280000300a00 */
[----:B------:R-:W-:Y:S04]  /*22960*/  STL.64 [R1+0x1428], R90 ;  /* 0x0014285a01007387 */ /* 0x000fe80000100a00 */
[----:B------:R-:W4:Y:S01]  /*22970*/  LDL.LU.64 R54, [R1+0x7a8] ;  /* 0x0007a80001367983 */ /* 0x000f220000300a00 */
[----:B------:R-:W-:-:S03]  /*22980*/  IMAD.WIDE R28, R2, 0x4, R6 ;  /* 0x00000004021c7825 */ /* 0x000fc600078e0206 */
[----:B------:R-:W4:Y:S04]  /*22990*/  LDL.LU.64 R122, [R1+0x750] ;  /* 0x00075000017a7983 */ /* 0x000f280000300a00 */
[----:B------:R-:W4:Y:S04]  /*229a0*/  LDL.LU.64 R6, [R1+0x6f8] ;  /* 0x0006f80001067983 */ /* 0x000f280000300a00 */
        /* <DEDUP_REMOVED lines=19> */
[----:B------:R-:W-:Y:S01]  /*22ae0*/  LDGSTS.E [R3+-0x2e800], desc[UR8][R108.64], P3 ;  /* 0xd18000006c037fae */ /* 0x000fe20009921848 */
[----:B--2---:R-:W-:-:S04]  /*22af0*/  IMAD.WIDE R106, R2, 0x4, R106 ;  /* 0x00000004026a7825 */ /* 0x004fc800078e026a */
[C---:B---3--:R-:W-:Y:S01]  /*22b00*/  IMAD.WIDE R244, R2.reuse, 0x4, R244 ;  /* 0x0000000402f47825 */ /* 0x048fe200078e02f4 */
[----:B------:R-:W-:Y:S04]  /*22b10*/  STL.64 [R1+0x13c0], R106 ;  /* 0x0013c06a01007387 */ /* 0x000fe80000100a00 */
[----:B------:R-:W-:Y:S01]  /*22b20*/  STL.64 [R1+0x13c8], R24 ;  /* 0x0013c81801007387 */ /* 0x000fe20000100a00 */
[----:B------:R-:W-:-:S03]  /*22b30*/  IMAD.WIDE R102, R2, 0x4, R102 ;  /* 0x0000000402667825 */ /* 0x000fc600078e0266 */
[----:B------:R-:W-:Y:S01]  /*22b40*/  STL.64 [R1+0x13b8], R244 ;  /* 0x0013b8f401007387 */ /* 0x000fe20000100a00 */
[----:B----4-:R-:W-:-:S03]  /*22b50*/  IMAD.WIDE R86, R2, 0x4, R86 ;  /* 0x0000000402567825 */ /* 0x010fc600078e0256 */
[----:B------:R-:W-:Y:S01]  /*22b60*/  STL.64 [R1+0x13b0], R102 ;  /* 0x0013b06601007387 */ /* 0x000fe20000100a00 */
[----:B------:R-:W-:-:S03]  /*22b70*/  IMAD.WIDE R70, R2, 0x4, R70 ;  /* 0x0000000402467825 */ /* 0x000fc600078e0246 */
[----:B------:R-:W-:Y:S04]  /*22b80*/  LDGSTS.E [R3+-0x2e400], desc[UR8][R106.64], P3 ;  /* 0xd1c000006a037fae */ /* 0x000fe80009921848 */
[----:B------:R-:W-:Y:S01]  /*22b90*/  LDGSTS.E [R12+-0x2ff80], desc[UR8][R104.64], P3 ;  /* 0xd0080000680c7fae */ /* 0x000fe20009921848 */
[----:B------:R-:W-:-:S03]  /*22ba0*/  IMAD.WIDE R54, R2, 0x4, R54 ;  /* 0x0000000402367825 */ /* 0x000fc600078e0236 */
[----:B------:R-:W-:Y:S01]  /*22bb0*/  LDGSTS.E [R12+-0x2fb80], desc[UR8][R4.64], P3 ;  /* 0xd0480000040c7fae */ /* 0x000fe20009921848 */
[----:B------:R-:W-:-:S03]  /*22bc0*/  IMAD.WIDE R122, R2, 0x4, R122 ;  /* 0x00000004027a7825 */ /* 0x000fc600078e027a */
[----:B------:R-:W-:Y:S01]  /*22bd0*/  LDGSTS.E [R12+-0x2f780], desc[UR8][R8.64], P3 ;  /* 0xd0880000080c7fae */ /* 0x000fe20009921848 */
[----:B------:R-:W-:-:S03]  /*22be0*/  IMAD.WIDE R6, R2, 0x4, R6 ;  /* 0x0000000402067825 */ /* 0x000fc600078e0206 */
[----:B------:R2:W-:Y:S04]  /*22bf0*/  STL.64 [R1+0x1390], R122 ;  /* 0x0013907a01007387 */ /* 0x0005e80000100a00 */
[----:B------:R-:W-:Y:S04]  /*22c00*/  LDGSTS.E [R12+-0x2f380], desc[UR8][R10.64], P3 ;  /* 0xd0c800000a0c7fae */ /* 0x000fe80009921848 */
[----:B------:R-:W-:Y:S04]  /*22c10*/  LDGSTS.E [R12+-0x2ef80], desc[UR8][R250.64], P3 ;  /* 0xd1080000fa0c7fae */ /* 0x000fe80009921848 */
[----:B--2---:R-:W2:Y:S04]  /*22c20*/  LDL.LU.64 R122, [R1+0x1af0] ;  /* 0x001af000017a7983 */ /* 0x004ea80000300a00 */
[----:B------:R-:W-:Y:S04]  /*22c30*/  STL.64 [R1+0x13a8], R86 ;  /* 0x0013a85601007387 */ /* 0x000fe80000100a00 */
[----:B------:R3:W-:Y:S04]  /*22c40*/  STL.64 [R1+0x1388], R6 ;  /* 0x0013880601007387 */ /* 0x0007e80000100a00 */
[----:B------:R-:W-:Y:S04]  /*22c50*/  LDGSTS.E [R12+-0x2eb80], desc[UR8][R248.64], P3 ;  /* 0xd1480000f80c7fae */ /* 0x000fe80009921848 */
[----:B------:R-:W-:Y:S04]  /*22c60*/  LDGSTS.E [R12+-0x2e780], desc[UR8][R246.64], P3 ;  /* 0xd1880000f60c7fae */ /* 0x000fe80009921848 */
[----:B---3--:R-:W3:Y:S04]  /*22c70*/  LDL.LU.64 R6, [R1+0x1ae8] ;  /* 0x001ae80001067983 */ /* 0x008ee80000300a00 */
[----:B------:R-:W-:Y:S04]  /*22c80*/  STL.64 [R1+0x13a0], R70 ;  /* 0x0013a04601007387 */ /* 0x000fe80000100a00 */
[----:B------:R-:W-:Y:S04]  /*22c90*/  STL.64 [R1+0x1398], R54 ;  /* 0x0013983601007387 */ /* 0x000fe80000100a00 */
[----:B------:R-:W4:Y:S04]  /*22ca0*/  LDL.LU.64 R120, [R1+0x1ae0] ;  /* 0x001ae00001787983 */ /* 0x000f280000300a00 */
[----:B------:R-:W2:Y:S04]  /*22cb0*/  LDL.LU.64 R118, [R1+0x1ad8] ;  /* 0x001ad80001767983 */ /* 0x000ea80000300a00 */
[----:B------:R-:W4:Y:S04]  /*22cc0*/  LDL.LU.64 R116, [R1+0x1ad0] ;  /* 0x001ad00001747983 */ /* 0x000f280000300a00 */
[----:B------:R-:W2:Y:S04]  /*22cd0*/  LDL.LU.64 R114, [R1+0x1ac8] ;  /* 0x001ac80001727983 */ /* 0x000ea80000300a00 */
[----:B------:R-:W4:Y:S04]  /*22ce0*/  LDL.LU.64 R112, [R1+0x1ac0] ;  /* 0x001ac00001707983 */ /* 0x000f280000300a00 */
[----:B------:R-:W2:Y:S04]  /*22cf0*/  LDL.LU.64 R110, [R1+0x1ab8] ;  /* 0x001ab800016e7983 */ /* 0x000ea80000300a00 */
[----:B------:R-:W4:Y:S04]  /*22d00*/  LDL.LU.64 R108, [R1+0x1ab0] ;  /* 0x001ab000016c7983 */ /* 0x000f280000300a00 */
[----:B------:R-:W2:Y:S04]  /*22d10*/  LDL.LU.64 R106, [R1+0x1aa8] ;  /* 0x001aa800016a7983 */ /* 0x000ea80000300a00 */
[----:B------:R-:W4:Y:S04]  /*22d20*/  LDL.LU.64 R104, [R1+0x1aa0] ;  /* 0x001aa00001687983 */ /* 0x000f280000300a00 */
[----:B------:R-:W3:Y:S04]  /*22d30*/  LDL.LU.64 R4, [R1+0x1a98] ;  /* 0x001a980001047983 */ /* 0x000ee80000300a00 */
[----:B------:R-:W2:Y:S04]  /*22d40*/  LDL.LU.64 R8, [R1+0x1a90] ;  /* 0x001a900001087983 */ /* 0x000ea80000300a00 */
[----:B------:R-:W4:Y:S04]  /*22d50*/  LDL.LU.64 R10, [R1+0x1a88] ;  /* 0x001a8800010a7983 */ /* 0x000f280000300a00 */
[----:B------:R-:W-:Y:S04]  /*22d60*/  LDGSTS.E [R12+-0x2e380], desc[UR8][R244.64], P3 ;  /* 0xd1c80000f40c7fae */ /* 0x000fe80009921848 */
[----:B----4-:R-:W-:Y:S04]  /*22d70*/  LDGSTS.E [R11+-0x2ff00], desc[UR8][R242.64], P3 ;  /* 0xd0100000f20b7fae */ /* 0x010fe80009921848 */
        /* <DEDUP_REMOVED lines=15> */
[----:B--2---:R-:W-:Y:S04]  /*22e70*/  LDGSTS.E [R9+-0x2fe00], desc[UR8][R84.64], P3 ;  /* 0xd020000054097fae */ /* 0x004fe80009921848 */
[----:B------:R-:W-:Y:S04]  /*22e80*/  LDGSTS.E [R9+-0x2fa00], desc[UR8][R82.64], P3 ;  /* 0xd060000052097fae */ /* 0x000fe80009921848 */
[----:B------:R-:W-:Y:S04]  /*22e90*/  LDGSTS.E [R9+-0x2f600], desc[UR8][R80.64], P3 ;  /* 0xd0a0000050097fae */ /* 0x000fe80009921848 */
[----:B------:R-:W-:Y:S04]  /*22ea0*/  LDGSTS.E [R9+-0x2f200], desc[UR8][R78.64], P3 ;  /* 0xd0e000004e097fae */ /* 0x000fe80009921848 */
[----:B------:R-:W-:Y:S04]  /*22eb0*/  LDGSTS.E [R9+-0x2ee00], desc[UR8][R76.64], P3 ;  /* 0xd12000004c097fae */ /* 0x000fe80009921848 */
[----:B------:R2:W-:Y:S04]  /*22ec0*/  STL.64 [R1+0x1980], R10 ;  /* 0x0019800a01007387 */ /* 0x0005e80000100a00 */
[----:B------:R-:W-:Y:S04]  /*22ed0*/  LDGSTS.E [R9+-0x2ea00], desc[UR8][R74.64], P3 ;  /* 0xd16000004a097fae */ /* 0x000fe80009921848 */
[----:B------:R-:W-:Y:S04]  /*22ee0*/  LDGSTS.E [R9+-0x2e600], desc[UR8][R72.64], P3 ;  /* 0xd1a0000048097fae */ /* 0x000fe80009921848 */
[----:B--2---:R-:W2:Y:S04]  /*22ef0*/  LDL.LU.64 R10, [R1+0x1388] ;  /* 0x00138800010a7983 */ /* 0x004ea80000300a00 */
[----:B------:R-:W-:Y:S04]  /*22f00*/  LDGSTS.E [R9+-0x2e200], desc[UR8][R70.64], P3 ;  /* 0xd1e0000046097fae */ /* 0x000fe80009921848 */
[----:B------:R4:W-:Y:S04]  /*22f10*/  STL.64 [R1+0x1988], R8 ;  /* 0x0019880801007387 */ /* 0x0009e80000100a00 */
[----:B---3--:R-:W-:Y:S04]  /*22f20*/  LDGSTS.E [R5+-0x2fd80], desc[UR8][R68.64], P3 ;  /* 0xd028000044057fae */ /* 0x008fe80009921848 */
[----:B------:R-:W-:Y:S04]  /*22f30*/  LDGSTS.E [R5+-0x2f980], desc[UR8][R66.64], P3 ;  /* 0xd068000042057fae */ /* 0x000fe80009921848 */
[----:B----4-:R-:W3:Y:S04]  /*22f40*/  LDL.LU.64 R8, [R1+0x1390] ;  /* 0x0013900001087983 */ /* 0x010ee80000300a00 */
        /* <DEDUP_REMOVED lines=12> */
[----:B------:R-:W-:Y:S01]  /*23010*/  LDGSTS.E [R4+-0x2e500], desc[UR8][R40.64], P3 ;  /* 0xd1b0000028047fae */ /* 0x000fe20009921848 */
[----:B------:R-:W-:-:S02]  /*23020*/  VIADD R22, R21, 0x100000 ;  /* 0x0010000015167836 */ /* 0x000fc40000000000 */
[----:B------:R-:W-:Y:S01]  /*23030*/  IMAD.WIDE R6, R13, 0x4, R6 ;  /* 0x000000040d067825 */ /* 0x000fe200078e0206 */
[----:B------:R4:W-:Y:S01]  /*23040*/  STL.64 [R1+0x1998], R4 ;  /* 0x0019980401007387 */ /* 0x0009e20000100a00 */
[----:B------:R-:W-:Y:S02]  /*23050*/  ISETP.GE.U32.AND P2, PT, R23, 0x7ffffdff, PT ;  /* 0x7ffffdff1700780c */ /* 0x000fe40003f46070 */
[C---:B------:R-:W-:Y:S01]  /*23060*/  IADD3 R23, R21.reuse, 0x100000, RZ ;  /* 0x0010000015177810 */ /* 0x040fe20007ffe0ff */
[----:B---3--:R-:W-:Y:S04]  /*23070*/  LDGSTS.E [R4+-0x2e100], desc[UR8][R8.64], P3 ;  /* 0xd1f0000008047fae */ /* 0x008fe80009921848 */
[----:B------:R-:W-:Y:S04]  /*23080*/  LDGSTS.E [R0+-0x2fc80], desc[UR8][R38.64], P3 ;  /* 0xd038000026007fae */ /* 0x000fe80009921848 */
[----:B------:R-:W-:Y:S04]  /*23090*/  LDGSTS.E [R0+-0x2f880], desc[UR8][R36.64], P3 ;  /* 0xd078000024007fae */ /* 0x000fe80009921848 */
[----:B------:R-:W-:Y:S04]  /*230a0*/  LDGSTS.E [R0+-0x2f480], desc[UR8][R34.64], P3 ;  /* 0xd0b8000022007fae */ /* 0x000fe80009921848 */
[----:B------:R-:W-:Y:S04]  /*230b0*/  LDGSTS.E [R0+-0x2f080], desc[UR8][R32.64], P3 ;  /* 0xd0f8000020007fae */ /* 0x000fe80009921848 */
[----:B------:R-:W-:Y:S04]  /*230c0*/  LDGSTS.E [R0+-0x2ec80], desc[UR8][R30.64], P3 ;  /* 0xd13800001e007fae */ /* 0x000fe80009921848 */
[----:B------:R-:W-:Y:S04]  /*230d0*/  LDGSTS.E [R0+-0x2e880], desc[UR8][R28.64], P3 ;  /* 0xd17800001c007fae */ /* 0x000fe80009921848 */
[----:B------:R3:W-:Y:S04]  /*230e0*/  LDGSTS.E [R0+-0x2e480], desc[UR8][R24.64], P3 ;  /* 0xd1b8000018007fae */ /* 0x0007e80009921848 */
[----:B--2---:R2:W-:Y:S04]  /*230f0*/  LDGSTS.E [R0+-0x2e080], desc[UR8][R10.64], P3 ;  /* 0xd1f800000a007fae */ /* 0x0045e80009921848 */
[----:B------:R-:W0:Y:S01]  /*23100*/  LDGDEPBAR ;  /* 0x00000000000079af */ /* 0x000e220000000000 */
[----:B------:R-:W-:Y:S01]  /*23110*/  BAR.SYNC.DEFER_BLOCKING 0x0 ;  /* 0x0000000000007b1d */ /* 0x000fe20000010000 */
[----:B---3--:R-:W-:Y:S01]  /*23120*/  IADD3 R25, R21, 0x100000, RZ ;  /* 0x0010000015197810 */ /* 0x008fe20007ffe0ff */
[----:B------:R-:W-:-:S04]  /*23130*/  IMAD.WIDE R30, R13, 0x4, R104 ;  /* 0x000000040d1e7825 */ /* 0x000fc800078e0268 */
[----:B------:R-:W-:Y:S01]  /*23140*/  VIADD R24, R21, 0x100000 ;  /* 0x0010000015187836 */ /* 0x000fe20000000000 */
[----:B------:R3:W-:Y:S01]  /*23150*/  STL.64 [R1+0x1990], R8 ;  /* 0x0019900801007387 */ /* 0x0007e20000100a00 */
[----:B------:R-:W-:-:S03]  /*23160*/  IMAD.WIDE R28, R13, 0x4, R106 ;  /* 0x000000040d1c7825 */ /* 0x000fc600078e026a */
[----:B------:R2:W-:Y:S01]  /*23170*/  STL.64 [R1+0x19a0], R10 ;  /* 0x0019a00a01007387 */ /* 0x0005e20000100a00 */
[----:B----4-:R-:W-:-:S04]  /*23180*/  IMAD.WIDE R4, R13, 0x4, R110 ;  /* 0x000000040d047825 */ /* 0x010fc800078e026e */
[C---:B---3--:R-:W-:Y:S01]  /*23190*/  IMAD.WIDE R8, R13.reuse, 0x4, R108 ;  /* 0x000000040d087825 */ /* 0x048fe200078e026c */
[----:B------:R-:W-:Y:S01]  /*231a0*/  @!PT LDS RZ, [RZ] ;  /* 0x00000000fffff984 */ /* 0x000fe20000000800 */
[----:B------:R-:W-:Y:S01]  /*231b0*/  @!PT LDS RZ, [RZ] ;  /* 0x00000000fffff984 */ /* 0x000fe20000000800 */
[----:B------:R-:W-:Y:S01]  /*231c0*/  @!PT LDS RZ, [RZ] ;  /* 0x00000000fffff984 */ /* 0x000fe20000000800 */
[----:B------:R-:W-:Y:S04]  /*231d0*/  LDGSTS.E [R22+-0x40000], desc[UR8][R6.64], !P1 ;  /* 0xc000000006167fae */ /* 0x000fe8000c921848 */
[----:B------:R1:W-:Y:S01]  /*231e0*/  LDGSTS.E [R25+-0x3c000], desc[UR8][R30.64], !P1 ;  /* 0xc40000001e197fae */ /* 0x0003e2000c921848 */
[----:B--2---:R-:W-:-:S03]  /*231f0*/  IMAD.WIDE R10, R13, 0x4, R112 ;  /* 0x000000040d0a7825 */ /* 0x004fc600078e0270 */
[----:B------:R-:W-:Y:S04]  /*23200*/  LDGSTS.E [R24+-0x38000], desc[UR8][R28.64], !P1 ;  /* 0xc80000001c187fae */ /* 0x000fe8000c921848 */
[----:B------:R2:W-:Y:S01]  /*23210*/  LDGSTS.E [R23+-0x34000], desc[UR8][R8.64], !P1 ;  /* 0xcc00000008177fae */ /* 0x0005e2000c921848 */
[----:B-1----:R-:W-:-:S03]  /*23220*/  VIADD R25, R27, 0xfffffe7d ;  /* 0xfffffe7d1b197836 */ /* 0x002fc60000000000 */
[----:B------:R1:W-:Y:S01]  /*23230*/  STL.64 [R1+0x19a8], R6 ;  /* 0x0019a80601007387 */ /* 0x0003e20000100a00 */
[----:B------:R-:W3:Y:S01]  /*23240*/  LDC R27, c[0x0][0x230] ;  /* 0x00008c00ff1b7b82 */ /* 0x000ee20000000800 */
[----:B------:R-:W-:Y:S02]  /*23250*/  ISETP.GE.U32.AND P1, PT, R25, 0x7ffffdfe, PT ;  /* 0x7ffffdfe1900780c */ /* 0x000fe40003f26070 */
[----:B------:R-:W-:Y:S01]  /*23260*/  LDGSTS.E [R22+-0x3fffc], desc[UR8][R4.64], !P2 ;  /* 0xc000400004167fae */ /* 0x000fe2000d121848 */
[----:B------:R-:W-:-:S03]  /*23270*/  IADD3 R25, R21, 0x100000, RZ ;  /* 0x0010000015197810 */ /* 0x000fc60007ffe0ff */
[----:B------:R-:W-:Y:S04]  /*23280*/  STL.64 [R1+0x1378], R30 ;  /* 0x0013781e01007387 */ /* 0x000fe80000100a00 */
[----:B------:R-:W-:Y:S01]  /*23290*/  STL.64 [R1+0x1370], R28 ;  /* 0x0013701c01007387 */ /* 0x000fe20000100a00 */
[----:B-1----:R-:W-:-:S03]  /*232a0*/  IMAD.WIDE R6, R13, 0x4, R116 ;  /* 0x000000040d067825 */ /* 0x002fc600078e0274 */
[----:B------:R2:W-:Y:S04]  /*232b0*/  STL.64 [R1+0x1368], R8 ;  /* 0x0013680801007387 */ /* 0x0005e80000100a00 */
[----:B------:R1:W-:Y:S01]  /*232c0*/  LDGSTS.E [R25+-0x3bffc], desc[UR8][R10.64], !P2 ;  /* 0xc40040000a197fae */ /* 0x0003e2000d121848 */
[----:B--2---:R-:W-:-:S04]  /*232d0*/  IMAD.WIDE R8, R13, 0x4, R114 ;  /* 0x000000040d087825 */ /* 0x004fc800078e0272 */
[----:B-1----:R-:W-:Y:S01]  /*232e0*/  VIADD R25, R26, 0xfffffe7c ;  /* 0xfffffe7c1a197836 */ /* 0x002fe20000000000 */
[----:B------:R1:W-:Y:S01]  /*232f0*/  LDGSTS.E [R24+-0x37ffc], desc[UR8][R8.64], !P2 ;  /* 0xc800400008187fae */ /* 0x0003e2000d121848 */
[----:B------:R-:W2:Y:S03]  /*23300*/  LDC R26, c[0x0][0x230] ;  /* 0x00008c00ff1a7b82 */ /* 0x000ea60000000800 */
[----:B------:R4:W-:Y:S04]  /*23310*/  STL.64 [R1+0x1360], R4 ;  /* 0x0013600401007387 */ /* 0x0009e80000100a00 */
[----:B------:R3:W-:Y:S01]  /*23320*/  LDGSTS.E [R23+-0x33ffc], desc[UR8][R6.64], !P2 ;  /* 0xcc00400006177fae */ /* 0x0007e2000d121848 */
[----:B------:R-:W-:-:S02]  /*23330*/  ISETP.GE.U32.AND P2, PT, R25, 0x7ffffdfd, PT ;  /* 0x7ffffdfd1900780c */ /* 0x000fc40003f46070 */
[----:B------:R-:W-:Y:S01]  /*23340*/  IADD3 R25, R21, 0x100000, RZ ;  /* 0x0010000015197810 */ /* 0x000fe20007ffe0ff */
[----:B------:R1:W-:Y:S01]  /*23350*/  STL.64 [R1+0x1358], R10 ;  /* 0x0013580a01007387 */ /* 0x0003e20000100a00 */
[----:B----4-:R-:W-:-:S03]  /*23360*/  IMAD.WIDE R4, R13, 0x4, R118 ;  /* 0x000000040d047825 */ /* 0x010fc600078e0276 */
[----:B------:R4:W-:Y:S01]  /*23370*/  STL.64 [R1+0x1350], R8 ;  /* 0x0013500801007387 */ /* 0x0009e20000100a00 */
[----:B-1----:R-:W-:-:S03]  /*23380*/  IMAD.WIDE R10, R13, 0x4, R120 ;  /* 0x000000040d0a7825 */ /* 0x002fc600078e0278 */
[----:B------:R3:W-:Y:S04]  /*23390*/  STL.64 [R1+0x1348], R6 ;  /* 0x0013480601007387 */ /* 0x0007e80000100a00 */
[----:B------:R-:W-:Y:S01]  /*233a0*/  LDGSTS.E [R22+-0x3fff8], desc[UR8][R4.64], !P1 ;  /* 0xc000800004167fae */ /* 0x000fe2000c921848 */
[----:B----4-:R-:W-:-:S03]  /*233b0*/  IMAD.WIDE R8, R13, 0x4, R122 ;  /* 0x000000040d087825 */ /* 0x010fc600078e027a */
[----:B------:R1:W-:Y:S01]  /*233c0*/  LDGSTS.E [R25+-0x3bff8], desc[UR8][R10.64], !P1 ;  /* 0xc40080000a197fae */ /* 0x0003e2000c921848 */
[----:B---3--:R-:W-:-:S03]  /*233d0*/  IMAD.WIDE R6, R13, 0x4, R124 ;  /* 0x000000040d067825 */ /* 0x008fc600078e027c */
[----:B------:R3:W-:Y:S04]  /*233e0*/  LDGSTS.E [R24+-0x37ff8], desc[UR8][R8.64], !P1 ;  /* 0xc800800008187fae */ /* 0x0007e8000c921848 */
[----:B------:R4:W-:Y:S01]  /*233f0*/  STL.64 [R1+0x1340], R4 ;  /* 0x0013400401007387 */ /* 0x0009e20000100a00 */
[----:B-1----:R-:W-:-:S03]  /*23400*/  VIADD R25, R27, 0xfffffe5f ;  /* 0xfffffe5f1b197836 */ /* 0x002fc60000000000 */
[----:B------:R1:W-:Y:S01]  /*23410*/  LDGSTS.E [R23+-0x33ff8], desc[UR8][R6.64], !P1 ;  /* 0xcc00800006177fae */ /* 0x0003e2000c921848 */
[----:B------:R-:W2:Y:S03]  /*23420*/  LDC R27, c[0x0][0x230] ;  /* 0x00008c00ff1b7b82 */ /* 0x000ea60000000800 */
[----:B------:R3:W-:Y:S01]  /*23430*/  STL.64 [R1+0x1338], R10 ;  /* 0x0013380a01007387 */ /* 0x0007e20000100a00 */
[----:B------:R-:W-:Y:S02]  /*23440*/  ISETP.GE.U32.AND P1, PT, R25, 0x7ffffde0, PT ;  /* 0x7ffffde01900780c */ /* 0x000fe40003f26070 */
[----:B------:R-:W-:Y:S01]  /*23450*/  IADD3 R25, R21, 0x100000, RZ ;  /* 0x0010000015197810 */ /* 0x000fe20007ffe0ff */
[C---:B----4-:R-:W-:Y:S01]  /*23460*/  IMAD.WIDE R4, R13.reuse, 0x4, R126 ;  /* 0x000000040d047825 */ /* 0x050fe200078e027e */
[----:B------:R4:W-:Y:S04]  /*23470*/  STL.64 [R1+0x1330], R8 ;  /* 0x0013300801007387 */ /* 0x0009e80000100a00 */
[----:B------:R-:W-:Y:S01]  /*23480*/  LDGSTS.E [R22+-0x3fff4], desc[UR8][R4.64], !P2 ;  /* 0xc000c00004167fae */ /* 0x000fe2000d121848 */
[----:B---3--:R-:W-:-:S03]  /*23490*/  IMAD.WIDE R10, R13, 0x4, R128 ;  /* 0x000000040d0a7825 */ /* 0x008fc600078e0280 */
[----:B------:R1:W-:Y:S01]  /*234a0*/  STL.64 [R1+0x1328], R6 ;  /* 0x0013280601007387 */ /* 0x0003e20000100a00 */
[----:B----4-:R-:W-:-:S03]  /*234b0*/  IMAD.WIDE R8, R13, 0x4, R130 ;  /* 0x000000040d087825 */ /* 0x010fc600078e0282 */
[----:B------:R2:W-:Y:S04]  /*234c0*/  LDGSTS.E [R25+-0x3bff4], desc[UR8][R10.64], !P2 ;  /* 0xc400c0000a197fae */ /* 0x0005e8000d121848 */
[----:B------:R3:W-:Y:S01]  /*234d0*/  LDGSTS.E [R24+-0x37ff4], desc[UR8][R8.64], !P2 ;  /* 0xc800c00008187fae */ /* 0x0007e2000d121848 */
[----:B-1----:R-:W-:-:S04]  /*234e0*/  IMAD.WIDE R6, R13, 0x4, R132 ;  /* 0x000000040d067825 */ /* 0x002fc800078e0284 */
[----:B--2---:R-:W-:Y:S01]  /*234f0*/  VIADD R25, R26, 0xfffffe5e ;  /* 0xfffffe5e1a197836 */ /* 0x004fe20000000000 */
[----:B------:R1:W-:Y:S01]  /*23500*/  STL.64 [R1+0x1320], R4 ;  /* 0x0013200401007387 */ /* 0x0003e20000100a00 */
[----:B------:R-:W2:Y:S03]  /*23510*/  LDC R26, c[0x0][0x230] ;  /* 0x00008c00ff1a7b82 */ /* 0x000ea60000000800 */
[----:B------:R4:W-:Y:S01]  /*23520*/  LDGSTS.E [R23+-0x33ff4], desc[UR8][R6.64], !P2 ;  /* 0xcc00c00006177fae */ /* 0x0009e2000d121848 */
[----:B------:R-:W-:Y:S02]  /*23530*/  ISETP.GE.U32.AND P2, PT, R25, 0x7ffffddf, PT ;  /* 0x7ffffddf1900780c */ /* 0x000fe40003f46070 */
[----:B------:R-:W-:Y:S01]  /*23540*/  IADD3 R25, R21, 0x100000, RZ ;  /* 0x0010000015197810 */ /* 0x000fe20007ffe0ff */
[----:B------:R3:W-:Y:S01]  /*23550*/  STL.64 [R1+0x1318], R10 ;  /* 0x0013180a01007387 */ /* 0x0007e20000100a00 */
[----:B-1----:R-:W-:-:S03]  /*23560*/  IMAD.WIDE R4, R13, 0x4, R134 ;  /* 0x000000040d047825 */ /* 0x002fc600078e0286 */
[----:B------:R1:W-:Y:S01]  /*23570*/  STL.64 [R1+0x1310], R8 ;  /* 0x0013100801007387 */ /* 0x0003e20000100a00 */
[----:B---3--:R-:W-:-:S03]  /*23580*/  IMAD.WIDE R10, R13, 0x4, R136 ;  /* 0x000000040d0a7825 */ /* 0x008fc600078e0288 */
[----:B------:R4:W-:Y:S04]  /*23590*/  STL.64 [R1+0x1308], R6 ;  /* 0x0013080601007387 */ /* 0x0009e80000100a00 */
[----:B------:R-:W-:Y:S01]  /*235a0*/  LDGSTS.E [R22+-0x30000], desc[UR8][R4.64], !P1 ;  /* 0xd000000004167fae */ /* 0x000fe2000c921848 */
[----:B-1----:R-:W-:-:S03]  /*235b0*/  IMAD.WIDE R8, R13, 0x4, R138 ;  /* 0x000000040d087825 */ /* 0x002fc600078e028a */
[----:B------:R1:W-:Y:S01]  /*235c0*/  LDGSTS.E [R25+-0x2c000], desc[UR8][R10.64], !P1 ;  /* 0xd40000000a197fae */ /* 0x0003e2000c921848 */
[----:B----4-:R-:W-:-:S03]  /*235d0*/  IMAD.WIDE R6, R13, 0x4, R140 ;  /* 0x000000040d067825 */ /* 0x010fc600078e028c */
        /* <DEDUP_REMOVED lines=105> */
[----:B------:R4:W-:Y:S03]  /*23c70*/  STL.64 [R1+0x678], R8 ;  /* 0x0006780801007387 */ /* 0x0009e60000100a00 */
[C---:B---3--:R-:W-:Y:S01]  /*23c80*/  IMAD.WIDE R10, R13.reuse, 0x4, R192 ;  /* 0x000000040d0a7825 */ /* 0x048fe200078e02c0 */
[----:B------:R1:W-:Y:S04]  /*23c90*/  STL.64 [R1+0x620], R6 ;  /* 0x0006200601007387 */ /* 0x0003e80000100a00 */
[----:B------:R-:W-:Y:S01]  /*23ca0*/  LDGSTS.E [R22+-0x1fff4], desc[UR8][R4.64], !P2 ;  /* 0xe000c00004167fae */ /* 0x000fe2000d121848 */
[----:B----4-:R-:W-:-:S03]  /*23cb0*/  IMAD.WIDE R8, R13, 0x4, R194 ;  /* 0x000000040d087825 */ /* 0x010fc600078e02c2 */
[----:B------:R2:W-:Y:S01]  /*23cc0*/  LDGSTS.E [R25+-0x1bff4], desc[UR8][R10.64], !P2 ;  /* 0xe400c0000a197fae */ /* 0x0005e2000d121848 */
[----:B-1----:R-:W-:-:S03]  /*23cd0*/  IMAD.WIDE R6, R13, 0x4, R196 ;  /* 0x000000040d067825 */ /* 0x002fc600078e02c4 */
[----:B------:R1:W-:Y:S04]  /*23ce0*/  LDGSTS.E [R24+-0x17ff4], desc[UR8][R8.64], !P2 ;  /* 0xe800c00008187fae */ /* 0x0003e8000d121848 */
[----:B------:R3:W-:Y:S01]  /*23cf0*/  LDGSTS.E [R23+-0x13ff4], desc[UR8][R6.64], !P2 ;  /* 0xec00c00006177fae */ /* 0x0007e2000d121848 */
[----:B--2---:R-:W-:-:S03]  /*23d00*/  VIADD R25, R26, 0xfffffe1e ;  /* 0xfffffe1e1a197836 */ /* 0x004fc60000000000 */
[----:B------:R2:W-:Y:S01]  /*23d10*/  STL.64 [R1+0x600], R4 ;  /* 0x0006000401007387 */ /* 0x0005e20000100a00 */
[----:B------:R-:W4:Y:S01]  /*23d20*/  LDC R26, c[0x0][0x230] ;  /* 0x00008c00ff1a7b82 */ /* 0x000f220000000800 */
[----:B------:R-:W-:Y:S02]  /*23d30*/  ISETP.GE.U32.AND P2, PT, R25, 0x7ffffd9f, PT ;  /* 0x7ffffd9f1900780c */ /* 0x000fe40003f46070 */
[----:B------:R1:W-:Y:S01]  /*23d40*/  STL.64 [R1+0x5f0], R10 ;  /* 0x0005f00a01007387 */ /* 0x0003e20000100a00 */
[----:B------:R-:W-:-:S03]  /*23d50*/  IADD3 R25, R21, 0x100000, RZ ;  /* 0x0010000015197810 */ /* 0x000fc60007ffe0ff */
[----:B------:R3:W-:Y:S01]  /*23d60*/  STL.64 [R1+0x5d0], R8 ;  /* 0x0005d00801007387 */ /* 0x0007e20000100a00 */
[----:B--2---:R-:W-:-:S03]  /*23d70*/  IMAD.WIDE R4, R13, 0x4, R198 ;  /* 0x000000040d047825 */ /* 0x004fc600078e02c6 */
[----:B------:R2:W-:Y:S01]  /*23d80*/  STL.64 [R1+0x5c0], R6 ;  /* 0x0005c00601007387 */ /* 0x0005e20000100a00 */
[----:B-1----:R-:W-:-:S03]  /*23d90*/  IMAD.WIDE R10, R13, 0x4, R200 ;  /* 0x000000040d0a7825 */ /* 0x002fc600078e02c8 */
[----:B------:R1:W-:Y:S01]  /*23da0*/  STL.64 [R1+0x5a0], R4 ;  /* 0x0005a00401007387 */ /* 0x0003e20000100a00 */
[----:B---3--:R-:W-:-:S03]  /*23db0*/  IMAD.WIDE R8, R13, 0x4, R202 ;  /* 0x000000040d087825 */ /* 0x008fc600078e02ca */
[----:B------:R1:W-:Y:S01]  /*23dc0*/  LDGSTS.E [R22+-0x10000], desc[UR8][R4.64], !P1 ;  /* 0xf000000004167fae */ /* 0x0003e2000c921848 */
[----:B--2---:R-:W-:-:S03]  /*23dd0*/  IMAD.WIDE R6, R13, 0x4, R204 ;  /* 0x000000040d067825 */ /* 0x004fc600078e02cc */
        /* <DEDUP_REMOVED lines=13> */
[----:B------:R3:W-:Y:S01]  /*23eb0*/  STL.64 [R1+0x510], R8 ;  /* 0x0005100801007387 */ /* 0x0007e20000100a00 */
[----:B-1----:R-:W-:-:S03]  /*23ec0*/  IMAD.WIDE R4, R13, 0x4, R214 ;  /* 0x000000040d047825 */ /* 0x002fc600078e02d6 */
[----:B------:R1:W-:Y:S04]  /*23ed0*/  STL.64 [R1+0x500], R6 ;  /* 0x0005000601007387 */ /* 0x0003e80000100a00 */
[----:B------:R1:W-:Y:S04]  /*23ee0*/  STL.64 [R1+0x4d8], R4 ;  /* 0x0004d80401007387 */ /* 0x0003e80000100a00 */
[----:B------:R-:W3:Y:S01]  /*23ef0*/  LDL.LU.64 R250, [R1+0x370] ;  /* 0x0003700001fa7983 */ /* 0x000ee20000300a00 */
[----:B------:R-:W-:Y:S02]  /*23f00*/  VIADD R25, R27, 0xfffffe1d ;  /* 0xfffffe1d1b197836 */ /* 0x000fe40000000000 */
[----:B------:R-:W1:Y:S03]  /*23f10*/  LDC R27, c[0x0][0x230] ;  /* 0x00008c00ff1b7b82 */ /* 0x000e660000000800 */
[----:B------:R-:W-:-:S02]  /*23f20*/  ISETP.GE.U32.AND P1, PT, R25, 0x7ffffd9e, PT ;  /* 0x7ffffd9e1900780c */ /* 0x000fc40003f26070 */
[----:B------:R-:W-:-:S05]  /*23f30*/  IADD3 R25, R21, 0x100000, RZ ;  /* 0x0010000015197810 */ /* 0x000fca0007ffe0ff */
[----:B------:R4:W-:Y:S04]  /*23f40*/  LDGSTS.E [R25+-0xbffc], desc[UR8][R10.64], !P2 ;  /* 0xf40040000a197fae */ /* 0x0009e8000d121848 */
[----:B------:R3:W-:Y:S04]  /*23f50*/  LDGSTS.E [R24+-0x7ffc], desc[UR8][R8.64], !P2 ;  /* 0xf800400008187fae */ /* 0x0007e8000d121848 */
[----:B------:R1:W-:Y:S01]  /*23f60*/  LDGSTS.E [R23+-0x3ffc], desc[UR8][R6.64], !P2 ;  /* 0xfc00400006177fae */ /* 0x0003e2000d121848 */
[----:B----4-:R-:W-:-:S03]  /*23f70*/  VIADD R25, R26, 0xfffffe1c ;  /* 0xfffffe1c1a197836 */ /* 0x010fc60000000000 */
[----:B------:R4:W-:Y:S01]  /*23f80*/  LDGSTS.E [R22+-0xfff8], desc[UR8][R4.64], !P1 ;  /* 0xf000800004167fae */ /* 0x0009e2000c921848 */
[----:B--2---:R-:W-:Y:S01]  /*23f90*/  IMAD.WIDE R10, R13, 0x4, R216 ;  /* 0x000000040d0a7825 */ /* 0x004fe200078e02d8 */
[----:B------:R-:W2:Y:S01]  /*23fa0*/  LDC R26, c[0x0][0x230] ;  /* 0x00008c00ff1a7b82 */ /* 0x000ea20000000800 */
[----:B------:R-:W-:Y:S02]  /*23fb0*/  ISETP.GE.U32.AND P2, PT, R25, 0x7ffffd9d, PT ;  /* 0x7ffffd9d1900780c */ /* 0x000fe40003f46070 */
[----:B---3--:R-:W-:Y:S01]  /*23fc0*/  IMAD.WIDE R8, R13, 0x4, R218 ;  /* 0x000000040d087825 */ /* 0x008fe200078e02da */
[----:B------:R-:W-:-:S03]  /*23fd0*/  IADD3 R25, R21, 0x100000, RZ ;  /* 0x0010000015197810 */ /* 0x000fc60007ffe0ff */
[C---:B-1----:R-:W-:Y:S01]  /*23fe0*/  IMAD.WIDE R6, R13.reuse, 0x4, R220 ;  /* 0x000000040d067825 */ /* 0x042fe200078e02dc */
[----:B------:R-:W-:Y:S01]  /*23ff0*/  STL.64 [R1+0x4c0], R10 ;  /* 0x0004c00a01007387 */ /* 0x000fe20000100a00 */
[----:B------:R-:W1:Y:S02]  /*24000*/  LDC R220, c[0x0][0x230] ;  /* 0x00008c00ffdc7b82 */ /* 0x000e640000000800 */
[C---:B----4-:R-:W-:Y:S01]  /*24010*/  IMAD.WIDE R4, R13.reuse, 0x4, R222 ;  /* 0x000000040d047825 */ /* 0x050fe200078e02de */
[----:B------:R3:W-:Y:S04]  /*24020*/  STL.64 [R1+0x488], R8 ;  /* 0x0004880801007387 */ /* 0x0007e80000100a00 */
[----:B------:R4:W-:Y:S01]  /*24030*/  STL.64 [R1+0x430], R6 ;  /* 0x0004300601007387 */ /* 0x0009e20000100a00 */
[----:B------:R-:W-:Y:S01]  /*24040*/  IMAD.WIDE R214, R13, 0x4, R228 ;  /* 0x000000040dd67825 */ /* 0x000fe200078e02e4 */
[C---:B------:R-:W-:Y:S01]  /*24050*/  IADD3 R218, R18.reuse, 0x100000, RZ ;  /* 0x0010000012da7810 */ /* 0x040fe20007ffe0ff */
[----:B------:R-:W1:Y:S01]  /*24060*/  LDC R222, c[0x0][0x230] ;  /* 0x00008c00ffde7b82 */ /* 0x000e620000000800 */
[----:B------:R-:W-:Y:S04]  /*24070*/  LDGSTS.E [R25+-0xbff8], desc[UR8][R10.64], !P1 ;  /* 0xf40080000a197fae */ /* 0x000fe8000c921848 */
[----:B------:R2:W-:Y:S01]  /*24080*/  STL.64 [R1+0x3c8], R4 ;  /* 0x0003c80401007387 */ /* 0x0005e20000100a00 */
[C---:B------:R-:W-:Y:S01]  /*24090*/  VIADD R219, R18.reuse, 0x100000 ;  /* 0x0010000012db7836 */ /* 0x040fe20000000000 */
[----:B------:R-:W-:Y:S01]  /*240a0*/  IADD3 R216, R17, 0x100000, RZ ;  /* 0x0010000011d87810 */ /* 0x000fe20007ffe0ff */
[----:B------:R-:W-:Y:S01]  /*240b0*/  VIADD R217, R18, 0x100000 ;  /* 0x0010000012d97836 */ /* 0x000fe20000000000 */
[----:B------:R3:W-:Y:S01]  /*240c0*/  LDGSTS.E [R24+-0x7ff8], desc[UR8][R8.64], !P1 ;  /* 0xf800800008187fae */ /* 0x0007e2000c921848 */
[----:B------:R-:W1:Y:S03]  /*240d0*/  LDC R221, c[0x0][0x230] ;  /* 0x00008c00ffdd7b82 */ /* 0x000e660000000800 */
[----:B------:R-:W2:Y:S04]  /*240e0*/  LDL.LU.64 R244, [R1+0x380] ;  /* 0x0003800001f47983 */ /* 0x000ea80000300a00 */
[----:B------:R4:W-:Y:S04]  /*240f0*/  LDGSTS.E [R23+-0x3ff8], desc[UR8][R6.64], !P1 ;  /* 0xfc00800006177fae */ /* 0x0009e8000c921848 */
[----:B------:R-:W2:Y:S01]  /*24100*/  LDL.LU.64 R240, [R1+0x388] ;  /* 0x0003880001f07983 */ /* 0x000ea20000300a00 */
[----:B---3--:R-:W-:-:S03]  /*24110*/  IMAD.WIDE R8, R13, 0x4, R224 ;  /* 0x000000040d087825 */ /* 0x008fc600078e02e0 */
[----:B------:R2:W-:Y:S01]  /*24120*/  LDGSTS.E [R22+-0xfff4], desc[UR8][R4.64], !P2 ;  /* 0xf000c00004167fae */ /* 0x0005e2000d121848 */
[----:B----4-:R-:W-:-:S03]  /*24130*/  IMAD.WIDE R6, R13, 0x4, R226 ;  /* 0x000000040d067825 */ /* 0x010fc600078e02e2 */
[----:B------:R-:W3:Y:S04]  /*24140*/  LDL.LU.64 R242, [R1+0x390] ;  /* 0x0003900001f27983 */ /* 0x000ee80000300a00 */
[----:B------:R-:W4:Y:S04]  /*24150*/  LDL.LU.64 R246, [R1+0x398] ;  /* 0x0003980001f67983 */ /* 0x000f280000300a00 */
[----:B------:R1:W-:Y:S04]  /*24160*/  STL.64 [R1+0x3a0], R8 ;  /* 0x0003a00801007387 */ /* 0x0003e80000100a00 */
[----:B------:R3:W-:Y:S01]  /*24170*/  STL.64 [R1+0x378], R6 ;  /* 0x0003780601007387 */ /* 0x0007e20000100a00 */
[----:B--2---:R-:W-:-:S05]  /*24180*/  IMAD.WIDE R4, R13, 0x4, R250 ;  /* 0x000000040d047825 */ /* 0x004fca00078e02fa */
[----:B------:R4:W-:Y:S04]  /*24190*/  STL.64 [R1+0x370], R4 ;  /* 0x0003700401007387 */ /* 0x0009e80000100a00 */
[----:B------:R-:W2:Y:S04]  /*241a0*/  LDL.LU.64 R234, [R1+0x3a8] ;  /* 0x0003a80001ea7983 */ /* 0x000ea80000300a00 */
[----:B------:R-:W2:Y:S04]  /*241b0*/  LDL.LU.64 R248, [R1+0x3b0] ;  /* 0x0003b00001f87983 */ /* 0x000ea80000300a00 */
[----:B------:R-:W2:Y:S04]  /*241c0*/  LDL.LU.64 R238, [R1+0x3b8] ;  /* 0x0003b80001ee7983 */ /* 0x000ea80000300a00 */
[----:B------:R-:W2:Y:S01]  /*241d0*/  LDL.LU.64 R250, [R1+0x3c0] ;  /* 0x0003c00001fa7983 */ /* 0x000ea20000300a00 */
[----:B------:R-:W-:-:S02]  /*241e0*/  VIADD R25, R27, 0xfffffe7b ;  /* 0xfffffe7b1b197836 */ /* 0x000fc40000000000 */
[----:B------:R-:W-:Y:S01]  /*241f0*/  VIADD R22, R20, 0x100000 ;  /* 0x0010000014167836 */ /* 0x000fe20000000000 */
[----:B------:R-:W-:Y:S01]  /*24200*/  STL.64 [R1+0x19b0], R214 ;  /* 0x0019b0d601007387 */ /* 0x000fe20000100a00 */
[----:B------:R-:W2:Y:S01]  /*24210*/  LDC R27, c[0x0][0x230] ;  /* 0x00008c00ff1b7b82 */ /* 0x000ea20000000800 */
[----:B------:R-:W-:Y:S02]  /*24220*/  ISETP.GE.U32.AND P1, PT, R25, 0x7ffffdfc, PT ;  /* 0x7ffffdfc1900780c */ /* 0x000fe40003f26070 */
[----:B------:R-:W-:-:S05]  /*24230*/  IADD3 R25, R21, 0x100000, RZ ;  /* 0x0010000015197810 */ /* 0x000fca0007ffe0ff */
[----:B------:R1:W-:Y:S04]  /*24240*/  LDGSTS.E [R25+-0xbff4], desc[UR8][R8.64], !P2 ;  /* 0xf400c00008197fae */ /* 0x0003e8000d121848 */
[----:B------:R1:W-:Y:S04]  /*24250*/  LDGSTS.E [R24+-0x7ff4], desc[UR8][R6.64], !P2 ;  /* 0xf800c00006187fae */ /* 0x0003e8000d121848 */
[----:B------:R1:W-:Y:S02]  /*24260*/  LDGSTS.E [R23+-0x3ff4], desc[UR8][R214.64], !P2 ;  /* 0xfc00c000d6177fae */ /* 0x0003e4000d121848 */
[----:B-1----:R-:W-:-:S02]  /*24270*/  IADD3 R25, R26, -0x186, RZ ;  /* 0xfffffe7a1a197810 */ /* 0x002fc40007ffe0ff */
[----:B------:R4:W-:Y:S01]  /*24280*/  LDGSTS.E [R22+-0x40000], desc[UR8][R4.64], !P1 ;  /* 0xc000000004167fae */ /* 0x0009e2000c921848 */
[----:B------:R-:W1:Y:S01]  /*24290*/  LDC R26, c[0x0][0x230] ;  /* 0x00008c00ff1a7b82 */ /* 0x000e620000000800 */
[----:B------:R-:W-:Y:S01]  /*242a0*/  ISETP.GE.U32.AND P2, PT, R25, 0x7ffffdfb, PT ;  /* 0x7ffffdfb1900780c */ /* 0x000fe20003f46070 */
[C---:B------:R-:W-:Y:S01]  /*242b0*/  VIADD R25, R20.reuse, 0x100000 ;  /* 0x0010000014197836 */ /* 0x040fe20000000000 */
[C---:B------:R-:W-:Y:S01]  /*242c0*/  IADD3 R24, R20.reuse, 0x100000, RZ ;  /* 0x0010000014187810 */ /* 0x040fe20007ffe0ff */
[----:B------:R-:W-:Y:S02]  /*242d0*/  VIADD R23, R20, 0x100000 ;  /* 0x0010000014177836 */ /* 0x000fe40000000000 */
[----:B------:R-:W-:-:S04]  /*242e0*/  IMAD.WIDE R10, R13, 0x4, R244 ;  /* 0x000000040d0a7825 */ /* 0x000fc800078e02f4 */
[C---:B------:R-:W-:Y:S01]  /*242f0*/  IMAD.WIDE R8, R13.reuse, 0x4, R240 ;  /* 0x000000040d087825 */ /* 0x040fe200078e02f0 */
[----:B------:R2:W-:Y:S04]  /*24300*/  STL.64 [R1+0x368], R10 ;  /* 0x0003680a01007387 */ /* 0x0005e80000100a00 */
[----:B------:R2:W-:Y:S01]  /*24310*/  STL.64 [R1+0x360], R8 ;  /* 0x0003600801007387 */ /* 0x0005e20000100a00 */
[----:B---3--:R-:W-:-:S03]  /*24320*/  IMAD.WIDE R6, R13, 0x4, R242 ;  /* 0x000000040d067825 */ /* 0x008fc600078e02f2 */
[----:B------:R-:W3:Y:S01]  /*24330*/  LDL.LU.64 R244, [R1+0x3d0] ;  /* 0x0003d00001f47983 */ /* 0x000ee20000300a00 */
[----:B----4-:R-:W-:-:S03]  /*24340*/  IMAD.WIDE R4, R13, 0x4, R246 ;  /* 0x000000040d047825 */ /* 0x010fc600078e02f6 */
[----:B------:R2:W-:Y:S04]  /*24350*/  LDGSTS.E [R25+-0x3c000], desc[UR8][R10.64], !P1 ;  /* 0xc40000000a197fae */ /* 0x0005e8000c921848 */
[----:B------:R4:W-:Y:S04]  /*24360*/  STL.64 [R1+0x358], R6 ;  /* 0x0003580601007387 */ /* 0x0009e80000100a00 */
[----:B------:R1:W-:Y:S04]  /*24370*/  STL.64 [R1+0x350], R4 ;  /* 0x0003500401007387 */ /* 0x0003e80000100a00 */
[----:B------:R4:W-:Y:S04]  /*24380*/  LDGSTS.E [R24+-0x38000], desc[UR8][R8.64], !P1 ;  /* 0xc800000008187fae */ /* 0x0009e8000c921848 */
[----:B------:R-:W3:Y:S04]  /*24390*/  LDL.LU.64 R240, [R1+0x3d8] ;  /* 0x0003d80001f07983 */ /* 0x000ee80000300a00 */
[----:B------:R1:W-:Y:S04]  /*243a0*/  LDGSTS.E [R23+-0x34000], desc[UR8][R6.64], !P1 ;  /* 0xcc00000006177fae */ /* 0x0003e8000c921848 */
[----:B------:R-:W3:Y:S04]  /*243b0*/  LDL.LU.64 R242, [R1+0x3e0] ;  /* 0x0003e00001f27983 */ /* 0x000ee80000300a00 */
[----:B------:R1:W-:Y:S04]  /*243c0*/  LDGSTS.E [R22+-0x3fffc], desc[UR8][R4.64], !P2 ;  /* 0xc000400004167fae */ /* 0x0003e8000d121848 */
[----:B------:R-:W3:Y:S01]  /*243d0*/  LDL.LU.64 R246, [R1+0x3e8] ;  /* 0x0003e80001f67983 */ /* 0x000ee20000300a00 */
[----:B--2---:R-:W-:-:S04]  /*243e0*/  IMAD.WIDE R10, R13, 0x4, R234 ;  /* 0x000000040d0a7825 */ /* 0x004fc800078e02ea */
[C---:B----4-:R-:W-:Y:S01]  /*243f0*/  IMAD.WIDE R8, R13.reuse, 0x4, R248 ;  /* 0x000000040d087825 */ /* 0x050fe200078e02f8 */
[----:B------:R3:W-:Y:S03]  /*24400*/  STL.64 [R1+0x348], R10 ;  /* 0x0003480a01007387 */ /* 0x0007e60000100a00 */
[C---:B-1----:R-:W-:Y:S01]  /*24410*/  IMAD.WIDE R6, R13.reuse, 0x4, R238 ;  /* 0x000000040d067825 */ /* 0x042fe200078e02ee */
[----:B------:R1:W-:Y:S03]  /*24420*/  STL.64 [R1+0x340], R8 ;  /* 0x0003400801007387 */ /* 0x0003e60000100a00 */
[----:B------:R-:W-:Y:S01]  /*24430*/  IMAD.WIDE R4, R13, 0x4, R250 ;  /* 0x000000040d047825 */ /* 0x000fe200078e02fa */
[----:B------:R-:W2:Y:S04]  /*24440*/  LDL.LU.64 R234, [R1+0x3f0] ;  /* 0x0003f00001ea7983 */ /* 0x000ea80000300a00 */
[----:B------:R4:W-:Y:S04]  /*24450*/  STL.64 [R1+0x338], R6 ;  /* 0x0003380601007387 */ /* 0x0009e80000100a00 */
[----:B------:R4:W-:Y:S04]  /*24460*/  STL.64 [R1+0x330], R4 ;  /* 0x0003300401007387 */ /* 0x0009e80000100a00 */
[----:B------:R-:W2:Y:S04]  /*24470*/  LDL.LU.64 R248, [R1+0x3f8] ;  /* 0x0003f80001f87983 */ /* 0x000ea80000300a00 */
[----:B------:R-:W2:Y:S04]  /*24480*/  LDL.LU.64 R238, [R1+0x400] ;  /* 0x0004000001ee7983 */ /* 0x000ea80000300a00 */
[----:B------:R-:W2:Y:S01]  /*24490*/  LDL.LU.64 R250, [R1+0x408] ;  /* 0x0004080001fa7983 */ /* 0x000ea20000300a00 */
[----:B------:R-:W-:-:S02]  /*244a0*/  IADD3 R25, R27, -0x187, RZ ;  /* 0xfffffe791b197810 */ /* 0x000fc40007ffe0ff */
[----:B------:R-:W2:Y:S02]  /*244b0*/  LDC R27, c[0x0][0x230] ;  /* 0x00008c00ff1b7b82 */ /* 0x000ea40000000800 */
[----:B------:R-:W-:Y:S01]  /*244c0*/  ISETP.GE.U32.AND P1, PT, R25, 0x7ffffdfa, PT ;  /* 0x7ffffdfa1900780c */ /* 0x000fe20003f26070 */
[----:B------:R-:W-:-:S05]  /*244d0*/  VIADD R25, R20, 0x100000 ;  /* 0x0010000014197836 */ /* 0x000fca0000000000 */
[----:B------:R1:W-:Y:S04]  /*244e0*/  LDGSTS.E [R25+-0x3bffc], desc[UR8][R10.64], !P2 ;  /* 0xc40040000a197fae */ /* 0x0003e8000d121848 */
[----:B------:R4:W-:Y:S04]  /*244f0*/  LDGSTS.E [R24+-0x37ffc], desc[UR8][R8.64], !P2 ;  /* 0xc800400008187fae */ /* 0x0009e8000d121848 */
[----:B------:R4:W-:Y:S01]  /*24500*/  LDGSTS.E [R23+-0x33ffc], desc[UR8][R6.64], !P2 ;  /* 0xcc00400006177fae */ /* 0x0009e2000d121848 */
[----:B-1----:R-:W-:-:S03]  /*24510*/  IADD3 R25, R26, -0x188, RZ ;  /* 0xfffffe781a197810 */ /* 0x002fc60007ffe0ff */
[----:B------:R1:W-:Y:S01]  /*24520*/  LDGSTS.E [R22+-0x3fff8], desc[UR8][R4.64], !P1 ;  /* 0xc000800004167fae */ /* 0x0003e2000c921848 */
[----:B------:R-:W2:Y:S01]  /*24530*/  LDC R26, c[0x0][0x230] ;  /* 0x00008c00ff1a7b82 */ /* 0x000ea20000000800 */
[----:B------:R-:W-:Y:S01]  /*24540*/  ISETP.GE.U32.AND P2, PT, R25, 0x7ffffdf9, PT ;  /* 0x7ffffdf91900780c */ /* 0x000fe20003f46070 */
[----:B------:R-:W-:Y:S02]  /*24550*/  VIADD R25, R20, 0x100000 ;  /* 0x0010000014197836 */ /* 0x000fe40000000000 */
[----:B---3--:R-:W-:-:S05]  /*24560*/  IMAD.WIDE R10, R13, 0x4, R244 ;  /* 0x000000040d0a7825 */ /* 0x008fca00078e02f4 */
[----:B------:R2:W-:Y:S04]  /*24570*/  STL.64 [R1+0x328], R10 ;  /* 0x0003280a01007387 */ /* 0x0005e80000100a00 */
[----:B------:R2:W-:Y:S01]  /*24580*/  LDGSTS.E [R25+-0x3bff8], desc[UR8][R10.64], !P1 ;  /* 0xc40080000a197fae */ /* 0x0005e2000c921848 */
[----:B----4-:R-:W-:-:S05]  /*24590*/  IMAD.WIDE R8, R13, 0x4, R240 ;  /* 0x000000040d087825 */ /* 0x010fca00078e02f0 */
[----:B------:R3:W-:Y:S01]  /*245a0*/  STL.64 [R1+0x320], R8 ;  /* 0x0003200801007387 */ /* 0x0007e20000100a00 */
[----:B------:R-:W-:-:S03]  /*245b0*/  IMAD.WIDE R6, R13, 0x4, R242 ;  /* 0x000000040d067825 */ /* 0x000fc600078e02f2 */
[----:B------:R-:W4:Y:S01]  /*245c0*/  LDL.LU.64 R244, [R1+0x410] ;  /* 0x0004100001f47983 */ /* 0x000f220000300a00 */
[----:B-1----:R-:W-:-:S03]  /*245d0*/  IMAD.WIDE R4, R13, 0x4, R246 ;  /* 0x000000040d047825 */ /* 0x002fc600078e02f6 */
[----:B------:R1:W-:Y:S04]  /*245e0*/  STL.64 [R1+0x318], R6 ;  /* 0x0003180601007387 */ /* 0x0003e80000100a00 */
[----:B------:R1:W-:Y:S04]  /*245f0*/  STL.64 [R1+0x310], R4 ;  /* 0x0003100401007387 */ /* 0x0003e80000100a00 */
[----:B------:R3:W-:Y:S04]  /*24600*/  LDGSTS.E [R24+-0x37ff8], desc[UR8][R8.64], !P1 ;  /* 0xc800800008187fae */ /* 0x0007e8000c921848 */
[----:B------:R-:W4:Y:S04]  /*24610*/  LDL.LU.64 R240, [R1+0x418] ;  /* 0x0004180001f07983 */ /* 0x000f280000300a00 */
[----:B------:R1:W-:Y:S04]  /*24620*/  LDGSTS.E [R23+-0x33ff8], desc[UR8][R6.64], !P1 ;  /* 0xcc00800006177fae */ /* 0x0003e8000c921848 */
[----:B------:R-:W4:Y:S04]  /*24630*/  LDL.LU.64 R242, [R1+0x420] ;  /* 0x0004200001f27983 */ /* 0x000f280000300a00 */
[----:B------:R1:W-:Y:S04]  /*24640*/  LDGSTS.E [R22+-0x3fff4], desc[UR8][R4.64], !P2 ;  /* 0xc000c00004167fae */ /* 0x0003e8000d121848 */
[----:B------:R-:W4:Y:S01]  /*24650*/  LDL.LU.64 R246, [R1+0x428] ;  /* 0x0004280001f67983 */ /* 0x000f220000300a00 */
[----:B--2---:R-:W-:-:S05]  /*24660*/  IMAD.WIDE R10, R13, 0x4, R234 ;  /* 0x000000040d0a7825 */ /* 0x004fca00078e02ea */
[----:B------:R4:W-:Y:S01]  /*24670*/  STL.64 [R1+0x308], R10 ;  /* 0x0003080a01007387 */ /* 0x0009e20000100a00 */
[----:B---3--:R-:W-:-:S04]  /*24680*/  IMAD.WIDE R8, R13, 0x4, R248 ;  /* 0x000000040d087825 */ /* 0x008fc800078e02f8 */
        /* <DEDUP_REMOVED lines=21> */
[----:B----4-:R-:W-:-:S05]  /*247e0*/  IMAD.WIDE R10, R13, 0x4, R244 ;  /* 0x000000040d0a7825 */ /* 0x010fca00078e02f4 */
[----:B------:R2:W-:Y:S04]  /*247f0*/  STL.64 [R1+0x168], R10 ;  /* 0x0001680a01007387 */ /* 0x0005e80000100a00 */
[----:B------:R2:W-:Y:S01]  /*24800*/  LDGSTS.E [R25+-0x2c000], desc[UR8][R10.64], !P1 ;  /* 0xd40000000a197fae */ /* 0x0005e2000c921848 */
[----:B---3--:R-:W-:-:S05]  /*24810*/  IMAD.WIDE R8, R13, 0x4, R240 ;  /* 0x000000040d087825 */ /* 0x008fca00078e02f0 */
        /* <DEDUP_REMOVED lines=8> */
[----:B------:R-:W4:Y:S04]  /*248a0*/  LDL.LU.64 R242, [R1+0x468] ;  /* 0x0004680001f27983 */ /* 0x000f280000300a00 */
[----:B------:R1:W-:Y:S04]  /*248b0*/  LDGSTS.E [R23+-0x24000], desc[UR8][R6.64], !P1 ;  /* 0xdc00000006177fae */ /* 0x0003e8000c921848 */
[----:B------:R-:W4:Y:S04]  /*248c0*/  LDL.LU.64 R246, [R1+0x470] ;  /* 0x0004700001f67983 */ /* 0x000f280000300a00 */
[----:B------:R1:W-:Y:S01]  /*248d0*/  LDGSTS.E [R22+-0x2fffc], desc[UR8][R4.64], !P2 ;  /* 0xd000400004167fae */ /* 0x0003e2000d121848 */
        /* <DEDUP_REMOVED lines=25> */
[----:B------:R-:W-:Y:S04]  /*24a70*/  STL.64 [R1+0x128], R10 ;  /* 0x0001280a01007387 */ /* 0x000fe80000100a00 */
[----:B------:R-:W-:Y:S01]  /*24a80*/  LDGSTS.E [R25+-0x2bff8], desc[UR8][R10.64], !P1 ;  /* 0xd40080000a197fae */ /* 0x000fe2000c921848 */
[----:B---3--:R-:W-:-:S04]  /*24a90*/  IMAD.WIDE R8, R13, 0x4, R240 ;  /* 0x000000040d087825 */ /* 0x008fc800078e02f0 */
[C---:B------:R-:W-:Y:S01]  /*24aa0*/  IMAD.WIDE R6, R13.reuse, 0x4, R242 ;  /* 0x000000040d067825 */ /* 0x040fe200078e02f2 */
[----:B------:R2:W-:Y:S03]  /*24ab0*/  STL.64 [R1+0x120], R8 ;  /* 0x0001200801007387 */ /* 0x0005e60000100a00 */
[C---:B-1----:R-:W-:Y:S01]  /*24ac0*/  IMAD.WIDE R4, R13.reuse, 0x4, R246 ;  /* 0x000000040d047825 */ /* 0x042fe200078e02f6 */
[----:B------:R1:W-:Y:S04]  /*24ad0*/  STL.64 [R1+0x118], R6 ;  /* 0x0001180601007387 */ /* 0x0003e80000100a00 */
[----:B------:R2:W-:Y:S04]  /*24ae0*/  LDGSTS.E [R24+-0x27ff8], desc[UR8][R8.64], !P1 ;  /* 0xd800800008187fae */ /* 0x0005e8000c921848 */
[----:B------:R3:W-:Y:S04]  /*24af0*/  STL.64 [R1+0x110], R4 ;  /* 0x0001100401007387 */ /* 0x0007e80000100a00 */
[----:B------:R-:W4:Y:S04]  /*24b00*/  LDL.LU.64 R244, [R1+0x4a0] ;  /* 0x0004a00001f47983 */ /* 0x000f280000300a00 */
[----:B------:R1:W-:Y:S04]  /*24b10*/  LDGSTS.E [R23+-0x23ff8], desc[UR8][R6.64], !P1 ;  /* 0xdc00800006177fae */ /* 0x0003e8000c921848 */
[----:B------:R-:W4:Y:S04]  /*24b20*/  LDL.LU.64 R240, [R1+0x4a8] ;  /* 0x0004a80001f07983 */ /* 0x000f280000300a00 */
[----:B------:R3:W-:Y:S04]  /*24b30*/  LDGSTS.E [R22+-0x2fff4], desc[UR8][R4.64], !P2 ;  /* 0xd000c00004167fae */ /* 0x0007e8000d121848 */
[----:B------:R-:W4:Y:S04]  /*24b40*/  LDL.LU.64 R242, [R1+0x4b0] ;  /* 0x0004b00001f27983 */ /* 0x000f280000300a00 */
[----:B------:R-:W4:Y:S01]  /*24b50*/  LDL.LU.64 R246, [R1+0x4b8] ;  /* 0x0004b80001f67983 */ /* 0x000f220000300a00 */
[----:B--2---:R-:W-:-:S05]  /*24b60*/  IMAD.WIDE R8, R13, 0x4, R234 ;  /* 0x000000040d087825 */ /* 0x004fca00078e02ea */
[----:B------:R-:W-:Y:S01]  /*24b70*/  STL.64 [R1+0x108], R8 ;  /* 0x0001080801007387 */ /* 0x000fe20000100a00 */
[----:B-1----:R-:W-:-:S04]  /*24b80*/  IMAD.WIDE R6, R13, 0x4, R248 ;  /* 0x000000040d067825 */ /* 0x002fc800078e02f8 */
[C---:B---3--:R-:W-:Y:S01]  /*24b90*/  IMAD.WIDE R4, R13.reuse, 0x4, R238 ;  /* 0x000000040d047825 */ /* 0x048fe200078e02ee */
[----:B------:R-:W-:Y:S04]  /*24ba0*/  STL.64 [R1+0x100], R6 ;  /* 0x0001000601007387 */ /* 0x000fe80000100a00 */
[----:B------:R1:W-:Y:S01]  /*24bb0*/  STL.64 [R1+0xf8], R4 ;  /* 0x0000f80401007387 */ /* 0x0003e20000100a00 */
[----:B------:R-:W-:-:S03]  /*24bc0*/  IMAD.WIDE R212, R13, 0x4, R250 ;  /* 0x000000040dd47825 */ /* 0x000fc600078e02fa */
[----:B------:R-:W2:Y:S04]  /*24bd0*/  LDL.LU.64 R234, [R1+0x4c8] ;  /* 0x0004c80001ea7983 */ /* 0x000ea80000300a00 */
[----:B------:R-:W3:Y:S04]  /*24be0*/  LDL.LU.64 R248, [R1+0x4d0] ;  /* 0x0004d00001f87983 */ /* 0x000ee80000300a00 */
[----:B------:R-:W3:Y:S04]  /*24bf0*/  LDL.LU.64 R238, [R1+0x4e0] ;  /* 0x0004e00001ee7983 */ /* 0x000ee80000300a00 */
[----:B------:R-:W3:Y:S04]  /*24c00*/  LDL.LU.64 R250, [R1+0x4e8] ;  /* 0x0004e80001fa7983 */ /* 0x000ee80000300a00 */
[----:B------:R-:W-:Y:S01]  /*24c10*/  STL.64 [R1+0x19b8], R212 ;  /* 0x0019b8d401007387 */ /* 0x000fe20000100a00 */
[----:B----4-:R-:W-:-:S03]  /*24c20*/  IMAD.WIDE R210, R13, 0x4, R244 ;  /* 0x000000040dd27825 */ /* 0x010fc600078e02f4 */
[----:B------:R-:W4:Y:S01]  /*24c30*/  LDL.LU.64 R244, [R1+0x4f0] ;  /* 0x0004f00001f47983 */ /* 0x000f220000300a00 */
[----:B------:R-:W-:-:S03]  /*24c40*/  IMAD.WIDE R208, R13, 0x4, R240 ;  /* 0x000000040dd07825 */ /* 0x000fc600078e02f0 */
[----:B------:R-:W4:Y:S01]  /*24c50*/  LDL.LU.64 R240, [R1+0x4f8] ;  /* 0x0004f80001f07983 */ /* 0x000f220000300a00 */
[----:B------:R-:W-:-:S03]  /*24c60*/  IMAD.WIDE R206, R13, 0x4, R242 ;  /* 0x000000040dce7825 */ /* 0x000fc600078e02f2 */
[----:B------:R-:W4:Y:S01]  /*24c70*/  LDL.LU.64 R242, [R1+0x508] ;  /* 0x0005080001f27983 */ /* 0x000f220000300a00 */
[----:B------:R-:W-:-:S03]  /*24c80*/  IMAD.WIDE R204, R13, 0x4, R246 ;  /* 0x000000040dcc7825 */ /* 0x000fc600078e02f6 */
[----:B------:R-:W4:Y:S04]  /*24c90*/  LDL.LU.64 R246, [R1+0x518] ;  /* 0x0005180001f67983 */ /* 0x000f280000300a00 */
[----:B------:R-:W-:Y:S04]  /*24ca0*/  STL.64 [R1+0x19c0], R210 ;  /* 0x0019c0d201007387 */ /* 0x000fe80000100a00 */
[----:B------:R-:W-:Y:S04]  /*24cb0*/  STL.64 [R1+0x19c8], R208 ;  /* 0x0019c8d001007387 */ /* 0x000fe80000100a00 */
[----:B------:R-:W-:Y:S04]  /*24cc0*/  STL.64 [R1+0x19d0], R206 ;  /* 0x0019d0ce01007387 */ /* 0x000fe80000100a00 */
[----:B------:R-:W-:Y:S01]  /*24cd0*/  STL.64 [R1+0x19d8], R204 ;  /* 0x0019d8cc01007387 */ /* 0x000fe20000100a00 */
[----:B--2---:R-:W-:-:S03]  /*24ce0*/  IMAD.WIDE R202, R13, 0x4, R234 ;  /* 0x000000040dca7825 */ /* 0x004fc600078e02ea */
[----:B------:R-:W2:Y:S01]  /*24cf0*/  LDL.LU.64 R234, [R1+0x520] ;  /* 0x0005200001ea7983 */ /* 0x000ea20000300a00 */
[----:B---3--:R-:W-:-:S03]  /*24d00*/  IMAD.WIDE R200, R13, 0x4, R248 ;  /* 0x000000040dc87825 */ /* 0x008fc600078e02f8 */
[----:B------:R-:W3:Y:S01]  /*24d10*/  LDL.LU.64 R248, [R1+0x528] ;  /* 0x0005280001f87983 */ /* 0x000ee20000300a00 */
[----:B------:R-:W-:-:S03]  /*24d20*/  IMAD.WIDE R198, R13, 0x4, R238 ;  /* 0x000000040dc67825 */ /* 0x000fc600078e02ee */
[----:B------:R-:W3:Y:S01]  /*24d30*/  LDL.LU.64 R238, [R1+0x538] ;  /* 0x0005380001ee7983 */ /* 0x000ee20000300a00 */
[----:B------:R-:W-:-:S03]  /*24d40*/  IMAD.WIDE R196, R13, 0x4, R250 ;  /* 0x000000040dc47825 */ /* 0x000fc600078e02fa */
[----:B------:R-:W3:Y:S04]  /*24d50*/  LDL.LU.64 R250, [R1+0x548] ;  /* 0x0005480001fa7983 */ /* 0x000ee80000300a00 */
[----:B------:R-:W-:Y:S04]  /*24d60*/  STL.64 [R1+0x19e0], R202 ;  /* 0x0019e0ca01007387 */ /* 0x000fe80000100a00 */
[----:B------:R-:W-:Y:S04]  /*24d70*/  STL.64 [R1+0x19e8], R200 ;  /* 0x0019e8c801007387 */ /* 0x000fe80000100a00 */
[----:B------:R-:W-:Y:S04]  /*24d80*/  STL.64 [R1+0x19f0], R198 ;  /* 0x0019f0c601007387 */ /* 0x000fe80000100a00 */
        /* <DEDUP_REMOVED lines=44> */
[----:B------:R-:W1:Y:S01]  /*25050*/  LDL.LU.64 R250, [R1+0x608] ;  /* 0x0006080001fa7983 */ /* 0x000e620000300a00 */
[----:B------:R-:W-:Y:S02]  /*25060*/  IADD3 R25, R27, -0x1c5, RZ ;  /* 0xfffffe3b1b197810 */ /* 0x000fe40007ffe0ff */
[----:B------:R-:W1:Y:S01]  /*25070*/  LDC R27, c[0x0][0x230] ;  /* 0x00008c00ff1b7b82 */ /* 0x000e620000000800 */
[----:B------:R-:W-:Y:S01]  /*25080*/  STL.64 [R1+0x1a60], R170 ;  /* 0x001a60aa01007387 */ /* 0x000fe20000100a00 */
[----:B------:R-:W-:Y:S01]  /*25090*/  ISETP.GE.U32.AND P1, PT, R25, 0x7ffffdbc, PT ;  /* 0x7ffffdbc1900780c */ /* 0x000fe20003f26070 */
[----:B------:R-:W-:Y:S02]  /*250a0*/  VIADD R25, R20, 0x100000 ;  /* 0x0010000014197836 */ /* 0x000fe40000000000 */
[----:B------:R-:W-:Y:S04]  /*250b0*/  STL.64 [R1+0x1a68], R168 ;  /* 0x001a68a801007387 */ /* 0x000fe80000100a00 */
[----:B------:R-:W-:Y:S04]  /*250c0*/  STL.64 [R1+0x1a70], R166 ;  /* 0x001a70a601007387 */ /* 0x000fe80000100a00 */
[----:B------:R-:W-:Y:S04]  /*250d0*/  STL.64 [R1+0x1a78], R164 ;  /* 0x001a78a401007387 */ /* 0x000fe80000100a00 */
[----:B------:R-:W-:Y:S04]  /*250e0*/  LDGSTS.E [R25+-0x2bff4], desc[UR8][R8.64], !P2 ;  /* 0xd400c00008197fae */ /* 0x000fe8000d121848 */
[----:B------:R-:W-:Y:S04]  /*250f0*/  LDGSTS.E [R24+-0x27ff4], desc[UR8][R6.64], !P2 ;  /* 0xd800c00006187fae */ /* 0x000fe8000d121848 */
[----:B------:R1:W-:Y:S01]  /*25100*/  LDGSTS.E [R23+-0x23ff4], desc[UR8][R4.64], !P2 ;  /* 0xdc00c00004177fae */ /* 0x0003e2000d121848 */
[----:B----4-:R-:W-:-:S04]  /*25110*/  IMAD.WIDE R162, R13, 0x4, R244 ;  /* 0x000000040da27825 */ /* 0x010fc800078e02f4 */
[C---:B------:R-:W-:Y:S01]  /*25120*/  IMAD.WIDE R160, R13.reuse, 0x4, R240 ;  /* 0x000000040da07825 */ /* 0x040fe200078e02f0 */
[----:B------:R-:W4:Y:S04]  /*25130*/  LDL.LU.64 R244, [R1+0x610] ;  /* 0x0006100001f47983 */ /* 0x000f280000300a00 */
[----:B------:R-:W4:Y:S01]  /*25140*/  LDL.LU.64 R240, [R1+0x618] ;  /* 0x0006180001f07983 */ /* 0x000f220000300a00 */
[----:B------:R-:W-:-:S04]  /*25150*/  IMAD.WIDE R158, R13, 0x4, R242 ;  /* 0x000000040d9e7825 */ /* 0x000fc800078e02f2 */
[C---:B------:R-:W-:Y:S01]  /*25160*/  IMAD.WIDE R156, R13.reuse, 0x4, R246 ;  /* 0x000000040d9c7825 */ /* 0x040fe200078e02f6 */
[----:B------:R-:W4:Y:S04]  /*25170*/  LDL.LU.64 R242, [R1+0x628] ;  /* 0x0006280001f27983 */ /* 0x000f280000300a00 */
[----:B------:R-:W4:Y:S04]  /*25180*/  LDL.LU.64 R246, [R1+0x630] ;  /* 0x0006300001f67983 */ /* 0x000f280000300a00 */
[----:B------:R-:W-:Y:S01]  /*25190*/  STL.64 [R1+0x1a80], R162 ;  /* 0x001a80a201007387 */ /* 0x000fe20000100a00 */
[----:B--2---:R-:W-:-:S04]  /*251a0*/  IMAD.WIDE R154, R13, 0x4, R234 ;  /* 0x000000040d9a7825 */ /* 0x004fc800078e02ea */
[C---:B---3--:R-:W-:Y:S01]  /*251b0*/  IMAD.WIDE R152, R13.reuse, 0x4, R248 ;  /* 0x000000040d987825 */ /* 0x048fe200078e02f8 */
[----:B------:R-:W2:Y:S03]  /*251c0*/  LDL.LU.64 R234, [R1+0x638] ;  /* 0x0006380001ea7983 */ /* 0x000ea60000300a00 */
[C---:B------:R-:W-:Y:S01]  /*251d0*/  IMAD.WIDE R150, R13.reuse, 0x4, R238 ;  /* 0x000000040d967825 */ /* 0x040fe200078e02ee */
[----:B------:R-:W3:Y:S03]  /*251e0*/  LDL.LU.64 R248, [R1+0x640] ;  /* 0x0006400001f87983 */ /* 0x000ee60000300a00 */
[----:B-1----:R-:W-:Y:S01]  /*251f0*/  IMAD.WIDE R4, R13, 0x4, R250 ;  /* 0x000000040d047825 */ /* 0x002fe200078e02fa */
[----:B------:R-:W3:Y:S04]  /*25200*/  LDL.LU.64 R238, [R1+0x648] ;  /* 0x0006480001ee7983 */ /* 0x000ee80000300a00 */
[----:B------:R1:W-:Y:S04]  /*25210*/  STL.64 [R1+0x2f0], R4 ;  /* 0x0002f00401007387 */ /* 0x0003e80000100a00 */
[----:B------:R-:W3:Y:S01]  /*25220*/  LDL.LU.64 R250, [R1+0x650] ;  /* 0x0006500001fa7983 */ /* 0x000ee20000300a00 */
[----:B------:R-:W-:-:S02]  /*25230*/  IADD3 R25, R26, -0x1c6, RZ ;  /* 0xfffffe3a1a197810 */ /* 0x000fc40007ffe0ff */
[----:B------:R-:W1:Y:S01]  /*25240*/  LDC R26, c[0x0][0x230] ;  /* 0x00008c00ff1a7b82 */ /* 0x000e620000000800 */
[----:B------:R-:W-:Y:S01]  /*25250*/  LDGSTS.E [R22+-0x20000], desc[UR8][R212.64], !P1 ;  /* 0xe0000000d4167fae */ /* 0x000fe2000c921848 */
[----:B------:R-:W-:Y:S01]  /*25260*/  ISETP.GE.U32.AND P2, PT, R25, 0x7ffffdbb, PT ;  /* 0x7ffffdbb1900780c */ /* 0x000fe20003f46070 */
[----:B------:R-:W-:-:S05]  /*25270*/  VIADD R25, R20, 0x100000 ;  /* 0x0010000014197836 */ /* 0x000fca0000000000 */
[----:B------:R1:W-:Y:S04]  /*25280*/  LDGSTS.E [R25+-0x1c000], desc[UR8][R210.64], !P1 ;  /* 0xe4000000d2197fae */ /* 0x0003e8000c921848 */
[----:B------:R-:W-:Y:S04]  /*25290*/  LDGSTS.E [R24+-0x18000], desc[UR8][R208.64], !P1 ;  /* 0xe8000000d0187fae */ /* 0x000fe8000c921848 */
[----:B------:R-:W-:Y:S01]  /*252a0*/  LDGSTS.E [R23+-0x14000], desc[UR8][R206.64], !P1 ;  /* 0xec000000ce177fae */ /* 0x000fe2000c921848 */
[----:B-1----:R-:W-:-:S03]  /*252b0*/  IADD3 R25, R27, -0x1c7, RZ ;  /* 0xfffffe391b197810 */ /* 0x002fc60007ffe0ff */
[----:B------:R-:W-:Y:S01]  /*252c0*/  LDGSTS.E [R22+-0x1fffc], desc[UR8][R204.64], !P2 ;  /* 0xe0004000cc167fae */ /* 0x000fe2000d121848 */
[----:B------:R-:W1:Y:S01]  /*252d0*/  LDC R27, c[0x0][0x230] ;  /* 0x00008c00ff1b7b82 */ /* 0x000e620000000800 */
        /* <DEDUP_REMOVED lines=21> */
[----:B----4-:R-:W-:-:S03]  /*25430*/  IADD3 R25, R26, -0x1e6, RZ ;  /* 0xfffffe1a1a197810 */ /* 0x010fc60007ffe0ff */
[----:B------:R-:W-:Y:S01]  /*25440*/  LDGSTS.E [R22+-0x10000], desc[UR8][R180.64], !P1 ;  /* 0xf0000000b4167fae */ /* 0x000fe2000c921848 */
[----:B------:R-:W4:Y:S01]  /*25450*/  LDC R26, c[0x0][0x230] ;  /* 0x00008c00ff1a7b82 */ /* 0x000f220000000800 */
        /* <DEDUP_REMOVED lines=22> */
[----:B------:R1:W-:Y:S01]  /*255c0*/  LDGSTS.E [R22+-0xfff4], desc[UR8][R156.64], !P2 ;  /* 0xf000c0009c167fae */ /* 0x0003e2000d121848 */
[----:B------:R-:W-:Y:S01]  /*255d0*/  IMAD.WIDE R10, R13, 0x4, R244 ;  /* 0x000000040d0a7825 */ /* 0x000fe200078e02f4 */
[----:B------:R-:W3:Y:S01]  /*255e0*/  LDC R27, c[0x0][0x230] ;  /* 0x00008c00ff1b7b82 */ /* 0x000ee20000000800 */
[----:B------:R-:W-:Y:S02]  /*255f0*/  ISETP.GE.U32.AND P1, PT, R25, 0x7ffffdf8, PT ;  /* 0x7ffffdf81900780c */ /* 0x000fe40003f26070 */
[----:B------:R-:W-:-:S05]  /*25600*/  VIADD R25, R20, 0x100000 ;  /* 0x0010000014197836 */ /* 0x000fca0000000000 */
[----:B------:R4:W-:Y:S01]  /*25610*/  LDGSTS.E [R25+-0xbff4], desc[UR8][R154.64], !P2 ;  /* 0xf400c0009a197fae */ /* 0x0009e2000d121848 */
[----:B-1----:R-:W-:-:S03]  /*25620*/  IADD3 R22, R19, 0x100000, RZ ;  /* 0x0010000013167810 */ /* 0x002fc60007ffe0ff */
[----:B------:R1:W-:Y:S01]  /*25630*/  LDGSTS.E [R24+-0x7ff4], desc[UR8][R152.64], !P2 ;  /* 0xf800c00098187fae */ /* 0x0003e2000d121848 */
[----:B------:R-:W-:-:S03]  /*25640*/  IMAD.WIDE R8, R13, 0x4, R240 ;  /* 0x000000040d087825 */ /* 0x000fc600078e02f0 */
[----:B------:R1:W-:Y:S01]  /*25650*/  LDGSTS.E [R23+-0x3ff4], desc[UR8][R150.64], !P2 ;  /* 0xfc00c00096177fae */ /* 0x0003e2000d121848 */
[----:B----4-:R-:W-:-:S03]  /*25660*/  VIADD R25, R26, 0xfffffe76 ;  /* 0xfffffe761a197836 */ /* 0x010fc60000000000 */
[----:B------:R4:W-:Y:S01]  /*25670*/  LDGSTS.E [R22+-0x40000], desc[UR8][R4.64], !P1 ;  /* 0xc000000004167fae */ /* 0x0009e2000c921848 */
[----:B------:R-:W-:Y:S01]  /*25680*/  IMAD.WIDE R6, R13, 0x4, R242 ;  /* 0x000000040d067825 */ /* 0x000fe200078e02f2 */
[----:B------:R-:W3:Y:S01]  /*25690*/  LDC R26, c[0x0][0x230] ;  /* 0x00008c00ff1a7b82 */ /* 0x000ee20000000800 */
[----:B------:R-:W-:Y:S02]  /*256a0*/  ISETP.GE.U32.AND P2, PT, R25, 0x7ffffdf7, PT ;  /* 0x7ffffdf71900780c */ /* 0x000fe40003f46070 */
[C---:B-1----:R-:W-:Y:S01]  /*256b0*/  VIADD R24, R19.reuse, 0x100000 ;  /* 0x0010000013187836 */ /* 0x042fe20000000000 */
[C---:B------:R-:W-:Y:S01]  /*256c0*/  IADD3 R25, R19.reuse, 0x100000, RZ ;  /* 0x0010000013197810 */ /* 0x040fe20007ffe0ff */
[----:B------:R2:W-:Y:S01]  /*256d0*/  STL.64 [R1+0x2e8], R10 ;  /* 0x0002e80a01007387 */ /* 0x0005e20000100a00 */
[----:B------:R-:W-:Y:S01]  /*256e0*/  IADD3 R23, R19, 0x100000, RZ ;  /* 0x0010000013177810 */ /* 0x000fe20007ffe0ff */
[C---:B----4-:R-:W-:Y:S02]  /*256f0*/  IMAD.WIDE R4, R13.reuse, 0x4, R246 ;  /* 0x000000040d047825 */ /* 0x050fe400078e02f6 */
[----:B------:R3:W-:Y:S04]  /*25700*/  STL.64 [R1+0x2e0], R8 ;  /* 0x0002e00801007387 */ /* 0x0007e80000100a00 */
[----:B------:R-:W4:Y:S04]  /*25710*/  LDL.LU.64 R244, [R1+0x658] ;  /* 0x0006580001f47983 */ /* 0x000f280000300a00 */
[----:B------:R2:W-:Y:S04]  /*25720*/  LDGSTS.E [R25+-0x3c000], desc[UR8][R10.64], !P1 ;  /* 0xc40000000a197fae */ /* 0x0005e8000c921848 */
        /* <DEDUP_REMOVED lines=8> */
[----:B--2---:R-:W-:-:S04]  /*257b0*/  IMAD.WIDE R10, R13, 0x4, R234 ;  /* 0x000000040d0a7825 */ /* 0x004fc800078e02ea */
[C---:B---3--:R-:W-:Y:S01]  /*257c0*/  IMAD.WIDE R8, R13.reuse, 0x4, R248 ;  /* 0x000000040d087825 */ /* 0x048fe200078e02f8 */
[----:B------:R4:W-:Y:S03]  /*257d0*/  STL.64 [R1+0x2c8], R10 ;  /* 0x0002c80a01007387 */ /* 0x0009e60000100a00 */
[C---:B-1----:R-:W-:Y:S01]  /*257e0*/  IMAD.WIDE R6, R13.reuse, 0x4, R238 ;  /* 0x000000040d067825 */ /* 0x042fe200078e02ee */
[----:B------:R1:W-:Y:S04]  /*257f0*/  STL.64 [R1+0x2c0], R8 ;  /* 0x0002c00801007387 */ /* 0x0003e80000100a00 */
[----:B------:R-:W2:Y:S01]  /*25800*/  LDL.LU.64 R234, [R1+0x680] ;  /* 0x0006800001ea7983 */ /* 0x000ea20000300a00 */
[----:B------:R-:W-:-:S03]  /*25810*/  IMAD.WIDE R4, R13, 0x4, R250 ;  /* 0x000000040d047825 */ /* 0x000fc600078e02fa */
[----:B------:R3:W-:Y:S04]  /*25820*/  STL.64 [R1+0x2b8], R6 ;  /* 0x0002b80601007387 */ /* 0x0007e80000100a00 */
[----:B------:R3:W-:Y:S04]  /*25830*/  STL.64 [R1+0x2b0], R4 ;  /* 0x0002b00401007387 */ /* 0x0007e80000100a00 */
[----:B------:R-:W2:Y:S04]  /*25840*/  LDL.LU.64 R248, [R1+0x688] ;  /* 0x0006880001f87983 */ /* 0x000ea80000300a00 */
[----:B------:R-:W2:Y:S04]  /*25850*/  LDL.LU.64 R238, [R1+0x690] ;  /* 0x0006900001ee7983 */ /* 0x000ea80000300a00 */
[----:B------:R-:W2:Y:S01]  /*25860*/  LDL.LU.64 R250, [R1+0x698] ;  /* 0x0006980001fa7983 */ /* 0x000ea20000300a00 */
[----:B------:R-:W-:-:S02]  /*25870*/  VIADD R25, R27, 0xfffffe75 ;  /* 0xfffffe751b197836 */ /* 0x000fc40000000000 */
[----:B------:R-:W2:Y:S03]  /*25880*/  LDC R27, c[0x0][0x230] ;  /* 0x00008c00ff1b7b82 */ /* 0x000ea60000000800 */
[----:B------:R-:W-:Y:S02]  /*25890*/  ISETP.GE.U32.AND P1, PT, R25, 0x7ffffdf6, PT ;  /* 0x7ffffdf61900780c */ /* 0x000fe40003f26070 */
[----:B------:R-:W-:-:S05]  /*258a0*/  IADD3 R25, R19, 0x100000, RZ ;  /* 0x0010000013197810 */ /* 0x000fca0007ffe0ff */
[----:B------:R1:W-:Y:S04]  /*258b0*/  LDGSTS.E [R25+-0x3bffc], desc[UR8][R10.64], !P2 ;  /* 0xc40040000a197fae */ /* 0x0003e8000d121848 */
[----:B------:R3:W-:Y:S04]  /*258c0*/  LDGSTS.E [R24+-0x37ffc], desc[UR8][R8.64], !P2 ;  /* 0xc800400008187fae */ /* 0x0007e8000d121848 */
[----:B------:R3:W-:Y:S01]  /*258d0*/  LDGSTS.E [R23+-0x33ffc], desc[UR8][R6.64], !P2 ;  /* 0xcc00400006177fae */ /* 0x0007e2000d121848 */
[----:B-1----:R-:W-:-:S03]  /*258e0*/  VIADD R25, R26, 0xfffffe74 ;  /* 0xfffffe741a197836 */ /* 0x002fc60000000000 */
[----:B------:R1:W-:Y:S01]  /*258f0*/  LDGSTS.E [R22+-0x3fff8], desc[UR8][R4.64], !P1 ;  /* 0xc000800004167fae */ /* 0x0003e2000c921848 */
[----:B------:R-:W2:Y:S01]  /*25900*/  LDC R26, c[0x0][0x230] ;  /* 0x00008c00ff1a7b82 */ /* 0x000ea20000000800 */
[----:B------:R-:W-:Y:S02]  /*25910*/  ISETP.GE.U32.AND P2, PT, R25, 0x7ffffdf5, PT ;  /* 0x7ffffdf51900780c */ /* 0x000fe40003f46070 */
[----:B------:R-:W-:Y:S01]  /*25920*/  IADD3 R25, R19, 0x100000, RZ ;  /* 0x0010000013197810 */ /* 0x000fe20007ffe0ff */
        /* <DEDUP_REMOVED lines=81> */
[----:B------:R-:W-:Y:S04]  /*25e40*/  STL.64 [R1+0xa8], R10 ;  /* 0x0000a80a01007387 */ /* 0x000fe80000100a00 */
[----:B------:R-:W-:Y:S01]  /*25e50*/  LDGSTS.E [R25+-0x2bff8], desc[UR8][R10.64], !P1 ;  /* 0xd40080000a197fae */ /* 0x000fe2000c921848 */
[----:B---3--:R-:W-:-:S05]  /*25e60*/  IMAD.WIDE R8, R13, 0x4, R240 ;  /* 0x000000040d087825 */ /* 0x008fca00078e02f0 */
[----:B------:R2:W-:Y:S01]  /*25e70*/  STL.64 [R1+0xa0], R8 ;  /* 0x0000a00801007387 */ /* 0x0005e20000100a00 */
[----:B------:R-:W-:-:S03]  /*25e80*/  IMAD.WIDE R6, R13, 0x4, R242 ;  /* 0x000000040d067825 */ /* 0x000fc600078e02f2 */
[----:B------:R-:W3:Y:S01]  /*25e90*/  LDL.LU.64 R244, [R1+0x728] ;  /* 0x0007280001f47983 */ /* 0x000ee20000300a00 */
[----:B-1----:R-:W-:-:S03]  /*25ea0*/  IMAD.WIDE R4, R13, 0x4, R246 ;  /* 0x000000040d047825 */ /* 0x002fc600078e02f6 */
[----:B------:R1:W-:Y:S04]  /*25eb0*/  STL.64 [R1+0x98], R6 ;  /* 0x0000980601007387 */ /* 0x0003e80000100a00 */
[----:B------:R2:W-:Y:S04]  /*25ec0*/  LDGSTS.E [R24+-0x27ff8], desc[UR8][R8.64], !P1 ;  /* 0xd800800008187fae */ /* 0x0005e8000c921848 */
[----:B------:R4:W-:Y:S04]  /*25ed0*/  STL.64 [R1+0x90], R4 ;  /* 0x0000900401007387 */ /* 0x0009e80000100a00 */
[----:B------:R1:W-:Y:S04]  /*25ee0*/  LDGSTS.E [R23+-0x23ff8], desc[UR8][R6.64], !P1 ;  /* 0xdc00800006177fae */ /* 0x0003e8000c921848 */
[----:B------:R-:W3:Y:S04]  /*25ef0*/  LDL.LU.64 R240, [R1+0x730] ;  /* 0x0007300001f07983 */ /* 0x000ee80000300a00 */
[----:B------:R4:W-:Y:S04]  /*25f00*/  LDGSTS.E [R22+-0x2fff4], desc[UR8][R4.64], !P2 ;  /* 0xd000c00004167fae */ /* 0x0009e8000d121848 */
[----:B------:R-:W3:Y:S04]  /*25f10*/  LDL.LU.64 R242, [R1+0x738] ;  /* 0x0007380001f27983 */ /* 0x000ee80000300a00 */
[----:B------:R-:W3:Y:S01]  /*25f20*/  LDL.LU.64 R246, [R1+0x740] ;  /* 0x0007400001f67983 */ /* 0x000ee20000300a00 */
[----:B--2---:R-:W-:-:S05]  /*25f30*/  IMAD.WIDE R8, R13, 0x4, R234 ;  /* 0x000000040d087825 */ /* 0x004fca00078e02ea */
[----:B------:R-:W-:Y:S01]  /*25f40*/  STL.64 [R1+0x88], R8 ;  /* 0x0000880801007387 */ /* 0x000fe20000100a00 */
[----:B-1----:R-:W-:-:S04]  /*25f50*/  IMAD.WIDE R6, R13, 0x4, R248 ;  /* 0x000000040d067825 */ /* 0x002fc800078e02f8 */
[C---:B----4-:R-:W-:Y:S01]  /*25f60*/  IMAD.WIDE R4, R13.reuse, 0x4, R238 ;  /* 0x000000040d047825 */ /* 0x050fe200078e02ee */
[----:B------:R-:W-:Y:S04]  /*25f70*/  STL.64 [R1+0x80], R6 ;  /* 0x0000800601007387 */ /* 0x000fe80000100a00 */
[----:B------:R-:W2:Y:S01]  /*25f80*/  LDL.LU.64 R234, [R1+0x748] ;  /* 0x0007480001ea7983 */ /* 0x000ea20000300a00 */
[----:B------:R-:W-:-:S03]  /*25f90*/  IMAD.WIDE R148, R13, 0x4, R250 ;  /* 0x000000040d947825 */ /* 0x000fc600078e02fa */
[----:B------:R1:W-:Y:S04]  /*25fa0*/  STL.64 [R1+0x78], R4 ;  /* 0x0000780401007387 */ /* 0x0003e80000100a00 */
[----:B------:R-:W4:Y:S04]  /*25fb0*/  LDL.LU.64 R248, [R1+0x758] ;  /* 0x0007580001f87983 */ /* 0x000f280000300a00 */
[----:B------:R-:W4:Y:S04]  /*25fc0*/  LDL.LU.64 R238, [R1+0x760] ;  /* 0x0007600001ee7983 */ /* 0x000f280000300a00 */
[----:B------:R-:W4:Y:S01]  /*25fd0*/  LDL.LU.64 R250, [R1+0x768] ;  /* 0x0007680001fa7983 */ /* 0x000f220000300a00 */
[----:B---3--:R-:W-:-:S03]  /*25fe0*/  IMAD.WIDE R146, R13, 0x4, R244 ;  /* 0x000000040d927825 */ /* 0x008fc600078e02f4 */
[----:B------:R-:W3:Y:S01]  /*25ff0*/  LDL.LU.64 R244, [R1+0x770] ;  /* 0x0007700001f47983 */ /* 0x000ee20000300a00 */
[----:B------:R-:W-:-:S03]  /*26000*/  IMAD.WIDE R144, R13, 0x4, R240 ;  /* 0x000000040d907825 */ /* 0x000fc600078e02f0 */
[----:B------:R-:W3:Y:S01]  /*26010*/  LDL.LU.64 R240, [R1+0x778] ;  /* 0x0007780001f07983 */ /* 0x000ee20000300a00 */
[----:B------:R-:W-:-:S03]  /*26020*/  IMAD.WIDE R142, R13, 0x4, R242 ;  /* 0x000000040d8e7825 */ /* 0x000fc600078e02f2 */
[----:B------:R-:W3:Y:S01]  /*26030*/  LDL.LU.64 R242, [R1+0x780] ;  /* 0x0007800001f27983 */ /* 0x000ee20000300a00 */
[----:B------:R-:W-:-:S03]  /*26040*/  IMAD.WIDE R140, R13, 0x4, R246 ;  /* 0x000000040d8c7825 */ /* 0x000fc600078e02f6 */
[----:B------:R-:W3:Y:S01]  /*26050*/  LDL.LU.64 R246, [R1+0x788] ;  /* 0x0007880001f67983 */ /* 0x000ee20000300a00 */
[----:B--2---:R-:W-:-:S03]  /*26060*/  IMAD.WIDE R138, R13, 0x4, R234 ;  /* 0x000000040d8a7825 */ /* 0x004fc600078e02ea */
[----:B------:R-:W2:Y:S01]  /*26070*/  LDL.LU.64 R234, [R1+0x790] ;  /* 0x0007900001ea7983 */ /* 0x000ea20000300a00 */
[----:B----4-:R-:W-:-:S03]  /*26080*/  IMAD.WIDE R136, R13, 0x4, R248 ;  /* 0x000000040d887825 */ /* 0x010fc600078e02f8 */
[----:B------:R-:W4:Y:S01]  /*26090*/  LDL.LU.64 R248, [R1+0x798] ;  /* 0x0007980001f87983 */ /* 0x000f220000300a00 */
[----:B------:R-:W-:-:S03]  /*260a0*/  IMAD.WIDE R134, R13, 0x4, R238 ;  /* 0x000000040d867825 */ /* 0x000fc600078e02ee */
[----:B------:R-:W4:Y:S01]  /*260b0*/  LDL.LU.64 R238, [R1+0x7a0] ;  /* 0x0007a00001ee7983 */ /* 0x000f220000300a00 */
[----:B------:R-:W-:-:S03]  /*260c0*/  IMAD.WIDE R132, R13, 0x4, R250 ;  /* 0x000000040d847825 */ /* 0x000fc600078e02fa */
        /* <DEDUP_REMOVED lines=32> */
[----:B------:R-:W1:Y:S01]  /*262d0*/  LDL.LU.64 R250, [R1+0x840] ;  /* 0x0008400001fa7983 */ /* 0x000e620000300a00 */
[----:B------:R-:W-:Y:S02]  /*262e0*/  VIADD R25, R27, 0xfffffe37 ;  /* 0xfffffe371b197836 */ /* 0x000fe40000000000 */
[----:B------:R-:W1:Y:S03]  /*262f0*/  LDC R27, c[0x0][0x230] ;  /* 0x00008c00ff1b7b82 */ /* 0x000e660000000800 */
[----:B------:R-:W-:Y:S02]  /*26300*/  ISETP.GE.U32.AND P1, PT, R25, 0x7ffffdb8, PT ;  /* 0x7ffffdb81900780c */ /* 0x000fe40003f26070 */
[----:B------:R-:W-:-:S05]  /*26310*/  IADD3 R25, R19, 0x100000, RZ ;  /* 0x0010000013197810 */ /* 0x000fca0007ffe0ff */
[----:B------:R-:W-:Y:S04]  /*26320*/  LDGSTS.E [R25+-0x2bff4], desc[UR8][R8.64], !P2 ;  /* 0xd400c00008197fae */ /* 0x000fe8000d121848 */
[----:B------:R-:W-:Y:S04]  /*26330*/  LDGSTS.E [R24+-0x27ff4], desc[UR8][R6.64], !P2 ;  /* 0xd800c00006187fae */ /* 0x000fe8000d121848 */
[----:B------:R1:W-:Y:S01]  /*26340*/  LDGSTS.E [R23+-0x23ff4], desc[UR8][R4.64], !P2 ;  /* 0xdc00c00004177fae */ /* 0x0003e2000d121848 */
[----:B---3--:R-:W-:-:S03]  /*26350*/  IMAD.WIDE R98, R13, 0x4, R244 ;  /* 0x000000040d627825 */ /* 0x008fc600078e02f4 */
[----:B------:R-:W-:Y:S04]  /*26360*/  LDGSTS.E [R22+-0x20000], desc[UR8][R148.64], !P1 ;  /* 0xe000000094167fae */ /* 0x000fe8000c921848 */
        /* <DEDUP_REMOVED lines=13> */
[----:B-1----:R-:W-:-:S05]  /*26440*/  IMAD.WIDE R4, R13, 0x4, R250 ;  /* 0x000000040d047825 */ /* 0x002fca00078e02fa */
[----:B------:R1:W-:Y:S04]  /*26450*/  STL.64 [R1+0x270], R4 ;  /* 0x0002700401007387 */ /* 0x0003e80000100a00 */
[----:B------:R-:W4:Y:S01]  /*26460*/  LDL.LU.64 R250, [R1+0x880] ;  /* 0x0008800001fa7983 */ /* 0x000f220000300a00 */
[----:B------:R-:W-:Y:S02]  /*26470*/  VIADD R25, R26, 0xfffffe36 ;  /* 0xfffffe361a197836 */ /* 0x000fe40000000000 */
[----:B------:R-:W1:Y:S03]  /*26480*/  LDC R26, c[0x0][0x230] ;  /* 0x00008c00ff1a7b82 */ /* 0x000e660000000800 */
[----:B------:R-:W-:-:S02]  /*26490*/  ISETP.GE.U32.AND P2, PT, R25, 0x7ffffdb7, PT ;  /* 0x7ffffdb71900780c */ /* 0x000fc40003f46070 */
[----:B------:R-:W-:-:S05]  /*264a0*/  IADD3 R25, R19, 0x100000, RZ ;  /* 0x0010000013197810 */ /* 0x000fca0007ffe0ff */
[----:B------:R1:W-:Y:S04]  /*264b0*/  LDGSTS.E [R25+-0x1c000], desc[UR8][R146.64], !P1 ;  /* 0xe400000092197fae */ /* 0x0003e8000c921848 */
[----:B------:R-:W-:Y:S04]  /*264c0*/  LDGSTS.E [R24+-0x18000], desc[UR8][R144.64], !P1 ;  /* 0xe800000090187fae */ /* 0x000fe8000c921848 */
[----:B------:R-:W-:Y:S01]  /*264d0*/  LDGSTS.E [R23+-0x14000], desc[UR8][R142.64], !P1 ;  /* 0xec0000008e177fae */ /* 0x000fe2000c921848 */
[----:B-1----:R-:W-:-:S03]  /*264e0*/  VIADD R25, R27, 0xfffffe35 ;  /* 0xfffffe351b197836 */ /* 0x002fc60000000000 */
[----:B------:R-:W-:Y:S01]  /*264f0*/  LDGSTS.E [R22+-0x1fffc], desc[UR8][R140.64], !P2 ;  /* 0xe00040008c167fae */ /* 0x000fe2000d121848 */
[----:B------:R-:W1:Y:S01]  /*26500*/  LDC R27, c[0x0][0x230] ;  /* 0x00008c00ff1b7b82 */ /* 0x000e620000000800 */
[----:B------:R-:W-:Y:S02]  /*26510*/  ISETP.GE.U32.AND P1, PT, R25, 0x7ffffdb6, PT ;  /* 0x7ffffdb61900780c */ /* 0x000fe40003f26070 */
        /* <DEDUP_REMOVED lines=45> */
[----:B------:R1:W-:Y:S01]  /*267f0*/  LDGSTS.E [R22+-0xfff4], desc[UR8][R92.64], !P2 ;  /* 0xf000c0005c167fae */ /* 0x0003e2000d121848 */
[----:B------:R-:W4:Y:S01]  /*26800*/  LDC R27, c[0x0][0x230] ;  /* 0x00008c00ff1b7b82 */ /* 0x000f220000000800 */
[----:B------:R-:W-:Y:S02]  /*26810*/  ISETP.GE.U32.AND P1, PT, R25, 0x7ffffdf4, PT ;  /* 0x7ffffdf41900780c */ /* 0x000fe40003f26070 */
[----:B------:R-:W-:-:S05]  /*26820*/  IADD3 R25, R19, 0x100000, RZ ;  /* 0x0010000013197810 */ /* 0x000fca0007ffe0ff */
[----:B------:R1:W-:Y:S02]  /*26830*/  LDGSTS.E [R25+-0xbff4], desc[UR8][R90.64], !P2 ;  /* 0xf400c0005a197fae */ /* 0x0003e4000d121848 */
[----:B-1----:R-:W-:Y:S02]  /*26840*/  VIADD R22, R18, 0x100000 ;  /* 0x0010000012167836 */ /* 0x002fe40000000000 */
[----:B------:R1:W-:Y:S04]  /*26850*/  LDGSTS.E [R24+-0x7ff4], desc[UR8][R88.64], !P2 ;  /* 0xf800c00058187fae */ /* 0x0003e8000d121848 */
[----:B------:R1:W-:Y:S01]  /*26860*/  LDGSTS.E [R23+-0x3ff4], desc[UR8][R86.64], !P2 ;  /* 0xfc00c00056177fae */ /* 0x0003e2000d121848 */
[----:B------:R-:W-:-:S03]  /*26870*/  IADD3 R25, R26, -0x18e, RZ ;  /* 0xfffffe721a197810 */ /* 0x000fc60007ffe0ff */
[----:B------:R1:W-:Y:S01]  /*26880*/  LDGSTS.E [R22+-0x40000], desc[UR8][R4.64], !P1 ;  /* 0xc000000004167fae */ /* 0x0003e2000c921848 */
[----:B------:R-:W4:Y:S01]  /*26890*/  LDC R26, c[0x0][0x230] ;  /* 0x00008c00ff1a7b82 */ /* 0x000f220000000800 */
[----:B------:R-:W-:Y:S01]  /*268a0*/  ISETP.GE.U32.AND P2, PT, R25, 0x7ffffdf3, PT ;  /* 0x7ffffdf31900780c */ /* 0x000fe20003f46070 */
[----:B---3--:R-:W-:Y:S01]  /*268b0*/  IMAD.WIDE R10, R13, 0x4, R244 ;  /* 0x000000040d0a7825 */ /* 0x008fe200078e02f4 */
[----:B-1----:R-:W-:-:S03]  /*268c0*/  IADD3 R24, R18, 0x100000, RZ ;  /* 0x0010000012187810 */ /* 0x002fc60007ffe0ff */
[C---:B------:R-:W-:Y:S01]  /*268d0*/  VIADD R25, R18.reuse, 0x100000 ;  /* 0x0010000012197836 */ /* 0x040fe20000000000 */
[----:B------:R2:W-:Y:S01]  /*268e0*/  STL.64 [R1+0x268], R10 ;  /* 0x0002680a01007387 */ /* 0x0005e20000100a00 */
[----:B------:R-:W-:-:S03]  /*268f0*/  VIADD R23, R18, 0x100000 ;  /* 0x0010000012177836 */ /* 0x000fc60000000000 */
[----:B------:R2:W-:Y:S01]  /*26900*/  LDGSTS.E [R25+-0x3c000], desc[UR8][R10.64], !P1 ;  /* 0xc40000000a197fae */ /* 0x0005e2000c921848 */
[----:B------:R-:W-:-:S05]  /*26910*/  IMAD.WIDE R8, R13, 0x4, R240 ;  /* 0x000000040d087825 */ /* 0x000fca00078e02f0 */
[----:B------:R4:W-:Y:S01]  /*26920*/  STL.64 [R1+0x260], R8 ;  /* 0x0002600801007387 */ /* 0x0009e20000100a00 */
[----:B------:R-:W-:-:S03]  /*26930*/  IMAD.WIDE R6, R13, 0x4, R242 ;  /* 0x000000040d067825 */ /* 0x000fc600078e02f2 */
[----:B------:R-:W3:Y:S01]  /*26940*/  LDL.LU.64 R244, [R1+0x890] ;  /* 0x0008900001f47983 */ /* 0x000ee20000300a00 */
[----:B------:R-:W-:-:S03]  /*26950*/  IMAD.WIDE R4, R13, 0x4, R246 ;  /* 0x000000040d047825 */ /* 0x000fc600078e02f6 */
[----:B------:R1:W-:Y:S04]  /*26960*/  STL.64 [R1+0x258], R6 ;  /* 0x0002580601007387 */ /* 0x0003e80000100a00 */
[----:B------:R1:W-:Y:S04]  /*26970*/  STL.64 [R1+0x250], R4 ;  /* 0x0002500401007387 */ /* 0x0003e80000100a00 */
[----:B------:R-:W3:Y:S04]  /*26980*/  LDL.LU.64 R240, [R1+0x898] ;  /* 0x0008980001f07983 */ /* 0x000ee80000300a00 */
[----:B------:R4:W-:Y:S04]  /*26990*/  LDGSTS.E [R24+-0x38000], desc[UR8][R8.64], !P1 ;  /* 0xc800000008187fae */ /* 0x0009e8000c921848 */
[----:B------:R-:W3:Y:S04]  /*269a0*/  LDL.LU.64 R242, [R1+0x8a0] ;  /* 0x0008a00001f27983 */ /* 0x000ee80000300a00 */
[----:B------:R-:W3:Y:S04]  /*269b0*/  LDL.LU.64 R246, [R1+0x8b0] ;  /* 0x0008b00001f67983 */ /* 0x000ee80000300a00 */
[----:B------:R1:W-:Y:S04]  /*269c0*/  LDGSTS.E [R23+-0x34000], desc[UR8][R6.64], !P1 ;  /* 0xcc00000006177fae */ /* 0x0003e8000c921848 */
[----:B------:R1:W-:Y:S01]  /*269d0*/  LDGSTS.E [R22+-0x3fffc], desc[UR8][R4.64], !P2 ;  /* 0xc000400004167fae */ /* 0x0003e2000d121848 */
[----:B--2---:R-:W-:-:S04]  /*269e0*/  IMAD.WIDE R10, R13, 0x4, R234 ;  /* 0x000000040d0a7825 */ /* 0x004fc800078e02ea */
[C---:B----4-:R-:W-:Y:S01]  /*269f0*/  IMAD.WIDE R8, R13.reuse, 0x4, R248 ;  /* 0x000000040d087825 */ /* 0x050fe200078e02f8 */
        /* <DEDUP_REMOVED lines=32> */
[----:B------:R-:W4:Y:S04]  /*26c00*/  LDL.LU.64 R240, [R1+0x910] ;  /* 0x0009100001f07983 */ /* 0x000f280000300a00 */
[----:B------:R3:W-:Y:S04]  /*26c10*/  LDGSTS.E [R24+-0x37ff8], desc[UR8][R8.64], !P1 ;  /* 0xc800800008187fae */ /* 0x0007e8000c921848 */
[----:B------:R-:W4:Y:S04]  /*26c20*/  LDL.LU.64 R242, [R1+0x918] ;  /* 0x0009180001f27983 */ /* 0x000f280000300a00 */
[----:B------:R-:W4:Y:S04]  /*26c30*/  LDL.LU.64 R246, [R1+0x920] ;  /* 0x0009200001f67983 */ /* 0x000f280000300a00 */
[----:B------:R1:W-:Y:S04]  /*26c40*/  LDGSTS.E [R23+-0x33ff8], desc[UR8][R6.64], !P1 ;  /* 0xcc00800006177fae */ /* 0x0003e8000c921848 */
        /* <DEDUP_REMOVED lines=68> */
[----:B---3--:R-:W-:-:S05]  /*27090*/  IMAD.WIDE R8, R13, 0x4, R240 ;  /* 0x000000040d087825 */ /* 0x008fca00078e02f0 */
[----:B------:R-:W-:Y:S01]  /*270a0*/  STL.64 [R1+0x20], R8 ;  /* 0x0000200801007387 */ /* 0x000fe20000100a00 */
[----:B------:R-:W-:-:S03]  /*270b0*/  IMAD.WIDE R6, R13, 0x4, R242 ;  /* 0x000000040d067825 */ /* 0x000fc600078e02f2 */
[----:B------:R-:W3:Y:S01]  /*270c0*/  LDL.LU.64 R244, [R1+0x998] ;  /* 0x0009980001f47983 */ /* 0x000ee20000300a00 */
[----:B-1----:R-:W-:-:S03]  /*270d0*/  IMAD.WIDE R4, R13, 0x4, R246 ;  /* 0x000000040d047825 */ /* 0x002fc600078e02f6 */
[----:B------:R2:W-:Y:S04]  /*270e0*/  STL.64 [R1+0x18], R6 ;  /* 0x0000180601007387 */ /* 0x0005e80000100a00 */
[----:B------:R1:W-:Y:S04]  /*270f0*/  STL.64 [R1+0x10], R4 ;  /* 0x0000100401007387 */ /* 0x0003e80000100a00 */
[----:B------:R-:W-:Y:S04]  /*27100*/  LDGSTS.E [R24+-0x27ff8], desc[UR8][R8.64], !P1 ;  /* 0xd800800008187fae */ /* 0x000fe8000c921848 */
[----:B------:R-:W4:Y:S04]  /*27110*/  LDL.LU.64 R240, [R1+0x9a0] ;  /* 0x0009a00001f07983 */ /* 0x000f280000300a00 */
[----:B------:R2:W-:Y:S04]  /*27120*/  LDGSTS.E [R23+-0x23ff8], desc[UR8][R6.64], !P1 ;  /* 0xdc00800006177fae */ /* 0x0005e8000c921848 */
[----:B------:R-:W4:Y:S04]  /*27130*/  LDL.LU.64 R242, [R1+0x9a8] ;  /* 0x0009a80001f27983 */ /* 0x000f280000300a00 */
[----:B------:R1:W-:Y:S04]  /*27140*/  LDGSTS.E [R22+-0x2fff4], desc[UR8][R4.64], !P2 ;  /* 0xd000c00004167fae */ /* 0x0003e8000d121848 */
[----:B------:R-:W4:Y:S01]  /*27150*/  LDL.LU.64 R246, [R1+0x9b8] ;  /* 0x0009b80001f67983 */ /* 0x000f220000300a00 */
[----:B--2---:R-:W-:-:S05]  /*27160*/  IMAD.WIDE R6, R13, 0x4, R234 ;  /* 0x000000040d067825 */ /* 0x004fca00078e02ea */
[----:B------:R-:W-:Y:S01]  /*27170*/  STL.64 [R1+0x8], R6 ;  /* 0x0000080601007387 */ /* 0x000fe20000100a00 */
[----:B-1----:R-:W-:-:S05]  /*27180*/  IMAD.WIDE R4, R13, 0x4, R248 ;  /* 0x000000040d047825 */ /* 0x002fca00078e02f8 */
[----:B------:R1:W-:Y:S04]  /*27190*/  STL.64 [R1], R4 ;  /* 0x0000000401007387 */ /* 0x0003e80000100a00 */
[----:B------:R-:W2:Y:S01]  /*271a0*/  LDL.LU.64 R232, [R1+0x9c0] ;  /* 0x0009c00001e87983 */ /* 0x000ea20000300a00 */
[----:B------:R-:W-:-:S03]  /*271b0*/  IMAD.WIDE R84, R13, 0x4, R238 ;  /* 0x000000040d547825 */ /* 0x000fc600078e02ee */
[----:B------:R-:W2:Y:S04]  /*271c0*/  LDL.LU.64 R234, [R1+0x9c8] ;  /* 0x0009c80001ea7983 */ /* 0x000ea80000300a00 */
[----:B------:R-:W2:Y:S04]  /*271d0*/  LDL.LU.64 R248, [R1+0x9d8] ;  /* 0x0009d80001f87983 */ /* 0x000ea80000300a00 */
[----:B------:R-:W2:Y:S01]  /*271e0*/  LDL.LU.64 R238, [R1+0x9e0] ;  /* 0x0009e00001ee7983 */ /* 0x000ea20000300a00 */
[----:B---3--:R-:W-:-:S03]  /*271f0*/  IMAD.WIDE R82, R13, 0x4, R244 ;  /* 0x000000040d527825 */ /* 0x008fc600078e02f4 */
[----:B------:R-:W3:Y:S01]  /*27200*/  LDL.LU.64 R244, [R1+0x9e8] ;  /* 0x0009e80001f47983 */ /* 0x000ee20000300a00 */
[----:B----4-:R-:W-:-:S03]  /*27210*/  IMAD.WIDE R80, R13, 0x4, R240 ;  /* 0x000000040d507825 */ /* 0x010fc600078e02f0 */
[----:B------:R-:W4:Y:S01]  /*27220*/  LDL.LU.64 R240, [R1+0x9f0] ;  /* 0x0009f00001f07983 */ /* 0x000f220000300a00 */
[----:B------:R-:W-:-:S03]  /*27230*/  IMAD.WIDE R78, R13, 0x4, R242 ;  /* 0x000000040d4e7825 */ /* 0x000fc600078e02f2 */
[----:B------:R-:W4:Y:S01]  /*27240*/  LDL.LU.64 R242, [R1+0x9f8] ;  /* 0x0009f80001f27983 */ /* 0x000f220000300a00 */
[----:B------:R-:W-:-:S03]  /*27250*/  IMAD.WIDE R76, R13, 0x4, R246 ;  /* 0x000000040d4c7825 */ /* 0x000fc600078e02f6 */
[----:B------:R-:W4:Y:S01]  /*27260*/  LDL.LU.64 R246, [R1+0xa00] ;  /* 0x000a000001f67983 */ /* 0x000f220000300a00 */
[----:B--2---:R-:W-:-:S03]  /*27270*/  IMAD.WIDE R74, R13, 0x4, R232 ;  /* 0x000000040d4a7825 */ /* 0x004fc600078e02e8 */
[----:B------:R-:W2:Y:S01]  /*27280*/  LDL.LU.64 R232, [R1+0xa08] ;  /* 0x000a080001e87983 */ /* 0x000ea20000300a00 */
[----:B------:R-:W-:-:S03]  /*27290*/  IMAD.WIDE R72, R13, 0x4, R234 ;  /* 0x000000040d487825 */ /* 0x000fc600078e02ea */
[----:B------:R-:W2:Y:S01]  /*272a0*/  LDL.LU.64 R234, [R1+0xa10] ;  /* 0x000a100001ea7983 */ /* 0x000ea20000300a00 */
[----:B------:R-:W-:-:S03]  /*272b0*/  IMAD.WIDE R70, R13, 0x4, R248 ;  /* 0x000000040d467825 */ /* 0x000fc600078e02f8 */
[----:B------:R-:W2:Y:S01]  /*272c0*/  LDL.LU.64 R248, [R1+0xa18] ;  /* 0x000a180001f87983 */ /* 0x000ea20000300a00 */
[----:B------:R-:W-:-:S03]  /*272d0*/  IMAD.WIDE R68, R13, 0x4, R238 ;  /* 0x000000040d447825 */ /* 0x000fc600078e02ee */
        /* <DEDUP_REMOVED lines=17> */
[----:B------:R-:W-:Y:S02]  /*273f0*/  IADD3 R25, R27, -0x1cd, RZ ;  /* 0xfffffe331b197810 */ /* 0x000fe40007ffe0ff */
[----:B------:R-:W1:Y:S02]  /*27400*/  LDC R27, c[0x0][0x230] ;  /* 0x00008c00ff1b7b82 */ /* 0x000e640000000800 */
[----:B------:R-:W-:Y:S01]  /*27410*/  ISETP.GE.U32.AND P1, PT, R25, 0x7ffffdb4, PT ;  /* 0x7ffffdb41900780c */ /* 0x000fe20003f26070 */
[----:B------:R-:W-:Y:S02]  /*27420*/  VIADD R25, R18, 0x100000 ;  /* 0x0010000012197836 */ /* 0x000fe40000000000 */
[----:B------:R-:W-:-:S03]  /*27430*/  IMAD.WIDE R250, R13, 0x4, R250 ;  /* 0x000000040dfa7825 */ /* 0x000fc600078e02fa */
[----:B------:R2:W-:Y:S04]  /*27440*/  LDGSTS.E [R25+-0x2bff4], desc[UR8][R6.64], !P2 ;  /* 0xd400c00006197fae */ /* 0x0005e8000d121848 */
[----:B------:R-:W-:Y:S04]  /*27450*/  LDGSTS.E [R24+-0x27ff4], desc[UR8][R4.64], !P2 ;  /* 0xd800c00004187fae */ /* 0x000fe8000d121848 */
[----:B------:R-:W-:Y:S01]  /*27460*/  LDGSTS.E [R23+-0x23ff4], desc[UR8][R250.64], !P2 ;  /* 0xdc00c000fa177fae */ /* 0x000fe2000d121848 */
[----:B---3--:R-:W-:-:S04]  /*27470*/  IMAD.WIDE R50, R13, 0x4, R244 ;  /* 0x000000040d327825 */ /* 0x008fc800078e02f4 */
[C---:B----4-:R-:W-:Y:S01]  /*27480*/  IMAD.WIDE R48, R13.reuse, 0x4, R240 ;  /* 0x000000040d307825 */ /* 0x050fe200078e02f0 */
[----:B------:R-:W3:Y:S04]  /*27490*/  LDL.LU.64 R244, [R1+0xa68] ;  /* 0x000a680001f47983 */ /* 0x000ee80000300a00 */
[----:B------:R-:W4:Y:S01]  /*274a0*/  LDL.LU.64 R240, [R1+0xa70] ;  /* 0x000a700001f07983 */ /* 0x000f220000300a00 */
[----:B------:R-:W-:-:S04]  /*274b0*/  IMAD.WIDE R46, R13, 0x4, R242 ;  /* 0x000000040d2e7825 */ /* 0x000fc800078e02f2 */
[C---:B------:R-:W-:Y:S01]  /*274c0*/  IMAD.WIDE R44, R13.reuse, 0x4, R246 ;  /* 0x000000040d2c7825 */ /* 0x040fe200078e02f6 */
[----:B------:R-:W4:Y:S04]  /*274d0*/  LDL.LU.64 R242, [R1+0xa78] ;  /* 0x000a780001f27983 */ /* 0x000f280000300a00 */
[----:B------:R-:W4:Y:S01]  /*274e0*/  LDL.LU.64 R246, [R1+0xa80] ;  /* 0x000a800001f67983 */ /* 0x000f220000300a00 */
[----:B--2---:R-:W-:-:S04]  /*274f0*/  IMAD.WIDE R42, R13, 0x4, R232 ;  /* 0x000000040d2a7825 */ /* 0x004fc800078e02e8 */
[C---:B------:R-:W-:Y:S01]  /*27500*/  IMAD.WIDE R40, R13.reuse, 0x4, R234 ;  /* 0x000000040d287825 */ /* 0x040fe200078e02ea */
[----:B------:R-:W2:Y:S03]  /*27510*/  LDL.LU.64 R232, [R1+0xa88] ;  /* 0x000a880001e87983 */ /* 0x000ea60000300a00 */
[C---:B------:R-:W-:Y:S01]  /*27520*/  IMAD.WIDE R38, R13.reuse, 0x4, R248 ;  /* 0x000000040d267825 */ /* 0x040fe200078e02f8 */
[----:B------:R-:W2:Y:S03]  /*27530*/  LDL.LU.64 R234, [R1+0xa90] ;  /* 0x000a900001ea7983 */ /* 0x000ea60000300a00 */
[----:B------:R-:W-:Y:S01]  /*27540*/  IMAD.WIDE R36, R13, 0x4, R238 ;  /* 0x000000040d247825 */ /* 0x000fe200078e02ee */
[----:B------:R-:W2:Y:S04]  /*27550*/  LDL.LU.64 R248, [R1+0xa98] ;  /* 0x000a980001f87983 */ /* 0x000ea80000300a00 */
[----:B------:R-:W2:Y:S01]  /*27560*/  LDL.LU.64 R238, [R1+0xaa0] ;  /* 0x000aa00001ee7983 */ /* 0x000ea20000300a00 */
        /* <DEDUP_REMOVED lines=50> */
[----:B------:R-:W-:Y:S01]  /*27890*/  ISETP.GE.U32.AND P2, PT, R25, 0x7ffffd91, PT ;  /* 0x7ffffd911900780c */ /* 0x000fe20003f46070 */
[----:B------:R-:W-:Y:S02]  /*278a0*/  VIADD R25, R18, 0x100000 ;  /* 0x0010000012197836 */ /* 0x000fe40000000000 */
[C---:B---3--:R-:W-:Y:S02]  /*278b0*/  IMAD.WIDE R34, R13.reuse, 0x4, R244 ;  /* 0x000000040d227825 */ /* 0x048fe400078e02f4 */
[----:B------:R-:W3:Y:S02]  /*278c0*/  LDL.LU.64 R244, [R1+0xaa8] ;  /* 0x000aa80001f47983 */ /* 0x000ee40000300a00 */
[C---:B----4-:R-:W-:Y:S02]  /*278d0*/  IMAD.WIDE R32, R13.reuse, 0x4, R240 ;  /* 0x000000040d207825 */ /* 0x050fe400078e02f0 */
[----:B------:R-:W4:Y:S04]  /*278e0*/  LDL.LU.64 R240, [R1+0xab0] ;  /* 0x000ab00001f07983 */ /* 0x000f280000300a00 */
[----:B------:R1:W-:Y:S04]  /*278f0*/  LDGSTS.E [R25+-0xbff8], desc[UR8][R34.64], !P1 ;  /* 0xf400800022197fae */ /* 0x0003e8000c921848 */
[----:B------:R2:W-:Y:S01]  /*27900*/  LDGSTS.E [R24+-0x7ff8], desc[UR8][R32.64], !P1 ;  /* 0xf800800020187fae */ /* 0x0005e2000c921848 */
[----:B------:R-:W-:-:S03]  /*27910*/  IMAD.WIDE R30, R13, 0x4, R242 ;  /* 0x000000040d1e7825 */ /* 0x000fc600078e02f2 */
[----:B------:R-:W4:Y:S01]  /*27920*/  LDL.LU.64 R242, [R1+0xab8] ;  /* 0x000ab80001f27983 */ /* 0x000f220000300a00 */
[----:B------:R-:W-:-:S03]  /*27930*/  IMAD.WIDE R28, R13, 0x4, R246 ;  /* 0x000000040d1c7825 */ /* 0x000fc600078e02f6 */
[----:B------:R-:W4:Y:S01]  /*27940*/  LDL.LU.64 R246, [R1+0xac0] ;  /* 0x000ac00001f67983 */ /* 0x000f220000300a00 */
[----:B-1----:R-:W-:-:S03]  /*27950*/  IADD3 R25, R27, -0x191, RZ ;  /* 0xfffffe6f1b197810 */ /* 0x002fc60007ffe0ff */
[----:B------:R-:W-:Y:S01]  /*27960*/  LDGSTS.E [R23+-0x3ff8], desc[UR8][R30.64], !P1 ;  /* 0xfc0080001e177fae */ /* 0x000fe2000c921848 */
[----:B------:R-:W-:-:S03]  /*27970*/  ISETP.GE.U32.AND P1, PT, R25, 0x7ffffdf0, PT ;  /* 0x7ffffdf01900780c */ /* 0x000fc60003f26070 */
[----:B------:R1:W-:Y:S01]  /*27980*/  LDGSTS.E [R22+-0xfff4], desc[UR8][R28.64], !P2 ;  /* 0xf000c0001c167fae */ /* 0x0003e2000d121848 */
[----:B--2---:R-:W-:-:S03]  /*27990*/  IMAD.WIDE R26, R13, 0x4, R232 ;  /* 0x000000040d1a7825 */ /* 0x004fc600078e02e8 */
[----:B------:R-:W2:Y:S01]  /*279a0*/  LDL.LU.64 R232, [R1+0xad0] ;  /* 0x000ad00001e87983 */ /* 0x000ea20000300a00 */
[----:B------:R-:W-:-:S03]  /*279b0*/  IMAD.WIDE R24, R13, 0x4, R234 ;  /* 0x000000040d187825 */ /* 0x000fc600078e02ea */
[----:B------:R-:W2:Y:S01]  /*279c0*/  LDL.LU.64 R234, [R1+0xad8] ;  /* 0x000ad80001ea7983 */ /* 0x000ea20000300a00 */
[----:B-1----:R-:W-:-:S03]  /*279d0*/  IMAD.WIDE R22, R13, 0x4, R248 ;  /* 0x000000040d167825 */ /* 0x002fc600078e02f8 */
[----:B------:R-:W2:Y:S01]  /*279e0*/  LDL.LU.64 R248, [R1+0xae0] ;  /* 0x000ae00001f87983 */ /* 0x000ea20000300a00 */
[----:B------:R-:W-:-:S03]  /*279f0*/  IMAD.WIDE R4, R13, 0x4, R238 ;  /* 0x000000040d047825 */ /* 0x000fc600078e02ee */
[----:B------:R1:W-:Y:S04]  /*27a00*/  LDGSTS.E [R219+-0xbff4], desc[UR8][R26.64], !P2 ;  /* 0xf400c0001adb7fae */ /* 0x0003e8000d121848 */
[----:B------:R4:W-:Y:S04]  /*27a10*/  STL.64 [R1+0x1f0], R4 ;  /* 0x0001f00401007387 */ /* 0x0009e80000100a00 */
[----:B------:R-:W2:Y:S01]  /*27a20*/  LDL.LU.64 R238, [R1+0xae8] ;  /* 0x000ae80001ee7983 */ /* 0x000ea20000300a00 */
[----:B-1----:R-:W-:-:S03]  /*27a30*/  VIADD R219, R220, 0xfffffe6e ;  /* 0xfffffe6edcdb7836 */ /* 0x002fc60000000000 */
[----:B------:R1:W-:Y:S01]  /*27a40*/  LDGSTS.E [R218+-0x7ff4], desc[UR8][R24.64], !P2 ;  /* 0xf800c00018da7fae */ /* 0x0003e2000d121848 */
[----:B------:R-:W2:Y:S03]  /*27a50*/  LDC R220, c[0x0][0x230] ;  /* 0x00008c00ffdc7b82 */ /* 0x000ea60000000800 */
[----:B------:R1:W-:Y:S01]  /*27a60*/  LDGSTS.E [R217+-0x3ff4], desc[UR8][R22.64], !P2 ;  /* 0xfc00c00016d97fae */ /* 0x0003e2000d121848 */
[----:B------:R-:W-:-:S03]  /*27a70*/  ISETP.GE.U32.AND P2, PT, R219, 0x7ffffdef, PT ;  /* 0x7ffffdefdb00780c */ /* 0x000fc60003f46070 */
[----:B------:R4:W-:Y:S01]  /*27a80*/  LDGSTS.E [R216+-0x40000], desc[UR8][R4.64], !P1 ;  /* 0xc000000004d87fae */ /* 0x0009e2000c921848 */
[C---:B------:R-:W-:Y:S01]  /*27a90*/  IADD3 R219, R17.reuse, 0x100000, RZ ;  /* 0x0010000011db7810 */ /* 0x040fe20007ffe0ff */
[C---:B-1----:R-:W-:Y:S01]  /*27aa0*/  VIADD R218, R17.reuse, 0x100000 ;  /* 0x0010000011da7836 */ /* 0x042fe20000000000 */
[----:B------:R-:W-:Y:S01]  /*27ab0*/  IADD3 R217, R17, 0x100000, RZ ;  /* 0x0010000011d97810 */ /* 0x000fe20007ffe0ff */
[----:B---3--:R-:W-:-:S04]  /*27ac0*/  IMAD.WIDE R10, R13, 0x4, R244 ;  /* 0x000000040d0a7825 */ /* 0x008fc800078e02f4 */
[C---:B----4-:R-:W-:Y:S01]  /*27ad0*/  IMAD.WIDE R8, R13.reuse, 0x4, R240 ;  /* 0x000000040d087825 */ /* 0x050fe200078e02f0 */
[----:B------:R2:W-:Y:S04]  /*27ae0*/  STL.64 [R1+0x1e8], R10 ;  /* 0x0001e80a01007387 */ /* 0x0005e80000100a00 */
[----:B------:R1:W-:Y:S04]  /*27af0*/  STL.64 [R1+0x1e0], R8 ;  /* 0x0001e00801007387 */ /* 0x0003e80000100a00 */
[----:B------:R-:W3:Y:S01]  /*27b00*/  LDL.LU.64 R244, [R1+0xaf0] ;  /* 0x000af00001f47983 */ /* 0x000ee20000300a00 */
[----:B------:R-:W-:-:S03]  /*27b10*/  IMAD.WIDE R6, R13, 0x4, R242 ;  /* 0x000000040d067825 */ /* 0x000fc600078e02f2 */
[----:B------:R2:W-:Y:S01]  /*27b20*/  LDGSTS.E [R219+-0x3c000], desc[UR8][R10.64], !P1 ;  /* 0xc40000000adb7fae */ /* 0x0005e2000c921848 */
[----:B------:R-:W-:-:S03]  /*27b30*/  IMAD.WIDE R4, R13, 0x4, R246 ;  /* 0x000000040d047825 */ /* 0x000fc600078e02f6 */
[----:B------:R4:W-:Y:S04]  /*27b40*/  STL.64 [R1+0x1d8], R6 ;  /* 0x0001d80601007387 */ /* 0x0009e80000100a00 */
[----:B------:R4:W-:Y:S04]  /*27b50*/  STL.64 [R1+0x1d0], R4 ;  /* 0x0001d00401007387 */ /* 0x0009e80000100a00 */
[----:B------:R-:W3:Y:S04]  /*27b60*/  LDL.LU.64 R240, [R1+0xaf8] ;  /* 0x000af80001f07983 */ /* 0x000ee80000300a00 */
[----:B------:R-:W3:Y:S04]  /*27b70*/  LDL.LU.64 R242, [R1+0xb00] ;  /* 0x000b000001f27983 */ /* 0x000ee80000300a00 */
[----:B------:R-:W3:Y:S04]  /*27b80*/  LDL.LU.64 R246, [R1+0xb10] ;  /* 0x000b100001f67983 */ /* 0x000ee80000300a00 */
[----:B------:R1:W-:Y:S04]  /*27b90*/  LDGSTS.E [R218+-0x38000], desc[UR8][R8.64], !P1 ;  /* 0xc800000008da7fae */ /* 0x0003e8000c921848 */
[----:B------:R4:W-:Y:S04]  /*27ba0*/  LDGSTS.E [R217+-0x34000], desc[UR8][R6.64], !P1 ;  /* 0xcc00000006d97fae */ /* 0x0009e8000c921848 */
[----:B------:R4:W-:Y:S01]  /*27bb0*/  LDGSTS.E [R216+-0x3fffc], desc[UR8][R4.64], !P2 ;  /* 0xc000400004d87fae */ /* 0x0009e2000d121848 */
[----:B--2---:R-:W-:-:S04]  /*27bc0*/  IMAD.WIDE R10, R13, 0x4, R232 ;  /* 0x000000040d0a7825 */ /* 0x004fc800078e02e8 */
[C---:B-1----:R-:W-:Y:S01]  /*27bd0*/  IMAD.WIDE R8, R13.reuse, 0x4, R234 ;  /* 0x000000040d087825 */ /* 0x042fe200078e02ea */
[----:B------:R3:W-:Y:S03]  /*27be0*/  STL.64 [R1+0x1c8], R10 ;  /* 0x0001c80a01007387 */ /* 0x0007e60000100a00 */
[C---:B----4-:R-:W-:Y:S01]  /*27bf0*/  IMAD.WIDE R6, R13.reuse, 0x4, R248 ;  /* 0x000000040d067825 */ /* 0x050fe200078e02f8 */
[----:B------:R1:W-:Y:S04]  /*27c00*/  STL.64 [R1+0x1c0], R8 ;  /* 0x0001c00801007387 */ /* 0x0003e80000100a00 */
[----:B------:R2:W-:Y:S01]  /*27c10*/  STL.64 [R1+0x1b8], R6 ;  /* 0x0001b80601007387 */ /* 0x0005e20000100a00 */
[----:B------:R-:W-:-:S05]  /*27c20*/  IMAD.WIDE R4, R13, 0x4, R238 ;  /* 0x000000040d047825 */ /* 0x000fca00078e02ee */
[----:B------:R4:W-:Y:S04]  /*27c30*/  STL.64 [R1+0x1b0], R4 ;  /* 0x0001b00401007387 */ /* 0x0009e80000100a00 */
[----:B------:R-:W4:Y:S04]  /*27c40*/  LDL.LU.64 R232, [R1+0xb18] ;  /* 0x000b180001e87983 */ /* 0x000f280000300a00 */
[----:B------:R-:W4:Y:S04]  /*27c50*/  LDL.LU.64 R234, [R1+0xb20] ;  /* 0x000b200001ea7983 */ /* 0x000f280000300a00 */
[----:B------:R-:W4:Y:S04]  /*27c60*/  LDL.LU.64 R248, [R1+0xb28] ;  /* 0x000b280001f87983 */ /* 0x000f280000300a00 */
[----:B------:R-:W4:Y:S01]  /*27c70*/  LDL.LU.64 R238, [R1+0xb38] ;  /* 0x000b380001ee7983 */ /* 0x000f220000300a00 */
[----:B------:R-:W-:-:S02]  /*27c80*/  VIADD R219, R222, 0xfffffe6d ;  /* 0xfffffe6ddedb7836 */ /* 0x000fc40000000000 */
[----:B------:R-:W4:Y:S03]  /*27c90*/  LDC R222, c[0x0][0x230] ;  /* 0x00008c00ffde7b82 */ /* 0x000f260000000800 */
[----:B------:R-:W-:Y:S02]  /*27ca0*/  ISETP.GE.U32.AND P1, PT, R219, 0x7ffffdee, PT ;  /* 0x7ffffdeedb00780c */ /* 0x000fe40003f26070 */
[----:B------:R-:W-:-:S05]  /*27cb0*/  IADD3 R219, R17, 0x100000, RZ ;  /* 0x0010000011db7810 */ /* 0x000fca0007ffe0ff */
[----:B------:R1:W-:Y:S04]  /*27cc0*/  LDGSTS.E [R219+-0x3bffc], desc[UR8][R10.64], !P2 ;  /* 0xc40040000adb7fae */ /* 0x0003e8000d121848 */
[----:B------:R2:W-:Y:S04]  /*27cd0*/  LDGSTS.E [R218+-0x37ffc], desc[UR8][R8.64], !P2 ;  /* 0xc800400008da7fae */ /* 0x0005e8000d121848 */
[----:B------:R2:W-:Y:S01]  /*27ce0*/  LDGSTS.E [R217+-0x33ffc], desc[UR8][R6.64], !P2 ;  /* 0xcc00400006d97fae */ /* 0x0005e2000d121848 */
[----:B-1----:R-:W-:-:S03]  /*27cf0*/  VIADD R219, R221, 0xfffffe6c ;  /* 0xfffffe6cdddb7836 */ /* 0x002fc60000000000 */
[----:B------:R4:W-:Y:S01]  /*27d00*/  LDGSTS.E [R216+-0x3fff8], desc[UR8][R4.64], !P1 ;  /* 0xc000800004d87fae */ /* 0x0009e2000c921848 */
[----:B------:R-:W1:Y:S01]  /*27d10*/  LDC R221, c[0x0][0x230] ;  /* 0x00008c00ffdd7b82 */ /* 0x000e620000000800 */
[----:B------:R-:W-:Y:S02]  /*27d20*/  ISETP.GE.U32.AND P2, PT, R219, 0x7ffffded, PT ;  /* 0x7ffffdeddb00780c */ /* 0x000fe40003f46070 */
[----:B------:R-:W-:Y:S01]  /*27d30*/  IADD3 R219, R17, 0x100000, RZ ;  /* 0x0010000011db7810 */ /* 0x000fe20007ffe0ff */
[----:B---3--:R-:W-:-:S05]  /*27d40*/  IMAD.WIDE R10, R13, 0x4, R244 ;  /* 0x000000040d0a7825 */ /* 0x008fca00078e02f4 */
[----:B------:R-:W-:Y:S04]  /*27d50*/  STL.64 [R1+0x1a8], R10 ;  /* 0x0001a80a01007387 */ /* 0x000fe80000100a00 */
[----:B------:R3:W-:Y:S01]  /*27d60*/  LDGSTS.E [R219+-0x3bff8], desc[UR8][R10.64], !P1 ;  /* 0xc40080000adb7fae */ /* 0x0007e2000c921848 */
[----:B--2---:R-:W-:-:S04]  /*27d70*/  IMAD.WIDE R8, R13, 0x4, R240 ;  /* 0x000000040d087825 */ /* 0x004fc800078e02f0 */
[C---:B------:R-:W-:Y:S01]  /*27d80*/  IMAD.WIDE R6, R13.reuse, 0x4, R242 ;  /* 0x000000040d067825 */ /* 0x040fe200078e02f2 */
[----:B------:R2:W-:Y:S03]  /*27d90*/  STL.64 [R1+0x1a0], R8 ;  /* 0x0001a00801007387 */ /* 0x0005e60000100a00 */
[----:B----4-:R-:W-:Y:S01]  /*27da0*/  IMAD.WIDE R4, R13, 0x4, R246 ;  /* 0x000000040d047825 */ /* 0x010fe200078e02f6 */
[----:B------:R2:W-:Y:S04]  /*27db0*/  LDGSTS.E [R218+-0x37ff8], desc[UR8][R8.64], !P1 ;  /* 0xc800800008da7fae */ /* 0x0005e8000c921848 */
[----:B------:R-:W4:Y:S04]  /*27dc0*/  LDL.LU.64 R246, [R1+0xb48] ;  /* 0x000b480001f67983 */ /* 0x000f280000300a00 */
[----:B------:R1:W-:Y:S04]  /*27dd0*/  STL.64 [R1+0x198], R6 ;  /* 0x0001980601007387 */ /* 0x0003e80000100a00 */
[----:B------:R1:W-:Y:S04]  /*27de0*/  STL.64 [R1+0x190], R4 ;  /* 0x0001900401007387 */ /* 0x0003e80000100a00 */
[----:B------:R-:W4:Y:S04]  /*27df0*/  LDL.LU.64 R244, [R1+0xb50] ;  /* 0x000b500001f47983 */ /* 0x000f280000300a00 */
[----:B------:R-:W4:Y:S01]  /*27e00*/  LDL.LU.64 R242, [R1+0xb58] ;  /* 0x000b580001f27983 */ /* 0x000f220000300a00 */
[----:B---3--:R-:W-:-:S02]  /*27e10*/  VIADD R219, R220, 0xfffffe4f ;  /* 0xfffffe4fdcdb7836 */ /* 0x008fc40000000000 */
[----:B------:R-:W3:Y:S01]  /*27e20*/  LDC R220, c[0x0][0x230] ;  /* 0x00008c00ffdc7b82 */ /* 0x000ee20000000800 */
[----:B------:R1:W-:Y:S04]  /*27e30*/  LDGSTS.E [R217+-0x33ff8], desc[UR8][R6.64], !P1 ;  /* 0xcc00800006d97fae */ /* 0x0003e8000c921848 */
[----:B------:R1:W-:Y:S04]  /*27e40*/  LDGSTS.E [R216+-0x3fff4], desc[UR8][R4.64], !P2 ;  /* 0xc000c00004d87fae */ /* 0x0003e8000d121848 */
[----:B------:R-:W3:Y:S01]  /*27e50*/  LDL.LU.64 R240, [R1+0xb60] ;  /* 0x000b600001f07983 */ /* 0x000ee20000300a00 */
[----:B------:R-:W-:Y:S01]  /*27e60*/  ISETP.GE.U32.AND P1, PT, R219, 0x7ffffdd0, PT ;  /* 0x7ffffdd0db00780c */ /* 0x000fe20003f26070 */
[----:B--2---:R-:W-:-:S04]  /*27e70*/  IMAD.WIDE R8, R13, 0x4, R232 ;  /* 0x000000040d087825 */ /* 0x004fc800078e02e8 */
[C---:B-1----:R-:W-:Y:S01]  /*27e80*/  IMAD.WIDE R6, R13.reuse, 0x4, R234 ;  /* 0x000000040d067825 */ /* 0x042fe200078e02ea */
[----:B------:R1:W-:Y:S03]  /*27e90*/  STL.64 [R1+0x188], R8 ;  /* 0x0001880801007387 */ /* 0x0003e60000100a00 */
[----:B------:R-:W-:-:S04]  /*27ea0*/  IMAD.WIDE R4, R13, 0x4, R248 ;  /* 0x000000040d047825 */ /* 0x000fc800078e02f8 */
[----:B------:R-:W-:Y:S02]  /*27eb0*/  IMAD.WIDE R248, R13, 0x4, R238 ;  /* 0x000000040df87825 */ /* 0x000fe400078e02ee */
[----:B------:R-:W2:Y:S01]  /*27ec0*/  LDL.LU.64 R238, [R1+0xb68] ;  /* 0x000b680001ee7983 */ /* 0x000ea20000300a00 */
[----:B------:R-:W-:-:S03]  /*27ed0*/  IADD3 R219, R17, 0x100000, RZ ;  /* 0x0010000011db7810 */ /* 0x000fc60007ffe0ff */
[----:B------:R1:W-:Y:S04]  /*27ee0*/  STL.64 [R1+0x180], R6 ;  /* 0x0001800601007387 */ /* 0x0003e80000100a00 */
[----:B------:R1:W-:Y:S04]  /*27ef0*/  STL.64 [R1+0x178], R4 ;  /* 0x0001780401007387 */ /* 0x0003e80000100a00 */
[----:B------:R-:W2:Y:S04]  /*27f00*/  LDL.LU.64 R236, [R1+0xb70] ;  /* 0x000b700001ec7983 */ /* 0x000ea80000300a00 */
[----:B------:R-:W2:Y:S04]  /*27f10*/  LDL.LU.64 R234, [R1+0xb78] ;  /* 0x000b780001ea7983 */ /* 0x000ea80000300a00 */
[----:B------:R-:W2:Y:S04]  /*27f20*/  LDL.LU.64 R232, [R1+0xb80] ;  /* 0x000b800001e87983 */ /* 0x000ea80000300a00 */
[----:B------:R1:W-:Y:S04]  /*27f30*/  LDGSTS.E [R219+-0x3bff4], desc[UR8][R8.64], !P2 ;  /* 0xc400c00008db7fae */ /* 0x0003e8000d121848 */
[----:B------:R-:W-:Y:S04]  /*27f40*/  LDGSTS.E [R218+-0x37ff4], desc[UR8][R6.64], !P2 ;  /* 0xc800c00006da7fae */ /* 0x000fe8000d121848 */
[----:B------:R-:W2:Y:S01]  /*27f50*/  LDL.LU.64 R230, [R1+0xb88] ;  /* 0x000b880001e67983 */ /* 0x000ea20000300a00 */
[----:B-1----:R-:W-:-:S03]  /*27f60*/  VIADD R219, R222, 0xfffffe4e ;  /* 0xfffffe4ededb7836 */ /* 0x002fc60000000000 */
[----:B------:R1:W-:Y:S01]  /*27f70*/  LDGSTS.E [R217+-0x33ff4], desc[UR8][R4.64], !P2 ;  /* 0xcc00c00004d97fae */ /* 0x0003e2000d121848 */
[----:B------:R-:W2:Y:S03]  /*27f80*/  LDC R8, c[0x0][0x230] ;  /* 0x00008c00ff087b82 */ /* 0x000ea60000000800 */
[----:B------:R-:W2:Y:S04]  /*27f90*/  LDL.LU.64 R6, [R1+0xb90] ;  /* 0x000b900001067983 */ /* 0x000ea80000300a00 */
[----:B------:R-:W2:Y:S01]  /*27fa0*/  LDL.LU.64 R10, [R1+0xb98] ;  /* 0x000b9800010a7983 */ /* 0x000ea20000300a00 */
[----:B------:R-:W2:Y:S03]  /*27fb0*/  LDC R9, c[0x0][0x230] ;  /* 0x00008c00ff097b82 */ /* 0x000ea60000000800 */
[----:B------:R-:W2:Y:S04]  /*27fc0*/  LDL.LU.64 R228, [R1+0xba0] ;  /* 0x000ba00001e47983 */ /* 0x000ea80000300a00 */
[----:B------:R-:W2:Y:S01]  /*27fd0*/  LDL.LU.64 R210, [R1+0xba8] ;  /* 0x000ba80001d27983 */ /* 0x000ea20000300a00 */
[C---:B------:R-:W-:Y:S01]  /*27fe0*/  IADD3 R222, R17.reuse, 0x100000, RZ ;  /* 0x0010000011de7810 */ /* 0x040fe20007ffe0ff */
[----:B------:R-:W-:Y:S01]  /*27ff0*/  VIADD R226, R17, 0x100000 ;  /* 0x0010000011e27836 */ /* 0x000fe20000000000 */
[----:B-1----:R-:W1:Y:S01]  /*28000*/  LDC R5, c[0x0][0x230] ;  /* 0x00008c00ff057b82 */ /* 0x002e620000000800 */
[----:B------:R-:W2:Y:S04]  /*28010*/  LDL.LU.64 R224, [R1+0xbb0] ;  /* 0x000bb00001e07983 */ /* 0x000ea80000300a00 */
[----:B------:R-:W2:Y:S01]  /*28020*/  LDL.LU.64 R214, [R1+0xbb8] ;  /* 0x000bb80001d67983 */ /* 0x000ea20000300a00 */
[----:B------:R-:W-:-:S02]  /*28030*/  ISETP.GE.U32.AND P2, PT, R219, 0x7ffffdcf, PT ;  /* 0x7ffffdcfdb00780c */ /* 0x000fc40003f46070 */
[----:B------:R-:W-:Y:S01]  /*28040*/  IADD3 R219, R17, 0x100000, RZ ;  /* 0x0010000011db7810 */ /* 0x000fe20007ffe0ff */
[----:B------:R-:W-:Y:S01]  /*28050*/  LDGSTS.E [R216+-0x30000], desc[UR8][R248.64], !P1 ;  /* 0xd0000000f8d87fae */ /* 0x000fe2000c921848 */
[----:B------:R-:W1:Y:S03]  /*28060*/  LDC R4, c[0x0][0x230] ;  /* 0x00008c00ff047b82 */ /* 0x000e660000000800 */
[----:B------:R-:W2:Y:S01]  /*28070*/  LDL.LU.64 R212, [R1+0xbc0] ;  /* 0x000bc00001d47983 */ /* 0x000ea20000300a00 */
[----:B----4-:R-:W-:-:S05]  /*28080*/  IMAD.WIDE R246, R13, 0x4, R246 ;  /* 0x000000040df67825 */ /* 0x010fca00078e02f6 */
[----:B------:R3:W-:Y:S01]  /*28090*/  LDGSTS.E [R219+-0x2c000], desc[UR8][R246.64], !P1 ;  /* 0xd4000000f6db7fae */ /* 0x0007e2000c921848 */
[----:B------:R-:W-:-:S04]  /*280a0*/  IMAD.WIDE R244, R13, 0x4, R244 ;  /* 0x000000040df47825 */ /* 0x000fc800078e02f4 */
[----:B------:R-:W-:Y:S01]  /*280b0*/  IMAD.WIDE R242, R13, 0x4, R242 ;  /* 0x000000040df27825 */ /* 0x000fe200078e02f2 */
[----:B------:R-:W-:Y:S03]  /*280c0*/  LDGSTS.E [R218+-0x28000], desc[UR8][R244.64], !P1 ;  /* 0xd8000000f4da7fae */ /* 0x000fe6000c921848 */
[----:B---3--:R-:W-:Y:S01]  /*280d0*/  VIADD R219, R220, 0xfffffe4d ;  /* 0xfffffe4ddcdb7836 */ /* 0x008fe20000000000 */
[----:B------:R-:W-:Y:S04]  /*280e0*/  LDGSTS.E [R217+-0x24000], desc[UR8][R242.64], !P1 ;  /* 0xdc000000f2d97fae */ /* 0x000fe8000c921848 */
[----:B------:R-:W-:Y:S01]  /*280f0*/  ISETP.GE.U32.AND P1, PT, R219, 0x7ffffdce, PT ;  /* 0x7ffffdcedb00780c */ /* 0x000fe20003f26070 */
[----:B------:R-:W-:-:S02]  /*28100*/  VIADD R219, R17, 0x100000 ;  /* 0x0010000011db7836 */ /* 0x000fc40000000000 */
[----:B------:R-:W-:Y:S01]  /*28110*/  IMAD.WIDE R240, R13, 0x4, R240 ;  /* 0x000000040df07825 */ /* 0x000fe200078e02f0 */
[----:B------:R-:W-:-:S04]  /*28120*/  IADD3 R220, R221, -0x1b4, RZ ;  /* 0xfffffe4cdddc7810 */ /* 0x000fc80007ffe0ff */
[----:B------:R-:W-:Y:S01]  /*28130*/  LDGSTS.E [R216+-0x2fffc], desc[UR8][R240.64], !P2 ;  /* 0xd0004000f0d87fae */ /* 0x000fe2000d121848 */
[----:B------:R-:W-:Y:S02]  /*28140*/  VIADD R221, R17, 0x100000 ;  /* 0x0010000011dd7836 */ /* 0x000fe40000000000 */
[----:B--2---:R-:W-:-:S05]  /*28150*/  IMAD.WIDE R238, R13, 0x4, R238 ;  /* 0x000000040dee7825 */ /* 0x004fca00078e02ee */
[----:B------:R-:W-:Y:S01]  /*28160*/  LDGSTS.E [R219+-0x2bffc], desc[UR8][R238.64], !P2 ;  /* 0xd4004000eedb7fae */ /* 0x000fe2000d121848 */
[----:B------:R-:W-:-:S04]  /*28170*/  IMAD.WIDE R236, R13, 0x4, R236 ;  /* 0x000000040dec7825 */ /* 0x000fc800078e02ec */
[C---:B------:R-:W-:Y:S01]  /*28180*/  IMAD.WIDE R234, R13.reuse, 0x4, R234 ;  /* 0x000000040dea7825 */ /* 0x040fe200078e02ea */
[----:B------:R-:W-:Y:S03]  /*28190*/  LDGSTS.E [R218+-0x27ffc], desc[UR8][R236.64], !P2 ;  /* 0xd8004000ecda7fae */ /* 0x000fe6000d121848 */
[----:B------:R-:W-:Y:S01]  /*281a0*/  IMAD.WIDE R232, R13, 0x4, R232 ;  /* 0x000000040de87825 */ /* 0x000fe200078e02e8 */
[----:B------:R-:W-:Y:S01]  /*281b0*/  LDGSTS.E [R217+-0x23ffc], desc[UR8][R234.64], !P2 ;  /* 0xdc004000ead97fae */ /* 0x000fe2000d121848 */
[----:B------:R-:W-:-:S03]  /*281c0*/  ISETP.GE.U32.AND P2, PT, R220, 0x7ffffdcd, PT ;  /* 0x7ffffdcddc00780c */ /* 0x000fc60003f46070 */
[----:B------:R2:W-:Y:S01]  /*281d0*/  LDGSTS.E [R216+-0x2fff8], desc[UR8][R232.64], !P1 ;  /* 0xd0008000e8d87fae */ /* 0x0005e2000c921848 */
[----:B------:R-:W-:Y:S01]  /*281e0*/  IADD3 R220, R17, 0x100000, RZ ;  /* 0x0010000011dc7810 */ /* 0x000fe20007ffe0ff */
[----:B------:R-:W-:-:S05]  /*281f0*/  IMAD.WIDE R230, R13, 0x4, R230 ;  /* 0x000000040de67825 */ /* 0x000fca00078e02e6 */
[----:B------:R3:W-:Y:S01]  /*28200*/  LDGSTS.E [R222+-0x2bff8], desc[UR8][R230.64], !P1 ;  /* 0xd4008000e6de7fae */ /* 0x0007e2000c921848 */
[----:B--2---:R-:W-:-:S03]  /*28210*/  IMAD.WIDE R216, R13, 0x4, R6 ;  /* 0x000000040dd87825 */ /* 0x004fc600078e0206 */
[----:B------:R-:W2:Y:S01]  /*28220*/  LDL.LU.64 R6, [R1+0xbc8] ;  /* 0x000bc80001067983 */ /* 0x000ea20000300a00 */
[----:B------:R-:W-:-:S03]  /*28230*/  IMAD.WIDE R218, R13, 0x4, R10 ;  /* 0x000000040dda7825 */ /* 0x000fc600078e020a */
[----:B------:R-:W-:Y:S01]  /*28240*/  LDGSTS.E [R221+-0x27ff8], desc[UR8][R216.64], !P1 ;  /* 0xd8008000d8dd7fae */ /* 0x000fe2000c921848 */
[----:B------:R-:W4:Y:S03]  /*28250*/  LDC R11, c[0x0][0x230] ;  /* 0x00008c00ff0b7b82 */ /* 0x000f260000000800 */
[----:B------:R1:W-:Y:S01]  /*28260*/  LDGSTS.E [R220+-0x23ff8], desc[UR8][R218.64], !P1 ;  /* 0xdc008000dadc7fae */ /* 0x0003e2000c921848 */
[----:B---3--:R-:W-:-:S03]  /*28270*/  IMAD.WIDE R222, R13, 0x4, R210 ;  /* 0x000000040dde7825 */ /* 0x008fc600078e02d2 */
[----:B------:R-:W3:Y:S01]  /*28280*/  LDL.LU.64 R204, [R1+0xbd0] ;  /* 0x000bd00001cc7983 */ /* 0x000ee20000300a00 */
[----:B------:R-:W4:Y:S01]  /*28290*/  LDC R10, c[0x0][0x230] ;  /* 0x00008c00ff0a7b82 */ /* 0x000f220000000800 */
[C---:B------:R-:W-:Y:S02]  /*282a0*/  IMAD.WIDE R224, R13.reuse, 0x4, R224 ;  /* 0x000000040de07825 */ /* 0x040fe400078e02e0 */
[----:B------:R-:W3:Y:S02]  /*282b0*/  LDL.LU.64 R208, [R1+0xbd8] ;  /* 0x000bd80001d07983 */ /* 0x000ee40000300a00 */
[----:B-1----:R-:W-:Y:S01]  /*282c0*/  IMAD.WIDE R220, R13, 0x4, R228 ;  /* 0x000000040ddc7825 */ /* 0x002fe200078e02e4 */
[----:B------:R-:W-:-:S04]  /*282d0*/  IADD3 R229, R17, 0x100000, RZ ;  /* 0x0010000011e57810 */ /* 0x000fc80007ffe0ff */
[----:B------:R1:W-:Y:S04]  /*282e0*/  LDGSTS.E [R226+-0x2fff4], desc[UR8][R220.64], !P2 ;  /* 0xd000c000dce27fae */ /* 0x0003e8000d121848 */
[----:B------:R1:W-:Y:S04]  /*282f0*/  LDGSTS.E [R252+-0x2bff4], desc[UR8][R222.64], !P2 ;  /* 0xd400c000defc7fae */ /* 0x0003e8000d121848 */
[----:B------:R1:W-:Y:S02]  /*28300*/  LDGSTS.E [R229+-0x27ff4], desc[UR8][R224.64], !P2 ;  /* 0xd800c000e0e57fae */ /* 0x0003e4000d121848 */
[----:B-1----:R-:W-:-:S02]  /*28310*/  IMAD.WIDE R226, R13, 0x4, R214 ;  /* 0x000000040de27825 */ /* 0x002fc400078e02d6 */
[----:B------:R-:W3:Y:S02]  /*28320*/  LDL.LU.64 R214, [R1+0xbe0] ;  /* 0x000be00001d67983 */ /* 0x000ee40000300a00 */
[----:B------:R-:W-:Y:S01]  /*28330*/  VIADD R252, R8, 0xfffffe6b ;  /* 0xfffffe6b08fc7836 */ /* 0x000fe20000000000 */
[----:B------:R-:W-:Y:S02]  /*28340*/  IADD3 R229, R9, -0x1d1, RZ ;  /* 0xfffffe2f09e57810 */ /* 0x000fe40007ffe0ff */
[----:B------:R-:W3:Y:S01]  /*28350*/  LDL.LU.64 R8, [R1+0xbe8] ;  /* 0x000be80001087983 */ /* 0x000ee20000300a00 */
[----:B------:R-:W-:Y:S01]  /*28360*/  VIADD R228, R17, 0x100000 ;  /* 0x0010000011e47836 */ /* 0x000fe20000000000 */
[----:B------:R-:W-:Y:S01]  /*28370*/  ISETP.GE.U32.AND P5, PT, R229, 0x7ffffdb0, PT ;  /* 0x7ffffdb0e500780c */ /* 0x000fe20003fa6070 */
[----:B----4-:R-:W-:Y:S01]  /*28380*/  VIADD R162, R11, 0xfffffe69 ;  /* 0xfffffe690ba27836 */ /* 0x010fe20000000000 */
[----:B------:R-:W4:Y:S04]  /*28390*/  LDL.LU.64 R206, [R1+0xbf0] ;  /* 0x000bf00001ce7983 */ /* 0x000f280000300a00 */
[----:B------:R1:W-:Y:S01]  /*283a0*/  LDGSTS.E [R228+-0x23ff4], desc[UR8][R226.64], !P2 ;  /* 0xdc00c000e2e47fae */ /* 0x0003e2000d121848 */
[----:B------:R-:W-:Y:S01]  /*283b0*/  IADD3 R11, R10, -0x198, RZ ;  /* 0xfffffe680a0b7810 */ /* 0x000fe20007ffe0ff */
[----:B------:R-:W-:-:S02]  /*283c0*/  VIADD R4, R4, 0xfffffe2e ;  /* 0xfffffe2e04047836 */ /* 0x000fc40000000000 */
[----:B------:R-:W-:Y:S01]  /*283d0*/  VIADD R10, R17, 0x100000 ;  /* 0x00100000110a7836 */ /* 0x000fe20000000000 */
[----:B-1----:R-:W-:Y:S02]  /*283e0*/  IADD3 R228, R5, -0x196, RZ ;  /* 0xfffffe6a05e47810 */ /* 0x002fe40007ffe0ff */
[----:B------:R-:W-:Y:S01]  /*283f0*/  ISETP.GE.U32.AND P3, PT, R252, 0x7ffffdec, PT ;  /* 0x7ffffdecfc00780c */ /* 0x000fe20003f66070 */
[----:B------:R-:W1:Y:S01]  /*28400*/  LDC R5, c[0x0][0x230] ;  /* 0x00008c00ff057b82 */ /* 0x000e620000000800 */
[----:B------:R-:W-:Y:S01]  /*28410*/  ISETP.GE.U32.AND P2, PT, R228, 0x7ffffdeb, PT ;  /* 0x7ffffdebe400780c */ /* 0x000fe20003f46070 */
[----:B------:R-:W-:Y:S01]  /*28420*/  IMAD.WIDE R228, R13, 0x4, R212 ;  /* 0x000000040de47825 */ /* 0x000fe200078e02d4 */
[----:B------:R-:W-:Y:S02]  /*28430*/  ISETP.GE.U32.AND P4, PT, R4, 0x7ffffdaf, PT ;  /* 0x7ffffdaf0400780c */ /* 0x000fe40003f86070 */
[----:B------:R-:W-:Y:S02]  /*28440*/  IADD3 R252, R17, 0x100000, RZ ;  /* 0x0010000011fc7810 */ /* 0x000fe40007ffe0ff */
[----:B------:R-:W-:Y:S01]  /*28450*/  ISETP.GE.U32.AND P6, PT, R11, 0x7ffffde9, PT ;  /* 0x7ffffde90b00780c */ /* 0x000fe20003fc6070 */
[----:B------:R-:W-:Y:S01]  /*28460*/  LDGSTS.E [R10+-0x20000], desc[UR8][R228.64], !P5 ;  /* 0xe0000000e40a7fae */ /* 0x000fe2000e921848 */
[----:B------:R-:W-:Y:S01]  /*28470*/  ISETP.GE.U32.AND P1, PT, R162, 0x7ffffdea, PT ;  /* 0x7ffffdeaa200780c */ /* 0x000fe20003f26070 */
[----:B------:R-:W4:Y:S01]  /*28480*/  LDC R4, c[0x0][0x230] ;  /* 0x00008c00ff047b82 */ /* 0x000f220000000800 */
[----:B------:R-:W-:Y:S01]  /*28490*/  IADD3 R166, R17, 0x100000, RZ ;  /* 0x0010000011a67810 */ /* 0x000fe20007ffe0ff */
[----:B--2---:R-:W-:-:S05]  /*284a0*/  IMAD.WIDE R6, R13, 0x4, R6 ;  /* 0x000000040d067825 */ /* 0x004fca00078e0206 */
[----:B------:R2:W-:Y:S04]  /*284b0*/  STL.64 [R1+0x380], R6 ;  /* 0x0003800601007387 */ /* 0x0005e80000100a00 */
[----:B------:R-:W4:Y:S04]  /*284c0*/  LDL.LU.64 R210, [R1+0xbf8] ;  /* 0x000bf80001d27983 */ /* 0x000f280000300a00 */
[----:B------:R-:W4:Y:S01]  /*284d0*/  LDL.LU.64 R212, [R1+0xc00] ;  /* 0x000c000001d47983 */ /* 0x000f220000300a00 */
[----:B---3--:R-:W-:-:S03]  /*284e0*/  IMAD.WIDE R168, R13, 0x4, R204 ;  /* 0x000000040da87825 */ /* 0x008fc600078e02cc */
[----:B------:R-:W3:Y:S01]  /*284f0*/  LDL.LU.64 R10, [R1+0xc08] ;  /* 0x000c0800010a7983 */ /* 0x000ee20000300a00 */
[----:B------:R-:W-:-:S03]  /*28500*/  IMAD.WIDE R164, R13, 0x4, R208 ;  /* 0x000000040da47825 */ /* 0x000fc600078e02d0 */
[----:B------:R2:W-:Y:S04]  /*28510*/  LDGSTS.E [R252+-0x1c000], desc[UR8][R6.64], !P5 ;  /* 0xe400000006fc7fae */ /* 0x0005e8000e921848 */
[----:B------:R4:W-:Y:S04]  /*28520*/  STL.64 [R1+0x388], R168 ;  /* 0x000388a801007387 */ /* 0x0009e80000100a00 */
[----:B------:R-:W-:Y:S01]  /*28530*/  STL.64 [R1+0x390], R164 ;  /* 0x000390a401007387 */ /* 0x000fe20000100a00 */
[C---:B--2---:R-:W-:Y:S01]  /*28540*/  VIADD R7, R17.reuse, 0x100000 ;  /* 0x0010000011077836 */ /* 0x044fe20000000000 */
[----:B------:R-:W-:-:S02]  /*28550*/  IADD3 R6, R17, 0x100000, RZ ;  /* 0x0010000011067810 */ /* 0x000fc40007ffe0ff */
[----:B------:R4:W-:Y:S01]  /*28560*/  LDGSTS.E [R166+-0x18000], desc[UR8][R168.64], !P5 ;  /* 0xe8000000a8a67fae */ /* 0x0009e2000e921848 */
[----:B------:R-:W-:-:S03]  /*28570*/  IMAD.WIDE R162, R13, 0x4, R214 ;  /* 0x000000040da27825 */ /* 0x000fc600078e02d6 */
[----:B------:R-:W-:Y:S04]  /*28580*/  LDGSTS.E [R7+-0x14000], desc[UR8][R164.64], !P5 ;  /* 0xec000000a4077fae */ /* 0x000fe8000e921848 */
[----:B------:R-:W-:Y:S01]  /*28590*/  STL.64 [R1+0x3a8], R162 ;  /* 0x0003a8a201007387 */ /* 0x000fe20000100a00 */
[----:B------:R-:W-:-:S03]  /*285a0*/  IMAD.WIDE R8, R13, 0x4, R8 ;  /* 0x000000040d087825 */ /* 0x000fc600078e0208 */
[----:B------:R-:W2:Y:S04]  /*285b0*/  LDL.LU.64 R204, [R1+0xc10] ;  /* 0x000c100001cc7983 */ /* 0x000ea80000300a00 */
[----:B------:R4:W-:Y:S04]  /*285c0*/  STL.64 [R1+0x3b0], R8 ;  /* 0x0003b00801007387 */ /* 0x0009e80000100a00 */
[----:B------:R-:W2:Y:S04]  /*285d0*/  LDL.LU.64 R208, [R1+0xc18] ;  /* 0x000c180001d07983 */ /* 0x000ea80000300a00 */
[----:B------:R-:W2:Y:S04]  /*285e0*/  LDL.LU.64 R214, [R1+0xc20] ;  /* 0x000c200001d67983 */ /* 0x000ea80000300a00 */
[----:B------:R-:W-:Y:S01]  /*285f0*/  LDGSTS.E [R6+-0x1fffc], desc[UR8][R162.64], !P4 ;  /* 0xe0004000a2067fae */ /* 0x000fe2000e121848 */
[----:B-1----:R-:W-:-:S02]  /*28600*/  VIADD R5, R5, 0xfffffe2d ;  /* 0xfffffe2d05057836 */ /* 0x002fc40000000000 */
[----:B----4-:R-:W-:Y:S01]  /*28610*/  IMAD.WIDE R168, R13, 0x4, R206 ;  /* 0x000000040da87825 */ /* 0x010fe200078e02ce */
[----:B------:R1:W-:Y:S04]  /*28620*/  LDGSTS.E [R252+-0x1bffc], desc[UR8][R8.64], !P4 ;  /* 0xe400400008fc7fae */ /* 0x0003e8000e121848 */
[----:B------:R-:W4:Y:S01]  /*28630*/  LDL.LU.64 R6, [R1+0xc28] ;  /* 0x000c280001067983 */ /* 0x000f220000300a00 */
[----:B------:R-:W-:Y:S02]  /*28640*/  ISETP.GE.U32.AND P5, PT, R5, 0x7ffffdae, PT ;  /* 0x7ffffdae0500780c */ /* 0x000fe40003fa6070 */
[----:B------:R-:W-:Y:S01]  /*28650*/  IADD3 R4, R4, -0x1d4, RZ ;  /* 0xfffffe2c04047810 */ /* 0x000fe20007ffe0ff */
[----:B------:R2:W-:Y:S01]  /*28660*/  STL.64 [R1+0x3b8], R168 ;  /* 0x0003b8a801007387 */ /* 0x0005e20000100a00 */
[C---:B-1----:R-:W-:Y:S01]  /*28670*/  IADD3 R9, R17.reuse, 0x100000, RZ ;  /* 0x0010000011097810 */ /* 0x042fe20007ffe0ff */
[----:B------:R-:W-:Y:S01]  /*28680*/  VIADD R8, R17, 0x100000 ;  /* 0x0010000011087836 */ /* 0x000fe20000000000 */
[----:B------:R-:W1:Y:S01]  /*28690*/  LDC R5, c[0x0][0x230] ;  /* 0x00008c00ff057b82 */ /* 0x000e620000000800 */
[----:B------:R2:W-:Y:S01]  /*286a0*/  LDGSTS.E [R166+-0x17ffc], desc[UR8][R168.64], !P4 ;  /* 0xe8004000a8a67fae */ /* 0x0005e2000e121848 */
[----:B------:R-:W-:-:S04]  /*286b0*/  IMAD.WIDE R164, R13, 0x4, R210 ;  /* 0x000000040da47825 */ /* 0x000fc800078e02d2 */
[C---:B------:R-:W-:Y:S01]  /*286c0*/  IMAD.WIDE R162, R13.reuse, 0x4, R212 ;  /* 0x000000040da27825 */ /* 0x040fe200078e02d4 */
[----:B------:R1:W-:Y:S03]  /*286d0*/  STL.64 [R1+0x3d0], R164 ;  /* 0x0003d0a401007387 */ /* 0x0003e60000100a00 */
[----:B---3--:R-:W-:Y:S01]  /*286e0*/  IMAD.WIDE R10, R13, 0x4, R10 ;  /* 0x000000040d0a7825 */ /* 0x008fe200078e020a */
[----:B------:R-:W-:Y:S04]  /*286f0*/  STL.64 [R1+0x3d8], R162 ;  /* 0x0003d8a201007387 */ /* 0x000fe80000100a00 */
[----:B------:R-:W3:Y:S04]  /*28700*/  LDL.LU.64 R206, [R1+0xc30] ;  /* 0x000c300001ce7983 */ /* 0x000ee80000300a00 */
[----:B------:R1:W-:Y:S04]  /*28710*/  STL.64 [R1+0x3e0], R10 ;  /* 0x0003e00a01007387 */ /* 0x0003e80000100a00 */
[----:B------:R1:W-:Y:S01]  /*28720*/  LDGSTS.E [R9+-0x13ffc], desc[UR8][R164.64], !P4 ;  /* 0xec004000a4097fae */ /* 0x0003e2000e121848 */
[----:B------:R-:W-:-:S02]  /*28730*/  ISETP.GE.U32.AND P4, PT, R4, 0x7ffffdad, PT ;  /* 0x7ffffdad0400780c */ /* 0x000fc40003f86070 */
[----:B------:R-:W4:Y:S01]  /*28740*/  LDC R4, c[0x0][0x230] ;  /* 0x00008c00ff047b82 */ /* 0x000f220000000800 */
[----:B------:R-:W3:Y:S04]  /*28750*/  LDL.LU.64 R210, [R1+0xcb8] ;  /* 0x000cb80001d27983 */ /* 0x000ee80000300a00 */
[----:B------:R-:W3:Y:S04]  /*28760*/  LDL.LU.64 R212, [R1+0xcb0] ;  /* 0x000cb00001d47983 */ /* 0x000ee80000300a00 */
[----:B------:R-:W-:Y:S04]  /*28770*/  LDGSTS.E [R8+-0x1fff8], desc[UR8][R162.64], !P5 ;  /* 0xe0008000a2087fae */ /* 0x000fe8000e921848 */
[----:B------:R1:W-:Y:S01]  /*28780*/  LDGSTS.E [R252+-0x1bff8], desc[UR8][R10.64], !P5 ;  /* 0xe40080000afc7fae */ /* 0x0003e2000e921848 */
[----:B--2---:R-:W-:-:S05]  /*28790*/  IMAD.WIDE R168, R13, 0x4, R204 ;  /* 0x000000040da87825 */ /* 0x004fca00078e02cc */
[----:B------:R3:W-:Y:S04]  /*287a0*/  LDGSTS.E [R166+-0x17ff8], desc[UR8][R168.64], !P5 ;  /* 0xe8008000a8a67fae */ /* 0x0007e8000e921848 */
[----:B------:R-:W2:Y:S01]  /*287b0*/  LDL.LU.64 R8, [R1+0xca8] ;  /* 0x000ca80001087983 */ /* 0x000ea20000300a00 */
[----:B-1----:R-:W-:Y:S01]  /*287c0*/  IMAD.WIDE R164, R13, 0x4, R208 ;  /* 0x000000040da47825 */ /* 0x002fe200078e02d0 */
[----:B------:R-:W-:-:S03]  /*287d0*/  IADD3 R10, R17, 0x100000, RZ ;  /* 0x00100000110a7810 */ /* 0x000fc60007ffe0ff */
[----:B------:R-:W-:Y:S01]  /*287e0*/  IMAD.WIDE R162, R13, 0x4, R214 ;  /* 0x000000040da27825 */ /* 0x000fe200078e02d6 */
[----:B------:R-:W-:Y:S03]  /*287f0*/  STL.64 [R1+0x3e8], R168 ;  /* 0x0003e8a801007387 */ /* 0x000fe60000100a00 */
[----:B------:R-:W-:Y:S01]  /*28800*/  VIADD R11, R17, 0x100000 ;  /* 0x00100000110b7836 */ /* 0x000fe20000000000 */
[----:B------:R-:W-:Y:S04]  /*28810*/  STL.64 [R1+0x3f0], R164 ;  /* 0x0003f0a401007387 */ /* 0x000fe80000100a00 */
[----:B------:R-:W-:Y:S04]  /*28820*/  STL.64 [R1+0x3f8], R162 ;  /* 0x0003f8a201007387 */ /* 0x000fe80000100a00 */
[----:B------:R1:W-:Y:S01]  /*28830*/  LDGSTS.E [R11+-0x13ff8], desc[UR8][R164.64], !P5 ;  /* 0xec008000a40b7fae */ /* 0x0003e2000e921848 */
[----:B----4-:R-:W-:-:S03]  /*28840*/  IMAD.WIDE R6, R13, 0x4, R6 ;  /* 0x000000040d067825 */ /* 0x010fc600078e0206 */
[----:B------:R4:W-:Y:S04]  /*28850*/  LDGSTS.E [R10+-0x1fff4], desc[UR8][R162.64], !P4 ;  /* 0xe000c000a20a7fae */ /* 0x0009e8000e121848 */
[----:B------:R1:W-:Y:S04]  /*28860*/  STL.64 [R1+0x400], R6 ;  /* 0x0004000601007387 */ /* 0x0003e80000100a00 */
[----:B------:R-:W2:Y:S04]  /*28870*/  LDL.LU.64 R204, [R1+0xca0] ;  /* 0x000ca00001cc7983 */ /* 0x000ea80000300a00 */
[----:B------:R-:W2:Y:S04]  /*28880*/  LDL.LU.64 R208, [R1+0xc98] ;  /* 0x000c980001d07983 */ /* 0x000ea80000300a00 */
[----:B------:R-:W2:Y:S04]  /*28890*/  LDL.LU.64 R214, [R1+0xc90] ;  /* 0x000c900001d67983 */ /* 0x000ea80000300a00 */
[----:B------:R-:W-:Y:S04]  /*288a0*/  LDGSTS.E [R252+-0x1bff4], desc[UR8][R6.64], !P4 ;  /* 0xe400c00006fc7fae */ /* 0x000fe8000e121848 */
[----:B-1----:R-:W2:Y:S01]  /*288b0*/  LDL.LU.64 R6, [R1+0xc88] ;  /* 0x000c880001067983 */ /* 0x002ea20000300a00 */
[----:B------:R-:W-:-:S05]  /*288c0*/  VIADD R5, R5, 0xfffffe0f ;  /* 0xfffffe0f05057836 */ /* 0x000fca0000000000 */
[----:B------:R-:W-:Y:S02]  /*288d0*/  ISETP.GE.U32.AND P5, PT, R5, 0x7ffffd90, PT ;  /* 0x7ffffd900500780c */ /* 0x000fe40003fa6070 */
[----:B------:R-:W-:Y:S01]  /*288e0*/  IADD3 R4, R4, -0x1f2, RZ ;  /* 0xfffffe0e04047810 */ /* 0x000fe20007ffe0ff */
[----:B------:R-:W1:Y:S01]  /*288f0*/  LDC R5, c[0x0][0x230] ;  /* 0x00008c00ff057b82 */ /* 0x000e620000000800 */
[----:B---3--:R-:W-:-:S05]  /*28900*/  IMAD.WIDE R168, R13, 0x4, R206 ;  /* 0x000000040da87825 */ /* 0x008fca00078e02ce */
[----:B------:R-:W-:Y:S04]  /*28910*/  STL.64 [R1+0x408], R168 ;  /* 0x000408a801007387 */ /* 0x000fe80000100a00 */
[----:B------:R-:W-:Y:S01]  /*28920*/  LDGSTS.E [R166+-0x17ff4], desc[UR8][R168.64], !P4 ;  /* 0xe800c000a8a67fae */ /* 0x000fe2000e121848 */
[----:B------:R-:W-:-:S04]  /*28930*/  IMAD.WIDE R164, R13, 0x4, R210 ;  /* 0x000000040da47825 */ /* 0x000fc800078e02d2 */
[C---:B----4-:R-:W-:Y:S01]  /*28940*/  IMAD.WIDE R162, R13.reuse, 0x4, R212 ;  /* 0x000000040da27825 */ /* 0x050fe200078e02d4 */
[----:B------:R3:W-:Y:S04]  /*28950*/  STL.64 [R1+0x418], R164 ;  /* 0x000418a401007387 */ /* 0x0007e80000100a00 */
[----:B------:R4:W-:Y:S04]  /*28960*/  STL.64 [R1+0x420], R162 ;  /* 0x000420a201007387 */ /* 0x0009e80000100a00 */
[----:B------:R3:W-:Y:S01]  /*28970*/  LDGSTS.E [R11+-0x13ff4], desc[UR8][R164.64], !P4 ;  /* 0xec00c000a40b7fae */ /* 0x0007e2000e121848 */
[----:B------:R-:W-:Y:S01]  /*28980*/  ISETP.GE.U32.AND P4, PT, R4, 0x7ffffd8f, PT ;  /* 0x7ffffd8f0400780c */ /* 0x000fe20003f86070 */
[----:B--2---:R-:W-:-:S02]  /*28990*/  IMAD.WIDE R8, R13, 0x4, R8 ;  /* 0x000000040d087825 */ /* 0x004fc400078e0208 */
[----:B------:R4:W-:Y:S01]  /*289a0*/  LDGSTS.E [R10+-0x10000], desc[UR8][R162.64], !P5 ;  /* 0xf0000000a20a7fae */ /* 0x0009e2000e921848 */
[C---:B---3--:R-:W-:Y:S01]  /*289b0*/  IADD3 R164, R17.reuse, 0x100000, RZ ;  /* 0x0010000011a47810 */ /* 0x048fe20007ffe0ff */
[----:B------:R-:W2:Y:S02]  /*289c0*/  LDC R4, c[0x0][0x230] ;  /* 0x00008c00ff047b82 */ /* 0x000ea40000000800 */
[----:B------:R3:W-:Y:S04]  /*289d0*/  STL.64 [R1+0x428], R8 ;  /* 0x0004280801007387 */ /* 0x0007e80000100a00 */
[----:B------:R-:W2:Y:S04]  /*289e0*/  LDL.LU.64 R206, [R1+0xc80] ;  /* 0x000c800001ce7983 */ /* 0x000ea80000300a00 */
[----:B------:R-:W2:Y:S04]  /*289f0*/  LDL.LU.64 R210, [R1+0xc78] ;  /* 0x000c780001d27983 */ /* 0x000ea80000300a00 */
[----:B------:R-:W2:Y:S04]  /*28a00*/  LDL.LU.64 R212, [R1+0xc70] ;  /* 0x000c700001d47983 */ /* 0x000ea80000300a00 */
[----:B------:R-:W2:Y:S01]  /*28a10*/  LDL.LU.64 R10, [R1+0xc68] ;  /* 0x000c6800010a7983 */ /* 0x000ea20000300a00 */
[----:B------:R-:W-:-:S03]  /*28a20*/  VIADD R165, R17, 0x100000 ;  /* 0x0010000011a57836 */ /* 0x000fc60000000000 */
[----:B------:R3:W-:Y:S01]  /*28a30*/  LDGSTS.E [R252+-0xc000], desc[UR8][R8.64], !P5 ;  /* 0xf400000008fc7fae */ /* 0x0007e2000e921848 */
[----:B------:R-:W-:-:S04]  /*28a40*/  IMAD.WIDE R168, R13, 0x4, R204 ;  /* 0x000000040da87825 */ /* 0x000fc800078e02cc */
[C---:B------:R-:W-:Y:S01]  /*28a50*/  IMAD.WIDE R166, R13.reuse, 0x4, R208 ;  /* 0x000000040da67825 */ /* 0x040fe200078e02d0 */
[----:B------:R-:W-:Y:S03]  /*28a60*/  STL.64 [R1+0x438], R168 ;  /* 0x000438a801007387 */ /* 0x000fe60000100a00 */
[----:B------:R-:W-:-:S04]  /*28a70*/  IMAD.WIDE R6, R13, 0x4, R6 ;  /* 0x000000040d067825 */ /* 0x000fc800078e0206 */
[----:B----4-:R-:W-:Y:S01]  /*28a80*/  IMAD.WIDE R162, R13, 0x4, R214 ;  /* 0x000000040da27825 */ /* 0x010fe200078e02d6 */
[----:B------:R-:W-:Y:S01]  /*28a90*/  STL.64 [R1+0x440], R166 ;  /* 0x000440a601007387 */ /* 0x000fe20000100a00 */
[----:B---3--:R-:W3:Y:S02]  /*28aa0*/  LDC R8, c[0x0][0x230] ;  /* 0x00008c00ff087b82 */ /* 0x008ee40000000800 */
[----:B------:R-:W-:Y:S01]  /*28ab0*/  VIADD R9, R17, 0x100000 ;  /* 0x0010000011097836 */ /* 0x000fe20000000000 */
[----:B------:R-:W-:Y:S04]  /*28ac0*/  STL.64 [R1+0x448], R162 ;  /* 0x000448a201007387 */ /* 0x000fe80000100a00 */
[----:B------:R4:W-:Y:S04]  /*28ad0*/  STL.64 [R1+0x450], R6 ;  /* 0x0004500601007387 */ /* 0x0009e80000100a00 */
[----:B------:R2:W-:Y:S04]  /*28ae0*/  LDGSTS.E [R165+-0x8000], desc[UR8][R168.64], !P5 ;  /* 0xf8000000a8a57fae */ /* 0x0005e8000e921848 */
[----:B------:R-:W2:Y:S04]  /*28af0*/  LDL.LU.64 R204, [R1+0xc60] ;  /* 0x000c600001cc7983 */ /* 0x000ea80000300a00 */
[----:B------:R2:W-:Y:S04]  /*28b00*/  LDGSTS.E [R164+-0x4000], desc[UR8][R166.64], !P5 ;  /* 0xfc000000a6a47fae */ /* 0x0005e8000e921848 */
[----:B------:R-:W2:Y:S04]  /*28b10*/  LDL.LU.64 R208, [R1+0xc58] ;  /* 0x000c580001d07983 */ /* 0x000ea80000300a00 */
[----:B------:R2:W-:Y:S04]  /*28b20*/  LDGSTS.E [R9+-0xfffc], desc[UR8][R162.64], !P4 ;  /* 0xf0004000a2097fae */ /* 0x0005e8000e121848 */
[----:B------:R-:W2:Y:S04]  /*28b30*/  LDL.LU.64 R214, [R1+0xc50] ;  /* 0x000c500001d67983 */ /* 0x000ea80000300a00 */
[----:B------:R-:W-:Y:S04]  /*28b40*/  LDGSTS.E [R252+-0xbffc], desc[UR8][R6.64], !P4 ;  /* 0xf400400006fc7fae */ /* 0x000fe8000e121848 */
[----:B----4-:R-:W4:Y:S01]  /*28b50*/  LDL.LU.64 R6, [R1+0xc48] ;  /* 0x000c480001067983 */ /* 0x010f220000300a00 */
[----:B-1----:R-:W-:-:S04]  /*28b60*/  IADD3 R5, R5, -0x1f3, RZ ;  /* 0xfffffe0d05057810 */ /* 0x002fc80007ffe0ff */
[----:B------:R-:W-:Y:S02]  /*28b70*/  ISETP.GE.U32.AND P5, PT, R5, 0x7ffffd8e, PT ;  /* 0x7ffffd8e0500780c */ /* 0x000fe40003fa6070 */
[----:B---3--:R-:W-:Y:S01]  /*28b80*/  IADD3 R8, R8, -0x199, RZ ;  /* 0xfffffe6708087810 */ /* 0x008fe20007ffe0ff */
[----:B--2---:R-:W-:Y:S01]  /*28b90*/  VIADD R4, R4, 0xfffffe0c ;  /* 0xfffffe0c04047836 */ /* 0x004fe20000000000 */
[----:B------:R-:W1:Y:S01]  /*28ba0*/  LDC R5, c[0x0][0x230] ;  /* 0x00008c00ff057b82 */ /* 0x000e620000000800 */
[----:B------:R-:W-:-:S04]  /*28bb0*/  IMAD.WIDE R168, R13, 0x4, R206 ;  /* 0x000000040da87825 */ /* 0x000fc800078e02ce */
[C---:B------:R-:W-:Y:S01]  /*28bc0*/  IMAD.WIDE R166, R13.reuse, 0x4, R210 ;  /* 0x000000040da67825 */ /* 0x040fe200078e02d2 */
[----:B------:R-:W-:Y:S03]  /*28bd0*/  STL.64 [R1+0x458], R168 ;  /* 0x000458a801007387 */ /* 0x000fe60000100a00 */
[C---:B------:R-:W-:Y:S01]  /*28be0*/  IMAD.WIDE R162, R13.reuse, 0x4, R212 ;  /* 0x000000040da27825 */ /* 0x040fe200078e02d4 */
[----:B------:R-:W-:Y:S03]  /*28bf0*/  STL.64 [R1+0x460], R166 ;  /* 0x000460a601007387 */ /* 0x000fe60000100a00 */
[----:B------:R-:W-:Y:S01]  /*28c00*/  IMAD.WIDE R10, R13, 0x4, R10 ;  /* 0x000000040d0a7825 */ /* 0x000fe200078e020a */
[----:B------:R2:W-:Y:S04]  /*28c10*/  STL.64 [R1+0x468], R162 ;  /* 0x000468a201007387 */ /* 0x0005e80000100a00 */
[----:B------:R3:W-:Y:S04]  /*28c20*/  STL.64 [R1+0x470], R10 ;  /* 0x0004700a01007387 */ /* 0x0007e80000100a00 */
[----:B------:R-:W-:Y:S04]  /*28c30*/  LDGSTS.E [R165+-0x7ffc], desc[UR8][R168.64], !P4 ;  /* 0xf8004000a8a57fae */ /* 0x000fe8000e121848 */
[----:B------:R-:W4:Y:S04]  /*28c40*/  LDL.LU.64 R206, [R1+0xc40] ;  /* 0x000c400001ce7983 */ /* 0x000f280000300a00 */
[----:B------:R-:W-:Y:S04]  /*28c50*/  LDGSTS.E [R164+-0x3ffc], desc[UR8][R166.64], !P4 ;  /* 0xfc004000a6a47fae */ /* 0x000fe8000e121848 */
[----:B------:R-:W4:Y:S04]  /*28c60*/  LDL.LU.64 R210, [R1+0xc38] ;  /* 0x000c380001d27983 */ /* 0x000f280000300a00 */
[----:B------:R2:W-:Y:S04]  /*28c70*/  LDGSTS.E [R9+-0xfff8], desc[UR8][R162.64], !P5 ;  /* 0xf0008000a2097fae */ /* 0x0005e8000e921848 */
[----:B------:R-:W4:Y:S04]  /*28c80*/  LDL.LU.64 R212, [R1+0xcc0] ;  /* 0x000cc00001d47983 */ /* 0x000f280000300a00 */
[----:B------:R-:W-:Y:S01]  /*28c90*/  LDGSTS.E [R252+-0xbff8], desc[UR8][R10.64], !P5 ;  /* 0xf40080000afc7fae */ /* 0x000fe2000e921848 */
[----:B--2---:R-:W-:-:S03]  /*28ca0*/  VIADD R163, R17, 0x100000 ;  /* 0x0010000011a37836 */ /* 0x004fc60000000000 */
[----:B---3--:R-:W2:Y:S01]  /*28cb0*/  LDL.LU.64 R10, [R1+0xcc8] ;  /* 0x000cc800010a7983 */ /* 0x008ea20000300a00 */
[----:B------:R-:W-:-:S04]  /*28cc0*/  IMAD.WIDE R168, R13, 0x4, R204 ;  /* 0x000000040da87825 */ /* 0x000fc800078e02cc */
[C---:B------:R-:W-:Y:S01]  /*28cd0*/  IMAD.WIDE R166, R13.reuse, 0x4, R208 ;  /* 0x000000040da67825 */ /* 0x040fe200078e02d0 */
[----:B------:R-:W-:Y:S03]  /*28ce0*/  STL.64 [R1+0x480], R168 ;  /* 0x000480a801007387 */ /* 0x000fe60000100a00 */
[C---:B------:R-:W-:Y:S01]  /*28cf0*/  IMAD.WIDE R164, R13.reuse, 0x4, R214 ;  /* 0x000000040da47825 */ /* 0x040fe200078e02d6 */
[----:B------:R-:W-:Y:S04]  /*28d00*/  STL.64 [R1+0x490], R166 ;  /* 0x000490a601007387 */ /* 0x000fe80000100a00 */
[----:B------:R3:W-:Y:S04]  /*28d10*/  STL.64 [R1+0x498], R164 ;  /* 0x000498a401007387 */ /* 0x0007e80000100a00 */
[----:B------:R-:W-:Y:S04]  /*28d20*/  LDGSTS.E [R163+-0x7ff8], desc[UR8][R168.64], !P5 ;  /* 0xf8008000a8a37fae */ /* 0x000fe8000e921848 */
[----:B------:R-:W2:Y:S01]  /*28d30*/  LDL.LU.64 R202, [R1+0xcd0] ;  /* 0x000cd00001ca7983 */ /* 0x000ea20000300a00 */
[----:B----4-:R-:W-:-:S03]  /*28d40*/  IMAD.WIDE R6, R13, 0x4, R6 ;  /* 0x000000040d067825 */ /* 0x010fc600078e0206 */
[----:B------:R-:W-:Y:S01]  /*28d50*/  LDGSTS.E [R9+-0x3ff8], desc[UR8][R166.64], !P5 ;  /* 0xfc008000a6097fae */ /* 0x000fe2000e921848 */
[----:B------:R-:W-:-:S03]  /*28d60*/  ISETP.GE.U32.AND P5, PT, R8, 0x7ffffde8, PT ;  /* 0x7ffffde80800780c */ /* 0x000fc60003fa6070 */
[----:B------:R1:W-:Y:S04]  /*28d70*/  STL.64 [R1+0x4a0], R6 ;  /* 0x0004a00601007387 */ /* 0x0003e80000100a00 */
[----:B------:R-:W4:Y:S04]  /*28d80*/  LDL.LU.64 R208, [R1+0xcd8] ;  /* 0x000cd80001d07983 */ /* 0x000f280000300a00 */
[----:B------:R-:W4:Y:S04]  /*28d90*/  LDL.LU.64 R8, [R1+0xce0] ;  /* 0x000ce00001087983 */ /* 0x000f280000300a00 */
[----:B------:R-:W4:Y:S01]  /*28da0*/  LDL.LU.64 R214, [R1+0xce8] ;  /* 0x000ce80001d67983 */ /* 0x000f220000300a00 */
[----:B------:R-:W-:-:S02]  /*28db0*/  ISETP.GE.U32.AND P4, PT, R4, 0x7ffffd8d, PT ;  /* 0x7ffffd8d0400780c */ /* 0x000fc40003f86070 */
[----:B------:R-:W2:Y:S01]  /*28dc0*/  LDC R4, c[0x0][0x230] ;  /* 0x00008c00ff047b82 */ /* 0x000ea20000000800 */
[----:B------:R-:W-:-:S10]  /*28dd0*/  IADD3 R162, R17, 0x100000, RZ ;  /* 0x0010000011a27810 */ /* 0x000fd40007ffe0ff */
[----:B------:R3:W-:Y:S04]  /*28de0*/  LDGSTS.E [R162+-0xfff4], desc[UR8][R164.64], !P4 ;  /* 0xf000c000a4a27fae */ /* 0x0007e8000e121848 */
[----:B------:R1:W-:Y:S01]  /*28df0*/  LDGSTS.E [R252+-0xbff4], desc[UR8][R6.64], !P4 ;  /* 0xf400c00006fc7fae */ /* 0x0003e2000e121848 */
[C---:B---3--:R-:W-:Y:S01]  /*28e00*/  IADD3 R165, R17.reuse, 0x100000, RZ ;  /* 0x0010000011a57810 */ /* 0x048fe20007ffe0ff */
[----:B------:R-:W-:Y:S02]  /*28e10*/  VIADD R164, R17, 0x100000 ;  /* 0x0010000011a47836 */ /* 0x000fe40000000000 */
[----:B-1----:R-:W-:Y:S01]  /*28e20*/  VIADD R7, R5, 0xfffffe66 ;  /* 0xfffffe6605077836 */ /* 0x002fe20000000000 */
[C---:B------:R-:W-:Y:S01]  /*28e30*/  IADD3 R5, R16.reuse, 0x100000, RZ ;  /* 0x0010000010057810 */ /* 0x040fe20007ffe0ff */
[----:B------:R-:W-:Y:S01]  /*28e40*/  VIADD R252, R16, 0x100000 ;  /* 0x0010000010fc7836 */ /* 0x000fe20000000000 */
[----:B------:R-:W1:Y:S01]  /*28e50*/  LDC R6, c[0x0][0x230] ;  /* 0x00008c00ff067b82 */ /* 0x000e620000000800 */
[----:B------:R-:W-:-:S04]  /*28e60*/  IMAD.WIDE R168, R13, 0x4, R206 ;  /* 0x000000040da87825 */ /* 0x000fc800078e02ce */
[C---:B------:R-:W-:Y:S01]  /*28e70*/  IMAD.WIDE R166, R13.reuse, 0x4, R210 ;  /* 0x000000040da67825 */ /* 0x040fe200078e02d2 */
[----:B------:R-:W-:Y:S03]  /*28e80*/  STL.64 [R1+0x4b0], R168 ;  /* 0x0004b0a801007387 */ /* 0x000fe60000100a00 */
[C---:B------:R-:W-:Y:S01]  /*28e90*/  IMAD.WIDE R162, R13.reuse, 0x4, R212 ;  /* 0x000000040da27825 */ /* 0x040fe200078e02d4 */
[----:B------:R3:W-:Y:S04]  /*28ea0*/  STL.64 [R1+0x4b8], R166 ;  /* 0x0004b8a601007387 */ /* 0x0007e80000100a00 */
[----:B------:R-:W-:Y:S04]  /*28eb0*/  STL.64 [R1+0x4c8], R162 ;  /* 0x0004c8a201007387 */ /* 0x000fe80000100a00 */
[----:B------:R-:W4:Y:S04]  /*28ec0*/  LDL.LU.64 R204, [R1+0xcf0] ;  /* 0x000cf00001cc7983 */ /* 0x000f280000300a00 */
[----:B------:R-:W-:Y:S01]  /*28ed0*/  LDGSTS.E [R165+-0x7ff4], desc[UR8][R168.64], !P4 ;  /* 0xf800c000a8a57fae */ /* 0x000fe2000e121848 */
[----:B--2---:R-:W-:-:S03]  /*28ee0*/  IMAD.WIDE R10, R13, 0x4, R10 ;  /* 0x000000040d0a7825 */ /* 0x004fc600078e020a */
[----:B------:R-:W-:Y:S04]  /*28ef0*/  LDGSTS.E [R164+-0x3ff4], desc[UR8][R166.64], !P4 ;  /* 0xfc00c000a6a47fae */ /* 0x000fe8000e121848 */
[----:B------:R2:W-:Y:S04]  /*28f00*/  STL.64 [R1+0x4e0], R10 ;  /* 0x0004e00a01007387 */ /* 0x0005e80000100a00 */
[----:B------:R-:W4:Y:S04]  /*28f10*/  LDL.LU.64 R206, [R1+0xcf8] ;  /* 0x000cf80001ce7983 */ /* 0x000f280000300a00 */
[----:B------:R-:W4:Y:S04]  /*28f20*/  LDL.LU.64 R210, [R1+0xd00] ;  /* 0x000d000001d27983 */ /* 0x000f280000300a00 */
[----:B------:R-:W4:Y:S01]  /*28f30*/  LDL.LU.64 R212, [R1+0xd08] ;  /* 0x000d080001d47983 */ /* 0x000f220000300a00 */
[----:B------:R-:W-:-:S03]  /*28f40*/  ISETP.GE.U32.AND P4, PT, R7, 0x7ffffde7, PT ;  /* 0x7ffffde70700780c */ /* 0x000fc60003f86070 */
[----:B------:R1:W-:Y:S01]  /*28f50*/  LDGSTS.E [R5+-0x40000], desc[UR8][R162.64], !P3 ;  /* 0xc0000000a2057fae */ /* 0x0003e2000d921848 */
[----:B------:R-:W-:-:S03]  /*28f60*/  IADD3 R7, R4, -0x19b, RZ ;  /* 0xfffffe6504077810 */ /* 0x000fc60007ffe0ff */
[----:B------:R2:W-:Y:S01]  /*28f70*/  LDGSTS.E [R252+-0x3c000], desc[UR8][R10.64], !P3 ;  /* 0xc40000000afc7fae */ /* 0x0005e2000d921848 */
[C---:B------:R-:W-:Y:S01]  /*28f80*/  VIADD R4, R16.reuse, 0x100000 ;  /* 0x0010000010047836 */ /* 0x040fe20000000000 */
[----:B-1----:R-:W1:Y:S01]  /*28f90*/  LDC R5, c[0x0][0x230] ;  /* 0x00008c00ff057b82 */ /* 0x002e620000000800 */
[----:B---3--:R-:W-:Y:S01]  /*28fa0*/  IMAD.WIDE R166, R13, 0x4, R202 ;  /* 0x000000040da67825 */ /* 0x008fe200078e02ca */
[----:B--2---:R-:W-:-:S03]  /*28fb0*/  IADD3 R10, R16, 0x100000, RZ ;  /* 0x00100000100a7810 */ /* 0x004fc60007ffe0ff */
[----:B------:R-:W-:Y:S01]  /*28fc0*/  VIADD R11, R16, 0x100000 ;  /* 0x00100000100b7836 */ /* 0x000fe20000000000 */
[----:B------:R-:W-:Y:S04]  /*28fd0*/  STL.64 [R1+0x4e8], R166 ;  /* 0x0004e8a601007387 */ /* 0x000fe80000100a00 */
[----:B------:R-:W-:Y:S01]  /*28fe0*/  LDGSTS.E [R11+-0x38000], desc[UR8][R166.64], !P3 ;  /* 0xc8000000a60b7fae */ /* 0x000fe2000d921848 */
[----:B----4-:R-:W-:-:S04]  /*28ff0*/  IMAD.WIDE R164, R13, 0x4, R208 ;  /* 0x000000040da47825 */ /* 0x010fc800078e02d0 */
[C---:B------:R-:W-:Y:S01]  /*29000*/  IMAD.WIDE R8, R13.reuse, 0x4, R8 ;  /* 0x000000040d087825 */ /* 0x040fe200078e0208 */
[----:B------:R2:W-:Y:S03]  /*29010*/  STL.64 [R1+0x4f0], R164 ;  /* 0x0004f0a401007387 */ /* 0x0005e60000100a00 */
[----:B------:R-:W-:Y:S01]  /*29020*/  IMAD.WIDE R162, R13, 0x4, R214 ;  /* 0x000000040da27825 */ /* 0x000fe200078e02d6 */
[----:B------:R3:W-:Y:S04]  /*29030*/  STL.64 [R1+0x518], R8 ;  /* 0x0005180801007387 */ /* 0x0007e80000100a00 */
[----:B------:R-:W4:Y:S04]  /*29040*/  LDL.LU.64 R208, [R1+0xd10] ;  /* 0x000d100001d07983 */ /* 0x000f280000300a00 */
[----:B------:R1:W-:Y:S04]  /*29050*/  STL.64 [R1+0x520], R162 ;  /* 0x000520a201007387 */ /* 0x0003e80000100a00 */
[----:B------:R2:W-:Y:S04]  /*29060*/  LDGSTS.E [R10+-0x34000], desc[UR8][R164.64], !P3 ;  /* 0xcc000000a40a7fae */ /* 0x0005e8000d921848 */
[----:B------:R-:W4:Y:S04]  /*29070*/  LDL.LU.64 R214, [R1+0xd18] ;  /* 0x000d180001d67983 */ /* 0x000f280000300a00 */
[----:B------:R1:W-:Y:S04]  /*29080*/  LDGSTS.E [R4+-0x3fffc], desc[UR8][R8.64], !P2 ;  /* 0xc000400008047fae */ /* 0x0003e8000d121848 */
[----:B------:R-:W4:Y:S01]  /*29090*/  LDL.LU.64 R10, [R1+0xd20] ;  /* 0x000d2000010a7983 */ /* 0x000f220000300a00 */
[----:B------:R-:W-:Y:S01]  /*290a0*/  ISETP.GE.U32.AND P3, PT, R7, 0x7ffffde6, PT ;  /* 0x7ffffde60700780c */ /* 0x000fe20003f66070 */
[----:B--2---:R-:W-:-:S02]  /*290b0*/  VIADD R165, R16, 0x100000 ;  /* 0x0010000010a57836 */ /* 0x004fc40000000000 */
[----:B------:R2:W-:Y:S04]  /*290c0*/  LDGSTS.E [R252+-0x3bffc], desc[UR8][R162.64], !P2 ;  /* 0xc4004000a2fc7fae */ /* 0x0005e8000d121848 */
[----:B---3--:R-:W3:Y:S01]  /*290d0*/  LDL.LU.64 R8, [R1+0xd28] ;  /* 0x000d280001087983 */ /* 0x008ee20000300a00 */
[----:B------:R-:W-:Y:S02]  /*290e0*/  IADD3 R7, R16, 0x100000, RZ ;  /* 0x0010000010077810 */ /* 0x000fe40007ffe0ff */
[----:B------:R-:W-:Y:S01]  /*290f0*/  IADD3 R6, R6, -0x19c, RZ ;  /* 0xfffffe6406067810 */ /* 0x000fe20007ffe0ff */
[----:B------:R-:W-:Y:S01]  /*29100*/  VIADD R164, R16, 0x100000 ;  /* 0x0010000010a47836 */ /* 0x000fe20000000000 */
[----:B-1----:R-:W1:Y:S01]  /*29110*/  LDC R4, c[0x0][0x230] ;  /* 0x00008c00ff047b82 */ /* 0x002e620000000800 */
[----:B------:R-:W-:-:S05]  /*29120*/  IMAD.WIDE R170, R13, 0x4, R204 ;  /* 0x000000040daa7825 */ /* 0x000fca00078e02cc */
[----:B------:R-:W-:Y:S04]  /*29130*/  STL.64 [R1+0x548], R170 ;  /* 0x000548aa01007387 */ /* 0x000fe80000100a00 */
[----:B------:R-:W-:Y:S01]  /*29140*/  LDGSTS.E [R165+-0x37ffc], desc[UR8][R170.64], !P2 ;  /* 0xc8004000aaa57fae */ /* 0x000fe2000d121848 */
[----:B------:R-:W-:-:S04]  /*29150*/  IMAD.WIDE R168, R13, 0x4, R206 ;  /* 0x000000040da87825 */ /* 0x000fc800078e02ce */
[C---:B------:R-:W-:Y:S01]  /*29160*/  IMAD.WIDE R166, R13.reuse, 0x4, R210 ;  /* 0x000000040da67825 */ /* 0x040fe200078e02d2 */
[----:B------:R4:W-:Y:S03]  /*29170*/  STL.64 [R1+0x550], R168 ;  /* 0x000550a801007387 */ /* 0x0009e60000100a00 */
[----:B--2---:R-:W-:Y:S01]  /*29180*/  IMAD.WIDE R162, R13, 0x4, R212 ;  /* 0x000000040da27825 */ /* 0x004fe200078e02d4 */
[----:B------:R-:W-:Y:S04]  /*29190*/  STL.64 [R1+0x578], R166 ;  /* 0x000578a601007387 */ /* 0x000fe80000100a00 */
[----:B------:R-:W2:Y:S04]  /*291a0*/  LDL.LU.64 R204, [R1+0xd30] ;  /* 0x000d300001cc7983 */ /* 0x000ea80000300a00 */
[----:B------:R4:W-:Y:S01]  /*291b0*/  LDGSTS.E [R7+-0x33ffc], desc[UR8][R168.64], !P2 ;  /* 0xcc004000a8077fae */ /* 0x0009e2000d121848 */
[----:B------:R-:W-:-:S03]  /*291c0*/  ISETP.GE.U32.AND P2, PT, R6, 0x7ffffde5, PT ;  /* 0x7ffffde50600780c */ /* 0x000fc60003f46070 */
[----:B------:R1:W-:Y:S04]  /*291d0*/  STL.64 [R1+0x580], R162 ;  /* 0x000580a201007387 */ /* 0x0003e80000100a00 */
[----:B------:R-:W2:Y:S04]  /*291e0*/  LDL.LU.64 R210, [R1+0xd38] ;  /* 0x000d380001d27983 */ /* 0x000ea80000300a00 */
[----:B------:R-:W2:Y:S04]  /*291f0*/  LDL.LU.64 R6, [R1+0xd40] ;  /* 0x000d400001067983 */ /* 0x000ea80000300a00 */
[----:B------:R-:W-:Y:S04]  /*29200*/  LDGSTS.E [R164+-0x3fff8], desc[UR8][R166.64], !P1 ;  /* 0xc0008000a6a47fae */ /* 0x000fe8000c921848 */
[----:B------:R-:W2:Y:S04]  /*29210*/  LDL.LU.64 R212, [R1+0xd48] ;  /* 0x000d480001d47983 */ /* 0x000ea80000300a00 */
[----:B------:R1:W-:Y:S01]  /*29220*/  LDGSTS.E [R252+-0x3bff8], desc[UR8][R162.64], !P1 ;  /* 0xc4008000a2fc7fae */ /* 0x0003e2000c921848 */
[----:B----4-:R-:W-:Y:S01]  /*29230*/  IMAD.WIDE R168, R13, 0x4, R208 ;  /* 0x000000040da87825 */ /* 0x010fe200078e02d0 */
[----:B-1----:R-:W-:Y:S01]  /*29240*/  IADD3 R163, R5, -0x1b5, RZ ;  /* 0xfffffe4b05a37810 */ /* 0x002fe20007ffe0ff */
[----:B------:R-:W1:Y:S03]  /*29250*/  LDC R162, c[0x0][0x230] ;  /* 0x00008c00ffa27b82 */ /* 0x000e660000000800 */
[----:B------:R-:W-:Y:S01]  /*29260*/  STL.64 [R1+0x5a8], R168 ;  /* 0x0005a8a801007387 */ /* 0x000fe20000100a00 */
[----:B------:R-:W-:-:S03]  /*29270*/  VIADD R5, R16, 0x100000 ;  /* 0x0010000010057836 */ /* 0x000fc60000000000 */
[----:B------:R-:W-:Y:S01]  /*29280*/  LDGSTS.E [R165+-0x37ff8], desc[UR8][R168.64], !P1 ;  /* 0xc8008000a8a57fae */ /* 0x000fe2000c921848 */
[----:B------:R-:W-:-:S04]  /*29290*/  IMAD.WIDE R166, R13, 0x4, R214 ;  /* 0x000000040da67825 */ /* 0x000fc800078e02d6 */
[C---:B------:R-:W-:Y:S01]  /*292a0*/  IMAD.WIDE R10, R13.reuse, 0x4, R10 ;  /* 0x000000040d0a7825 */ /* 0x040fe200078e020a */
[----:B------:R-:W-:Y:S04]  /*292b0*/  STL.64 [R1+0x5b0], R166 ;  /* 0x0005b0a601007387 */ /* 0x000fe80000100a00 */
[----:B------:R4:W-:Y:S01]  /*292c0*/  STL.64 [R1+0x5d8], R10 ;  /* 0x0005d80a01007387 */ /* 0x0009e20000100a00 */
[----:B---3--:R-:W-:-:S03]  /*292d0*/  IMAD.WIDE R8, R13, 0x4, R8 ;  /* 0x000000040d087825 */ /* 0x008fc600078e0208 */
[----:B------:R-:W3:Y:S04]  /*292e0*/  LDL.LU.64 R206, [R1+0xd50] ;  /* 0x000d500001ce7983 */ /* 0x000ee80000300a00 */
[----:B------:R1:W-:Y:S04]  /*292f0*/  STL.64 [R1+0x5e0], R8 ;  /* 0x0005e00801007387 */ /* 0x0003e80000100a00 */
[----:B------:R-:W3:Y:S04]  /*29300*/  LDL.LU.64 R208, [R1+0xd58] ;  /* 0x000d580001d07983 */ /* 0x000ee80000300a00 */
[----:B------:R-:W-:Y:S04]  /*29310*/  LDGSTS.E [R164+-0x33ff8], desc[UR8][R166.64], !P1 ;  /* 0xcc008000a6a47fae */ /* 0x000fe8000c921848 */
[----:B------:R-:W3:Y:S04]  /*29320*/  LDL.LU.64 R214, [R1+0xd60] ;  /* 0x000d600001d67983 */ /* 0x000ee80000300a00 */
[----:B------:R1:W-:Y:S01]  /*29330*/  LDGSTS.E [R5+-0x3fff4], desc[UR8][R10.64], !P6 ;  /* 0xc000c0000a057fae */ /* 0x0003e2000f121848 */
[----:B------:R-:W-:-:S03]  /*29340*/  ISETP.GE.U32.AND P1, PT, R163, 0x7ffffdcc, PT ;  /* 0x7ffffdcca300780c */ /* 0x000fc60003f26070 */
[----:B----4-:R-:W4:Y:S01]  /*29350*/  LDL.LU.64 R10, [R1+0xd68] ;  /* 0x000d6800010a7983 */ /* 0x010f220000300a00 */
[C---:B------:R-:W-:Y:S01]  /*29360*/  VIADD R163, R16.reuse, 0x100000 ;  /* 0x0010000010a37836 */ /* 0x040fe20000000000 */
[----:B-1----:R-:W1:Y:S02]  /*29370*/  LDC R5, c[0x0][0x230] ;  /* 0x00008c00ff057b82 */ /* 0x002e640000000800 */
[----:B------:R1:W-:Y:S02]  /*29380*/  LDGSTS.E [R252+-0x3bff4], desc[UR8][R8.64], !P6 ;  /* 0xc400c00008fc7fae */ /* 0x0003e4000f121848 */
[----:B-1----:R-:W-:Y:S02]  /*29390*/  IADD3 R9, R16, 0x100000, RZ ;  /* 0x0010000010097810 */ /* 0x002fe40007ffe0ff */
[----:B------:R-:W-:Y:S01]  /*293a0*/  IADD3 R8, R4, -0x1b6, RZ ;  /* 0xfffffe4a04087810 */ /* 0x000fe20007ffe0ff */
[----:B------:R-:W-:Y:S02]  /*293b0*/  VIADD R4, R16, 0x100000 ;  /* 0x0010000010047836 */ /* 0x000fe40000000000 */
[----:B--2---:R-:W-:-:S05]  /*293c0*/  IMAD.WIDE R168, R13, 0x4, R204 ;  /* 0x000000040da87825 */ /* 0x004fca00078e02cc */
[----:B------:R-:W-:Y:S04]  /*293d0*/  STL.64 [R1+0x608], R168 ;  /* 0x000608a801007387 */ /* 0x000fe80000100a00 */
[----:B------:R1:W-:Y:S01]  /*293e0*/  LDGSTS.E [R163+-0x37ff4], desc[UR8][R168.64], !P6 ;  /* 0xc800c000a8a37fae */ /* 0x0003e2000f121848 */
[----:B------:R-:W-:-:S04]  /*293f0*/  IMAD.WIDE R166, R13, 0x4, R210 ;  /* 0x000000040da67825 */ /* 0x000fc800078e02d2 */
[C---:B------:R-:W-:Y:S01]  /*29400*/  IMAD.WIDE R6, R13.reuse, 0x4, R6 ;  /* 0x000000040d067825 */ /* 0x040fe200078e0206 */
[----:B------:R-:W-:Y:S04]  /*29410*/  STL.64 [R1+0x610], R166 ;  /* 0x000610a601007387 */ /* 0x000fe80000100a00 */
[----:B------:R2:W-:Y:S01]  /*29420*/  STL.64 [R1+0x628], R6 ;  /* 0x0006280601007387 */ /* 0x0005e20000100a00 */
[----:B------:R-:W-:-:S03]  /*29430*/  IMAD.WIDE R164, R13, 0x4, R212 ;  /* 0x000000040da47825 */ /* 0x000fc600078e02d4 */
[----:B------:R-:W4:Y:S04]  /*29440*/  LDL.LU.64 R210, [R1+0xd70] ;  /* 0x000d700001d27983 */ /* 0x000f280000300a00 */
[----:B------:R-:W-:Y:S01]  /*29450*/  LDGSTS.E [R9+-0x33ff4], desc[UR8][R166.64], !P6 ;  /* 0xcc00c000a6097fae */ /* 0x000fe2000f121848 */
[----:B------:R-:W-:-:S03]  /*29460*/  ISETP.GE.U32.AND P6, PT, R8, 0x7ffffdcb, PT ;  /* 0x7ffffdcb0800780c */ /* 0x000fc60003fc6070 */
[----:B------:R4:W-:Y:S04]  /*29470*/  STL.64 [R1+0x630], R164 ;  /* 0x000630a401007387 */ /* 0x0009e80000100a00 */
[----:B------:R-:W4:Y:S04]  /*29480*/  LDL.LU.64 R212, [R1+0xd78] ;  /* 0x000d780001d47983 */ /* 0x000f280000300a00 */
[----:B------:R-:W4:Y:S04]  /*29490*/  LDL.LU.64 R8, [R1+0xd80] ;  /* 0x000d800001087983 */ /* 0x000f280000300a00 */
[----:B------:R4:W-:Y:S04]  /*294a0*/  LDGSTS.E [R4+-0x30000], desc[UR8][R6.64], !P1 ;  /* 0xd000000006047fae */ /* 0x0009e8000c921848 */
[----:B------:R4:W-:Y:S04]  /*294b0*/  LDGSTS.E [R252+-0x2c000], desc[UR8][R164.64], !P1 ;  /* 0xd4000000a4fc7fae */ /* 0x0009e8000c921848 */
[----:B--2---:R-:W2:Y:S01]  /*294c0*/  LDL.LU.64 R6, [R1+0xd88] ;  /* 0x000d880001067983 */ /* 0x004ea20000300a00 */
[----:B---3--:R-:W-:-:S04]  /*294d0*/  IMAD.WIDE R170, R13, 0x4, R206 ;  /* 0x000000040daa7825 */ /* 0x008fc800078e02ce */
[C---:B-1----:R-:W-:Y:S01]  /*294e0*/  IMAD.WIDE R168, R13.reuse, 0x4, R208 ;  /* 0x000000040da87825 */ /* 0x042fe200078e02d0 */
[----:B------:R-:W-:Y:S03]  /*294f0*/  STL.64 [R1+0x638], R170 ;  /* 0x000638aa01007387 */ /* 0x000fe60000100a00 */
[C---:B----4-:R-:W-:Y:S01]  /*29500*/  IMAD.WIDE R10, R13.reuse, 0x4, R10 ;  /* 0x000000040d0a7825 */ /* 0x050fe200078e020a */
[----:B------:R-:W-:Y:S01]  /*29510*/  IADD3 R163, R162, -0x1b7, RZ ;  /* 0xfffffe49a2a37810 */ /* 0x000fe20007ffe0ff */
[----:B------:R-:W1:Y:S02]  /*29520*/  LDC R4, c[0x0][0x230] ;  /* 0x00008c00ff047b82 */ /* 0x000e640000000800 */
[----:B------:R-:W-:Y:S01]  /*29530*/  IMAD.WIDE R164, R13, 0x4, R214 ;  /* 0x000000040da47825 */ /* 0x000fe200078e02d6 */
[----:B------:R-:W-:Y:S04]  /*29540*/  STL.64 [R1+0x640], R168 ;  /* 0x000640a801007387 */ /* 0x000fe80000100a00 */
[----:B------:R-:W-:Y:S04]  /*29550*/  STL.64 [R1+0x648], R164 ;  /* 0x000648a401007387 */ /* 0x000fe80000100a00 */
[----:B------:R-:W3:Y:S04]  /*29560*/  LDL.LU.64 R202, [R1+0xd90] ;  /* 0x000d900001ca7983 */ /* 0x000ee80000300a00 */
[----:B------:R4:W-:Y:S04]  /*29570*/  STL.64 [R1+0x650], R10 ;  /* 0x0006500a01007387 */ /* 0x0009e80000100a00 */
[----:B------:R-:W3:Y:S04]  /*29580*/  LDL.LU.64 R204, [R1+0xd98] ;  /* 0x000d980001cc7983 */ /* 0x000ee80000300a00 */
[----:B------:R-:W3:Y:S04]  /*29590*/  LDL.LU.64 R208, [R1+0xda0] ;  /* 0x000da00001d07983 */ /* 0x000ee80000300a00 */
[----:B------:R-:W3:Y:S01]  /*295a0*/  LDL.LU.64 R214, [R1+0xda8] ;  /* 0x000da80001d67983 */ /* 0x000ee20000300a00 */
[C---:B------:R-:W-:Y:S01]  /*295b0*/  VIADD R167, R16.reuse, 0x100000 ;  /* 0x0010000010a77836 */ /* 0x040fe20000000000 */
[C---:B------:R-:W-:Y:S01]  /*295c0*/  IADD3 R166, R16.reuse, 0x100000, RZ ;  /* 0x0010000010a67810 */ /* 0x040fe20007ffe0ff */
[----:B------:R-:W-:-:S03]  /*295d0*/  VIADD R162, R16, 0x100000 ;  /* 0x0010000010a27836 */ /* 0x000fc60000000000 */
[----:B------:R-:W-:Y:S04]  /*295e0*/  LDGSTS.E [R167+-0x28000], desc[UR8][R170.64], !P1 ;  /* 0xd8000000aaa77fae */ /* 0x000fe8000c921848 */
[----:B------:R-:W-:Y:S01]  /*295f0*/  LDGSTS.E [R166+-0x24000], desc[UR8][R168.64], !P1 ;  /* 0xdc000000a8a67fae */ /* 0x000fe2000c921848 */
[----:B------:R-:W-:-:S03]  /*29600*/  ISETP.GE.U32.AND P1, PT, R163, 0x7ffffdca, PT ;  /* 0x7ffffdcaa300780c */ /* 0x000fc60003f26070 */
[----:B------:R-:W-:Y:S01]  /*29610*/  LDGSTS.E [R162+-0x2fffc], desc[UR8][R164.64], !P6 ;  /* 0xd0004000a4a27fae */ /* 0x000fe2000f121848 */
[----:B------:R-:W-:-:S03]  /*29620*/  VIADD R163, R16, 0x100000 ;  /* 0x0010000010a37836 */ /* 0x000fc60000000000 */
[----:B------:R4:W-:Y:S02]  /*29630*/  LDGSTS.E [R252+-0x2bffc], desc[UR8][R10.64], !P6 ;  /* 0xd40040000afc7fae */ /* 0x0009e4000f121848 */
[----:B----4-:R-:W-:Y:S01]  /*29640*/  IADD3 R11, R5, -0x1b8, RZ ;  /* 0xfffffe48050b7810 */ /* 0x010fe20007ffe0ff */
[----:B------:R-:W4:Y:S01]  /*29650*/  LDC R10, c[0x0][0x230] ;  /* 0x00008c00ff0a7b82 */ /* 0x000f220000000800 */
[----:B------:R-:W-:Y:S01]  /*29660*/  IADD3 R5, R16, 0x100000, RZ ;  /* 0x0010000010057810 */ /* 0x000fe20007ffe0ff */
[----:B------:R-:W-:-:S05]  /*29670*/  IMAD.WIDE R166, R13, 0x4, R210 ;  /* 0x000000040da67825 */ /* 0x000fca00078e02d2 */
[----:B------:R-:W-:Y:S04]  /*29680*/  STL.64 [R1+0x658], R166 ;  /* 0x000658a601007387 */ /* 0x000fe80000100a00 */
[----:B------:R-:W-:Y:S01]  /*29690*/  LDGSTS.E [R163+-0x27ffc], desc[UR8][R166.64], !P6 ;  /* 0xd8004000a6a37fae */ /* 0x000fe2000f121848 */
[----:B------:R-:W-:-:S04]  /*296a0*/  IMAD.WIDE R164, R13, 0x4, R212 ;  /* 0x000000040da47825 */ /* 0x000fc800078e02d4 */
[C---:B------:R-:W-:Y:S01]  /*296b0*/  IMAD.WIDE R8, R13.reuse, 0x4, R8 ;  /* 0x000000040d087825 */ /* 0x040fe200078e0208 */
[----:B------:R-:W-:Y:S04]  /*296c0*/  STL.64 [R1+0x660], R164 ;  /* 0x000660a401007387 */ /* 0x000fe80000100a00 */
[----:B------:R1:W-:Y:S04]  /*296d0*/  STL.64 [R1+0x668], R8 ;  /* 0x0006680801007387 */ /* 0x0003e80000100a00 */
[----:B------:R-:W4:Y:S04]  /*296e0*/  LDL.LU.64 R206, [R1+0xdb0] ;  /* 0x000db00001ce7983 */ /* 0x000f280000300a00 */
[----:B------:R-:W-:Y:S01]  /*296f0*/  LDGSTS.E [R162+-0x23ffc], desc[UR8][R164.64], !P6 ;  /* 0xdc004000a4a27fae */ /* 0x000fe2000f121848 */
[----:B--2---:R-:W-:-:S03]  /*29700*/  IMAD.WIDE R6, R13, 0x4, R6 ;  /* 0x000000040d067825 */ /* 0x004fc600078e0206 */
[----:B------:R2:W-:Y:S04]  /*29710*/  LDGSTS.E [R5+-0x2fff8], desc[UR8][R8.64], !P1 ;  /* 0xd000800008057fae */ /* 0x0005e8000c921848 */
[----:B------:R1:W-:Y:S04]  /*29720*/  STL.64 [R1+0x680], R6 ;  /* 0x0006800601007387 */ /* 0x0003e80000100a00 */
[----:B------:R-:W4:Y:S04]  /*29730*/  LDL.LU.64 R210, [R1+0xeb8] ;  /* 0x000eb80001d27983 */ /* 0x000f280000300a00 */
[----:B------:R-:W4:Y:S01]  /*29740*/  LDL.LU.64 R212, [R1+0xeb0] ;  /* 0x000eb00001d47983 */ /* 0x000f220000300a00 */
[----:B------:R-:W-:Y:S01]  /*29750*/  ISETP.GE.U32.AND P6, PT, R11, 0x7ffffdc9, PT ;  /* 0x7ffffdc90b00780c */ /* 0x000fe20003fc6070 */
[----:B--2---:R-:W2:Y:S02]  /*29760*/  LDC R5, c[0x0][0x230] ;  /* 0x00008c00ff057b82 */ /* 0x004ea40000000800 */
[----:B-1----:R-:W2:Y:S01]  /*29770*/  LDL.LU.64 R8, [R1+0xea8] ;  /* 0x000ea80001087983 */ /* 0x002ea20000300a00 */
[----:B------:R-:W-:-:S03]  /*29780*/  IADD3 R11, R16, 0x100000, RZ ;  /* 0x00100000100b7810 */ /* 0x000fc60007ffe0ff */
[----:B------:R1:W-:Y:S02]  /*29790*/  LDGSTS.E [R252+-0x2bff8], desc[UR8][R6.64], !P1 ;  /* 0xd400800006fc7fae */ /* 0x0003e4000c921848 */
[----:B-1----:R-:W-:Y:S02]  /*297a0*/  VIADD R7, R16, 0x100000 ;  /* 0x0010000010077836 */ /* 0x002fe40000000000 */
[----:B------:R-:W-:Y:S02]  /*297b0*/  VIADD R6, R4, 0xfffffe2b ;  /* 0xfffffe2b04067836 */ /* 0x000fe40000000000 */
[----:B---3--:R-:W-:-:S04]  /*297c0*/  IMAD.WIDE R168, R13, 0x4, R202 ;  /* 0x000000040da87825 */ /* 0x008fc800078e02ca */
[C---:B------:R-:W-:Y:S01]  /*297d0*/  IMAD.WIDE R166, R13.reuse, 0x4, R204 ;  /* 0x000000040da67825 */ /* 0x040fe200078e02cc */
[----:B------:R-:W-:Y:S03]  /*297e0*/  STL.64 [R1+0x688], R168 ;  /* 0x000688a801007387 */ /* 0x000fe60000100a00 */
[C---:B------:R-:W-:Y:S01]  /*297f0*/  IMAD.WIDE R164, R13.reuse, 0x4, R208 ;  /* 0x000000040da47825 */ /* 0x040fe200078e02d0 */
[----:B------:R-:W-:Y:S03]  /*29800*/  STL.64 [R1+0x690], R166 ;  /* 0x000690a601007387 */ /* 0x000fe60000100a00 */
[----:B------:R-:W-:Y:S01]  /*29810*/  IMAD.WIDE R162, R13, 0x4, R214 ;  /* 0x000000040da27825 */ /* 0x000fe200078e02d6 */
[----:B------:R-:W3:Y:S04]  /*29820*/  LDL.LU.64 R204, [R1+0xea0] ;  /* 0x000ea00001cc7983 */ /* 0x000ee80000300a00 */
[----:B------:R-:W-:Y:S04]  /*29830*/  STL.64 [R1+0x698], R164 ;  /* 0x000698a401007387 */ /* 0x000fe80000100a00 */
[----:B------:R-:W-:Y:S04]  /*29840*/  LDGSTS.E [R11+-0x27ff8], desc[UR8][R168.64], !P1 ;  /* 0xd8008000a80b7fae */ /* 0x000fe8000c921848 */
[----:B------:R-:W3:Y:S04]  /*29850*/  LDL.LU.64 R208, [R1+0xe98] ;  /* 0x000e980001d07983 */ /* 0x000ee80000300a00 */
[----:B------:R1:W-:Y:S04]  /*29860*/  STL.64 [R1+0x6a0], R162 ;  /* 0x0006a0a201007387 */ /* 0x0003e80000100a00 */
[----:B------:R-:W-:Y:S01]  /*29870*/  LDGSTS.E [R7+-0x23ff8], desc[UR8][R166.64], !P1 ;  /* 0xdc008000a6077fae */ /* 0x000fe2000c921848 */
[----:B------:R-:W-:-:S03]  /*29880*/  ISETP.GE.U32.AND P1, PT, R6, 0x7ffffdac, PT ;  /* 0x7ffffdac0600780c */ /* 0x000fc60003f26070 */
[----:B------:R-:W3:Y:S04]  /*29890*/  LDL.LU.64 R214, [R1+0xe90] ;  /* 0x000e900001d67983 */ /* 0x000ee80000300a00 */
[----:B------:R-:W3:Y:S01]  /*298a0*/  LDL.LU.64 R6, [R1+0xe88] ;  /* 0x000e880001067983 */ /* 0x000ee20000300a00 */
[----:B------:R-:W-:Y:S01]  /*298b0*/  IADD3 R4, R16, 0x100000, RZ ;  /* 0x0010000010047810 */ /* 0x000fe20007ffe0ff */
[----:B----4-:R-:W-:-:S04]  /*298c0*/  VIADD R10, R10, 0xfffffe2a ;  /* 0xfffffe2a0a0a7836 */ /* 0x010fc80000000000 */
[----:B------:R4:W-:Y:S04]  /*298d0*/  LDGSTS.E [R4+-0x2fff4], desc[UR8][R164.64], !P6 ;  /* 0xd000c000a4047fae */ /* 0x0009e8000f121848 */
[----:B------:R1:W-:Y:S01]  /*298e0*/  LDGSTS.E [R252+-0x2bff4], desc[UR8][R162.64], !P6 ;  /* 0xd400c000a2fc7fae */ /* 0x0003e2000f121848 */
[----:B----4-:R-:W4:Y:S01]  /*298f0*/  LDC R4, c[0x0][0x230] ;  /* 0x00008c00ff047b82 */ /* 0x010f220000000800 */
[C---:B-1----:R-:W-:Y:S01]  /*29900*/  IADD3 R163, R16.reuse, 0x100000, RZ ;  /* 0x0010000010a37810 */ /* 0x042fe20007ffe0ff */
[----:B------:R-:W-:Y:S02]  /*29910*/  VIADD R162, R16, 0x100000 ;  /* 0x0010000010a27836 */ /* 0x000fe40000000000 */
[----:B------:R-:W-:-:S05]  /*29920*/  IMAD.WIDE R168, R13, 0x4, R206 ;  /* 0x000000040da87825 */ /* 0x000fca00078e02ce */
[----:B------:R-:W-:Y:S04]  /*29930*/  STL.64 [R1+0x6a8], R168 ;  /* 0x0006a8a801007387 */ /* 0x000fe80000100a00 */
[----:B------:R-:W-:Y:S01]  /*29940*/  LDGSTS.E [R163+-0x27ff4], desc[UR8][R168.64], !P6 ;  /* 0xd800c000a8a37fae */ /* 0x000fe2000f121848 */
[----:B------:R-:W-:-:S04]  /*29950*/  IMAD.WIDE R166, R13, 0x4, R210 ;  /* 0x000000040da67825 */ /* 0x000fc800078e02d2 */
[C---:B------:R-:W-:Y:S01]  /*29960*/  IMAD.WIDE R164, R13.reuse, 0x4, R212 ;  /* 0x000000040da47825 */ /* 0x040fe200078e02d4 */
[----:B------:R1:W-:Y:S03]  /*29970*/  STL.64 [R1+0x6b0], R166 ;  /* 0x0006b0a601007387 */ /* 0x0003e60000100a00 */
[----:B--2---:R-:W-:Y:S01]  /*29980*/  IMAD.WIDE R8, R13, 0x4, R8 ;  /* 0x000000040d087825 */ /* 0x004fe200078e0208 */
[----:B------:R-:W2:Y:S04]  /*29990*/  LDL.LU.64 R206, [R1+0xe80] ;  /* 0x000e800001ce7983 */ /* 0x000ea80000300a00 */
[----:B------:R-:W-:Y:S04]  /*299a0*/  STL.64 [R1+0x6b8], R164 ;  /* 0x0006b8a401007387 */ /* 0x000fe80000100a00 */
[----:B------:R-:W2:Y:S04]  /*299b0*/  LDL.LU.64 R210, [R1+0xe78] ;  /* 0x000e780001d27983 */ /* 0x000ea80000300a00 */
[----:B------:R4:W-:Y:S04]  /*299c0*/  STL.64 [R1+0x6c0], R8 ;  /* 0x0006c00801007387 */ /* 0x0009e80000100a00 */
[----:B------:R1:W-:Y:S01]  /*299d0*/  LDGSTS.E [R11+-0x23ff4], desc[UR8][R166.64], !P6 ;  /* 0xdc00c000a60b7fae */ /* 0x0003e2000f121848 */
[----:B------:R-:W-:-:S03]  /*299e0*/  ISETP.GE.U32.AND P6, PT, R10, 0x7ffffdab, PT ;  /* 0x7ffffdab0a00780c */ /* 0x000fc60003fc6070 */
[----:B------:R-:W2:Y:S04]  /*299f0*/  LDL.LU.64 R212, [R1+0xe70] ;  /* 0x000e700001d47983 */ /* 0x000ea80000300a00 */
[----:B------:R-:W-:Y:S04]  /*29a00*/  LDGSTS.E [R162+-0x20000], desc[UR8][R164.64], !P1 ;  /* 0xe0000000a4a27fae */ /* 0x000fe8000c921848 */
[----:B------:R-:W2:Y:S01]  /*29a10*/  LDL.LU.64 R10, [R1+0xe68] ;  /* 0x000e6800010a7983 */ /* 0x000ea20000300a00 */
[----:B-1----:R-:W-:-:S03]  /*29a20*/  VIADD R166, R16, 0x100000 ;  /* 0x0010000010a67836 */ /* 0x002fc60000000000 */
[----:B------:R4:W-:Y:S02]  /*29a30*/  LDGSTS.E [R252+-0x1c000], desc[UR8][R8.64], !P1 ;  /* 0xe400000008fc7fae */ /* 0x0009e4000c921848 */
[----:B----4-:R-:W-:Y:S02]  /*29a40*/  IADD3 R9, R16, 0x100000, RZ ;  /* 0x0010000010097810 */ /* 0x010fe40007ffe0ff */
[----:B------:R-:W-:Y:S01]  /*29a50*/  IADD3 R8, R5, -0x1d7, RZ ;  /* 0xfffffe2905087810 */ /* 0x000fe20007ffe0ff */
[----:B---3--:R-:W-:-:S05]  /*29a60*/  IMAD.WIDE R168, R13, 0x4, R204 ;  /* 0x000000040da87825 */ /* 0x008fca00078e02cc */
[----:B------:R-:W-:Y:S04]  /*29a70*/  STL.64 [R1+0x6c8], R168 ;  /* 0x0006c8a801007387 */ /* 0x000fe80000100a00 */
[----:B------:R-:W-:Y:S01]  /*29a80*/  LDGSTS.E [R166+-0x18000], desc[UR8][R168.64], !P1 ;  /* 0xe8000000a8a67fae */ /* 0x000fe2000c921848 */
[----:B------:R-:W-:-:S05]  /*29a90*/  IMAD.WIDE R164, R13, 0x4, R208 ;  /* 0x000000040da47825 */ /* 0x000fca00078e02d0 */
[----:B------:R-:W-:Y:S04]  /*29aa0*/  STL.64 [R1+0x6d0], R164 ;  /* 0x0006d0a401007387 */ /* 0x000fe80000100a00 */
[----:B------:R-:W3:Y:S01]  /*29ab0*/  LDL.LU.64 R204, [R1+0xe60] ;  /* 0x000e600001cc7983 */ /* 0x000ee20000300a00 */
[----:B------:R-:W-:-:S03]  /*29ac0*/  IMAD.WIDE R162, R13, 0x4, R214 ;  /* 0x000000040da27825 */ /* 0x000fc600078e02d6 */
[----:B------:R-:W-:Y:S01]  /*29ad0*/  LDGSTS.E [R9+-0x14000], desc[UR8][R164.64], !P1 ;  /* 0xec000000a4097fae */ /* 0x000fe2000c921848 */
[----:B------:R-:W-:-:S03]  /*29ae0*/  IMAD.WIDE R6, R13, 0x4, R6 ;  /* 0x000000040d067825 */ /* 0x000fc600078e0206 */
[----:B------:R-:W-:Y:S01]  /*29af0*/  STL.64 [R1+0x6e0], R162 ;  /* 0x0006e0a201007387 */ /* 0x000fe20000100a00 */
[----:B------:R-:W-:-:S03]  /*29b00*/  ISETP.GE.U32.AND P1, PT, R8, 0x7ffffdaa, PT ;  /* 0x7ffffdaa0800780c */ /* 0x000fc60003f26070 */
[----:B------:R1:W-:Y:S04]  /*29b10*/  STL.64 [R1+0x6e8], R6 ;  /* 0x0006e80601007387 */ /* 0x0003e80000100a00 */
[----:B------:R-:W4:Y:S04]  /*29b20*/  LDL.LU.64 R208, [R1+0xe58] ;  /* 0x000e580001d07983 */ /* 0x000f280000300a00 */
[----:B------:R-:W4:Y:S04]  /*29b30*/  LDL.LU.64 R214, [R1+0xe50] ;  /* 0x000e500001d67983 */ /* 0x000f280000300a00 */
[----:B------:R-:W4:Y:S01]  /*29b40*/  LDL.LU.64 R8, [R1+0xe48] ;  /* 0x000e480001087983 */ /* 0x000f220000300a00 */
[----:B------:R-:W-:-:S05]  /*29b50*/  VIADD R5, R16, 0x100000 ;  /* 0x0010000010057836 */ /* 0x000fca0000000000 */
[----:B------:R1:W-:Y:S04]  /*29b60*/  LDGSTS.E [R5+-0x1fffc], desc[UR8][R162.64], !P6 ;  /* 0xe0004000a2057fae */ /* 0x0003e8000f121848 */
[----:B------:R1:W-:Y:S02]  /*29b70*/  LDGSTS.E [R252+-0x1bffc], desc[UR8][R6.64], !P6 ;  /* 0xe400400006fc7fae */ /* 0x0003e4000f121848 */
[----:B-1----:R-:W1:Y:S01]  /*29b80*/  LDC R5, c[0x0][0x230] ;  /* 0x00008c00ff057b82 */ /* 0x002e620000000800 */
[----:B------:R-:W-:Y:S01]  /*29b90*/  VIADD R7, R16, 0x100000 ;  /* 0x0010000010077836 */ /* 0x000fe20000000000 */
[----:B------:R-:W-:Y:S02]  /*29ba0*/  IADD3 R6, R4, -0x1d8, RZ ;  /* 0xfffffe2804067810 */ /* 0x000fe40007ffe0ff */
[----:B------:R-:W-:Y:S01]  /*29bb0*/  IADD3 R4, R16, 0x100000, RZ ;  /* 0x0010000010047810 */ /* 0x000fe20007ffe0ff */
[----:B--2---:R-:W-:-:S04]  /*29bc0*/  IMAD.WIDE R168, R13, 0x4, R206 ;  /* 0x000000040da87825 */ /* 0x004fc800078e02ce */
[C---:B------:R-:W-:Y:S01]  /*29bd0*/  IMAD.WIDE R164, R13.reuse, 0x4, R210 ;  /* 0x000000040da47825 */ /* 0x040fe200078e02d2 */
[----:B------:R-:W-:Y:S04]  /*29be0*/  STL.64 [R1+0x6f0], R168 ;  /* 0x0006f0a801007387 */ /* 0x000fe80000100a00 */
[----:B------:R-:W-:Y:S04]  /*29bf0*/  STL.64 [R1+0x700], R164 ;  /* 0x000700a401007387 */ /* 0x000fe80000100a00 */
[----:B------:R-:W2:Y:S01]  /*29c00*/  LDL.LU.64 R206, [R1+0xe40] ;  /* 0x000e400001ce7983 */ /* 0x000ea20000300a00 */
[----:B------:R-:W-:-:S03]  /*29c10*/  IMAD.WIDE R162, R13, 0x4, R212 ;  /* 0x000000040da27825 */ /* 0x000fc600078e02d4 */
[----:B------:R-:W-:Y:S01]  /*29c20*/  LDGSTS.E [R166+-0x17ffc], desc[UR8][R168.64], !P6 ;  /* 0xe8004000a8a67fae */ /* 0x000fe2000f121848 */
[----:B------:R-:W-:-:S03]  /*29c30*/  IMAD.WIDE R10, R13, 0x4, R10 ;  /* 0x000000040d0a7825 */ /* 0x000fc600078e020a */
[----:B------:R-:W-:Y:S04]  /*29c40*/  STL.64 [R1+0x708], R162 ;  /* 0x000708a201007387 */ /* 0x000fe80000100a00 */
[----:B------:R-:W-:Y:S01]  /*29c50*/  LDGSTS.E [R7+-0x13ffc], desc[UR8][R164.64], !P6 ;  /* 0xec004000a4077fae */ /* 0x000fe2000f121848 */
[----:B------:R-:W-:-:S03]  /*29c60*/  ISETP.GE.U32.AND P6, PT, R6, 0x7ffffda9, PT ;  /* 0x7ffffda90600780c */ /* 0x000fc60003fc6070 */
[----:B------:R1:W-:Y:S04]  /*29c70*/  STL.64 [R1+0x710], R10 ;  /* 0x0007100a01007387 */ /* 0x0003e80000100a00 */
[----:B------:R-:W2:Y:S04]  /*29c80*/  LDL.LU.64 R210, [R1+0xe38] ;  /* 0x000e380001d27983 */ /* 0x000ea80000300a00 */
[----:B------:R-:W2:Y:S04]  /*29c90*/  LDL.LU.64 R212, [R1+0xe30] ;  /* 0x000e300001d47983 */ /* 0x000ea80000300a00 */
[----:B------:R-:W2:Y:S04]  /*29ca0*/  LDL.LU.64 R6, [R1+0xe28] ;  /* 0x000e280001067983 */ /* 0x000ea80000300a00 */
[----:B------:R1:W-:Y:S04]  /*29cb0*/  LDGSTS.E [R4+-0x1fff8], desc[UR8][R162.64], !P1 ;  /* 0xe0008000a2047fae */ /* 0x0003e8000c921848 */
[----:B------:R1:W-:Y:S02]  /*29cc0*/  LDGSTS.E [R252+-0x1bff8], desc[UR8][R10.64], !P1 ;  /* 0xe40080000afc7fae */ /* 0x0003e4000c921848 */
[----:B-1----:R-:W1:Y:S01]  /*29cd0*/  LDC R4, c[0x0][0x230] ;  /* 0x00008c00ff047b82 */ /* 0x002e620000000800 */
[C---:B------:R-:W-:Y:S01]  /*29ce0*/  VIADD R11, R16.reuse, 0x100000 ;  /* 0x00100000100b7836 */ /* 0x040fe20000000000 */
[----:B------:R-:W-:Y:S01]  /*29cf0*/  IADD3 R10, R16, 0x100000, RZ ;  /* 0x00100000100a7810 */ /* 0x000fe20007ffe0ff */
[----:B---3--:R-:W-:-:S05]  /*29d00*/  IMAD.WIDE R168, R13, 0x4, R204 ;  /* 0x000000040da87825 */ /* 0x008fca00078e02cc */
[----:B------:R-:W-:Y:S04]  /*29d10*/  STL.64 [R1+0x718], R168 ;  /* 0x000718a801007387 */ /* 0x000fe80000100a00 */
[----:B------:R2:W-:Y:S01]  /*29d20*/  LDGSTS.E [R166+-0x17ff8], desc[UR8][R168.64], !P1 ;  /* 0xe8008000a8a67fae */ /* 0x0005e2000c921848 */
[----:B----4-:R-:W-:-:S04]  /*29d30*/  IMAD.WIDE R164, R13, 0x4, R208 ;  /* 0x000000040da47825 */ /* 0x010fc800078e02d0 */
[C---:B------:R-:W-:Y:S01]  /*29d40*/  IMAD.WIDE R162, R13.reuse, 0x4, R214 ;  /* 0x000000040da27825 */ /* 0x040fe200078e02d6 */
[----:B------:R-:W-:Y:S03]  /*29d50*/  STL.64 [R1+0x720], R164 ;  /* 0x000720a401007387 */ /* 0x000fe60000100a00 */
[----:B------:R-:W-:Y:S01]  /*29d60*/  IMAD.WIDE R8, R13, 0x4, R8 ;  /* 0x000000040d087825 */ /* 0x000fe200078e0208 */
[----:B------:R-:W-:Y:S04]  /*29d70*/  STL.64 [R1+0x730], R162 ;  /* 0x000730a201007387 */ /* 0x000fe80000100a00 */
[----:B------:R3:W-:Y:S04]  /*29d80*/  STL.64 [R1+0x738], R8 ;  /* 0x0007380801007387 */ /* 0x0007e80000100a00 */
[----:B------:R4:W-:Y:S04]  /*29d90*/  LDGSTS.E [R11+-0x13ff8], desc[UR8][R164.64], !P1 ;  /* 0xec008000a40b7fae */ /* 0x0009e8000c921848 */
[----:B------:R-:W4:Y:S04]  /*29da0*/  LDL.LU.64 R204, [R1+0xe20] ;  /* 0x000e200001cc7983 */ /* 0x000f280000300a00 */
[----:B------:R4:W-:Y:S04]  /*29db0*/  LDGSTS.E [R10+-0x1fff4], desc[UR8][R162.64], !P6 ;  /* 0xe000c000a20a7fae */ /* 0x0009e8000f121848 */
[----:B------:R-:W4:Y:S04]  /*29dc0*/  LDL.LU.64 R208, [R1+0xe18] ;  /* 0x000e180001d07983 */ /* 0x000f280000300a00 */
[----:B------:R-:W4:Y:S04]  /*29dd0*/  LDL.LU.64 R214, [R1+0xe10] ;  /* 0x000e100001d67983 */ /* 0x000f280000300a00 */
[----:B------:R4:W-:Y:S04]  /*29de0*/  LDGSTS.E [R252+-0x1bff4], desc[UR8][R8.64], !P6 ;  /* 0xe400c00008fc7fae */ /* 0x0009e8000f121848 */
[----:B---3--:R-:W3:Y:S01]  /*29df0*/  LDL.LU.64 R8, [R1+0xe08] ;  /* 0x000e080001087983 */ /* 0x008ee20000300a00 */
[----:B------:R-:W-:-:S05]  /*29e00*/  VIADD R5, R5, 0xfffffe0b ;  /* 0xfffffe0b05057836 */ /* 0x000fca0000000000 */
[----:B------:R-:W-:Y:S02]  /*29e10*/  ISETP.GE.U32.AND P1, PT, R5, 0x7ffffd8c, PT ;  /* 0x7ffffd8c0500780c */ /* 0x000fe40003f26070 */
[----:B-1----:R-:W-:Y:S01]  /*29e20*/  IADD3 R4, R4, -0x1f6, RZ ;  /* 0xfffffe0a04047810 */ /* 0x002fe20007ffe0ff */
[----:B------:R-:W1:Y:S01]  /*29e30*/  LDC R5, c[0x0][0x230] ;  /* 0x00008c00ff057b82 */ /* 0x000e620000000800 */
[----:B--2---:R-:W-:-:S05]  /*29e40*/  IMAD.WIDE R168, R13, 0x4, R206 ;  /* 0x000000040da87825 */ /* 0x004fca00078e02ce */
[----:B------:R2:W-:Y:S04]  /*29e50*/  STL.64 [R1+0x740], R168 ;  /* 0x000740a801007387 */ /* 0x0005e80000100a00 */
[----:B------:R2:W-:Y:S01]  /*29e60*/  LDGSTS.E [R166+-0x17ff4], desc[UR8][R168.64], !P6 ;  /* 0xe800c000a8a67fae */ /* 0x0005e2000f121848 */
[----:B----4-:R-:W-:-:S04]  /*29e70*/  IMAD.WIDE R164, R13, 0x4, R210 ;  /* 0x000000040da47825 */ /* 0x010fc800078e02d2 */
[C---:B------:R-:W-:Y:S01]  /*29e80*/  IMAD.WIDE R162, R13.reuse, 0x4, R212 ;  /* 0x000000040da27825 */ /* 0x040fe200078e02d4 */
[----:B------:R4:W-:Y:S03]  /*29e90*/  STL.64 [R1+0x748], R164 ;  /* 0x000748a401007387 */ /* 0x0009e60000100a00 */
[C---:B------:R-:W-:Y:S01]  /*29ea0*/  IMAD.WIDE R6, R13.reuse, 0x4, R6 ;  /* 0x000000040d067825 */ /* 0x040fe200078e0206 */
[----:B------:R1:W-:Y:S04]  /*29eb0*/  STL.64 [R1+0x758], R162 ;  /* 0x000758a201007387 */ /* 0x0003e80000100a00 */
[----:B------:R1:W-:Y:S04]  /*29ec0*/  STL.64 [R1+0x760], R6 ;  /* 0x0007600601007387 */ /* 0x0003e80000100a00 */
[----:B------:R-:W4:Y:S04]  /*29ed0*/  LDL.LU.64 R206, [R1+0xe00] ;  /* 0x000e000001ce7983 */ /* 0x000f280000300a00 */
[----:B------:R4:W-:Y:S01]  /*29ee0*/  LDGSTS.E [R11+-0x13ff4], desc[UR8][R164.64], !P6 ;  /* 0xec00c000a40b7fae */ /* 0x0009e2000f121848 */
[----:B------:R-:W-:Y:S01]  /*29ef0*/  ISETP.GE.U32.AND P6, PT, R4, 0x7ffffd8b, PT ;  /* 0x7ffffd8b0400780c */ /* 0x000fe20003fc6070 */
[----:B---3--:R-:W-:-:S02]  /*29f00*/  IMAD.WIDE R8, R13, 0x4, R8 ;  /* 0x000000040d087825 */ /* 0x008fc400078e0208 */
[----:B------:R-:W3:Y:S02]  /*29f10*/  LDL.LU.64 R210, [R1+0xdf8] ;  /* 0x000df80001d27983 */ /* 0x000ee40000300a00 */
[C---:B--2---:R-:W-:Y:S02]  /*29f20*/  IMAD.WIDE R168, R13.reuse, 0x4, R204 ;  /* 0x000000040da87825 */ /* 0x044fe400078e02cc */
[----:B------:R1:W-:Y:S02]  /*29f30*/  LDGSTS.E [R10+-0x10000], desc[UR8][R162.64], !P1 ;  /* 0xf0000000a20a7fae */ /* 0x0003e4000c921848 */
[C---:B------:R-:W-:Y:S02]  /*29f40*/  IMAD.WIDE R166, R13.reuse, 0x4, R208 ;  /* 0x000000040da67825 */ /* 0x040fe400078e02d0 */
[----:B------:R-:W2:Y:S01]  /*29f50*/  LDL.LU.64 R212, [R1+0xdf0] ;  /* 0x000df00001d47983 */ /* 0x000ea20000300a00 */
[C---:B----4-:R-:W-:Y:S01]  /*29f60*/  IADD3 R164, R16.reuse, 0x100000, RZ ;  /* 0x0010000010a47810 */ /* 0x050fe20007ffe0ff */
[----:B------:R-:W4:Y:S01]  /*29f70*/  LDC R4, c[0x0][0x230] ;  /* 0x00008c00ff047b82 */ /* 0x000f220000000800 */
[----:B------:R-:W-:Y:S01]  /*29f80*/  VIADD R165, R16, 0x100000 ;  /* 0x0010000010a57836 */ /* 0x000fe20000000000 */
[----:B------:R1:W-:Y:S04]  /*29f90*/  LDGSTS.E [R252+-0xc000], desc[UR8][R6.64], !P1 ;  /* 0xf400000006fc7fae */ /* 0x0003e8000c921848 */
[----:B------:R-:W2:Y:S01]  /*29fa0*/  LDL.LU.64 R10, [R1+0xde8] ;  /* 0x000de800010a7983 */ /* 0x000ea20000300a00 */
[----:B-1----:R-:W-:-:S03]  /*29fb0*/  IMAD.WIDE R162, R13, 0x4, R214 ;  /* 0x000000040da27825 */ /* 0x002fc600078e02d6 */
[----:B------:R-:W-:Y:S01]  /*29fc0*/  STL.64 [R1+0x768], R168 ;  /* 0x000768a801007387 */ /* 0x000fe20000100a00 */
[----:B------:R-:W-:-:S03]  /*29fd0*/  VIADD R7, R16, 0x100000 ;  /* 0x0010000010077836 */ /* 0x000fc60000000000 */
[----:B------:R-:W-:Y:S01]  /*29fe0*/  STL.64 [R1+0x770], R166 ;  /* 0x000770a601007387 */ /* 0x000fe20000100a00 */
[----:B------:R-:W1:Y:S03]  /*29ff0*/  LDC R6, c[0x0][0x230] ;  /* 0x00008c00ff067b82 */ /* 0x000e660000000800 */
        /* <DEDUP_REMOVED lines=9> */
[----:B-1----:R-:W2:Y:S01]  /*2a090*/  LDL.LU.64 R8, [R1+0xdc8] ;  /* 0x000dc80001087983 */ /* 0x002ea20000300a00 */
[----:B------:R-:W-:-:S04]  /*2a0a0*/  IADD3 R5, R5, -0x1f7, RZ ;  /* 0xfffffe0905057810 */ /* 0x000fc80007ffe0ff */
[----:B------:R-:W-:Y:S02]  /*2a0b0*/  ISETP.GE.U32.AND P1, PT, R5, 0x7ffffd8a, PT ;  /* 0x7ffffd8a0500780c */ /* 0x000fe40003f26070 */
[----:B------:R-:W-:Y:S01]  /*2a0c0*/  IADD3 R6, R6, -0x19d, RZ ;  /* 0xfffffe6306067810 */ /* 0x000fe20007ffe0ff */
[----:B----4-:R-:W-:Y:S01]  /*2a0d0*/  VIADD R4, R4, 0xfffffe08 ;  /* 0xfffffe0804047836 */ /* 0x010fe20000000000 */
[----:B------:R-:W1:Y:S01]  /*2a0e0*/  LDC R5, c[0x0][0x230] ;  /* 0x00008c00ff057b82 */ /* 0x000e620000000800 */
[----:B------:R-:W-:-:S05]  /*2a0f0*/  IMAD.WIDE R168, R13, 0x4, R206 ;  /* 0x000000040da87825 */ /* 0x000fca00078e02ce */
[----:B------:R4:W-:Y:S04]  /*2a100*/  STL.64 [R1+0x790], R168 ;  /* 0x000790a801007387 */ /* 0x0009e80000100a00 */
[----:B------:R4:W-:Y:S01]  /*2a110*/  LDGSTS.E [R165+-0x7ffc], desc[UR8][R168.64], !P6 ;  /* 0xf8004000a8a57fae */ /* 0x0009e2000f121848 */
[----:B---3--:R-:W-:-:S04]  /*2a120*/  IMAD.WIDE R166, R13, 0x4, R210 ;  /* 0x000000040da67825 */ /* 0x008fc800078e02d2 */
[C---:B--2---:R-:W-:Y:S01]  /*2a130*/  IMAD.WIDE R162, R13.reuse, 0x4, R212 ;  /* 0x000000040da27825 */ /* 0x044fe200078e02d4 */
[----:B------:R2:W-:Y:S03]  /*2a140*/  STL.64 [R1+0x798], R166 ;  /* 0x000798a601007387 */ /* 0x0005e60000100a00 */
[C---:B------:R-:W-:Y:S01]  /*2a150*/  IMAD.WIDE R10, R13.reuse, 0x4, R10 ;  /* 0x000000040d0a7825 */ /* 0x040fe200078e020a */
[----:B------:R3:W-:Y:S04]  /*2a160*/  STL.64 [R1+0x7a0], R162 ;  /* 0x0007a0a201007387 */ /* 0x0007e80000100a00 */
[----:B------:R1:W-:Y:S04]  /*2a170*/  STL.64 [R1+0x7b0], R10 ;  /* 0x0007b00a01007387 */ /* 0x0003e80000100a00 */
[----:B------:R-:W3:Y:S04]  /*2a180*/  LDL.LU.64 R206, [R1+0xdc0] ;  /* 0x000dc00001ce7983 */ /* 0x000ee80000300a00 */
[----:B------:R2:W-:Y:S04]  /*2a190*/  LDGSTS.E [R164+-0x3ffc], desc[UR8][R166.64], !P6 ;  /* 0xfc004000a6a47fae */ /* 0x0005e8000f121848 */
[----:B------:R-:W3:Y:S04]  /*2a1a0*/  LDL.LU.64 R210, [R1+0xdb8] ;  /* 0x000db80001d27983 */ /* 0x000ee80000300a00 */
[----:B------:R3:W-:Y:S04]  /*2a1b0*/  LDGSTS.E [R7+-0xfff8], desc[UR8][R162.64], !P1 ;  /* 0xf0008000a2077fae */ /* 0x0007e8000c921848 */
[----:B------:R-:W3:Y:S01]  /*2a1c0*/  LDL.LU.64 R212, [R1+0xec8] ;  /* 0x000ec80001d47983 */ /* 0x000ee20000300a00 */
[----:B----4-:R-:W-:-:S03]  /*2a1d0*/  IMAD.WIDE R168, R13, 0x4, R204 ;  /* 0x000000040da87825 */ /* 0x010fc600078e02cc */
[----:B------:R-:W-:Y:S01]  /*2a1e0*/  LDGSTS.E [R252+-0xbff8], desc[UR8][R10.64], !P1 ;  /* 0xf40080000afc7fae */ /* 0x000fe2000c921848 */
[----:B--2---:R-:W-:-:S04]  /*2a1f0*/  IMAD.WIDE R166, R13, 0x4, R208 ;  /* 0x000000040da67825 */ /* 0x004fc800078e02d0 */
[----:B---3--:R-:W-:Y:S01]  /*2a200*/  VIADD R163, R16, 0x100000 ;  /* 0x0010000010a37836 */ /* 0x008fe20000000000 */
[----:B-1----:R-:W2:Y:S01]  /*2a210*/  LDL.LU.64 R10, [R1+0xed8] ;  /* 0x000ed800010a7983 */ /* 0x002ea20000300a00 */
[----:B------:R-:W-:-:S03]  /*2a220*/  IMAD.WIDE R164, R13, 0x4, R214 ;  /* 0x000000040da47825 */ /* 0x000fc600078e02d6 */
[----:B------:R-:W-:Y:S04]  /*2a230*/  STL.64 [R1+0x7b8], R168 ;  /* 0x0007b8a801007387 */ /* 0x000fe80000100a00 */
[----:B------:R-:W-:Y:S04]  /*2a240*/  STL.64 [R1+0x7c0], R166 ;  /* 0x0007c0a601007387 */ /* 0x000fe80000100a00 */
[----:B------:R1:W-:Y:S01]  /*2a250*/  STL.64 [R1+0x7c8], R164 ;  /* 0x0007c8a401007387 */ /* 0x0003e20000100a00 */
[----:B------:R-:W-:-:S03]  /*2a260*/  IMAD.WIDE R8, R13, 0x4, R8 ;  /* 0x000000040d087825 */ /* 0x000fc600078e0208 */
[----:B------:R-:W-:Y:S04]  /*2a270*/  LDGSTS.E [R163+-0x7ff8], desc[UR8][R168.64], !P1 ;  /* 0xf8008000a8a37fae */ /* 0x000fe8000c921848 */
[----:B------:R-:W3:Y:S04]  /*2a280*/  LDL.LU.64 R202, [R1+0xee0] ;  /* 0x000ee00001ca7983 */ /* 0x000ee80000300a00 */
[----:B------:R-:W-:Y:S01]  /*2a290*/  LDGSTS.E [R7+-0x3ff8], desc[UR8][R166.64], !P1 ;  /* 0xfc008000a6077fae */ /* 0x000fe2000c921848 */
[----:B------:R-:W-:-:S03]  /*2a2a0*/  ISETP.GE.U32.AND P1, PT, R6, 0x7ffffde4, PT ;  /* 0x7ffffde40600780c */ /* 0x000fc60003f26070 */
[----:B------:R4:W-:Y:S04]  /*2a2b0*/  STL.64 [R1+0x7d0], R8 ;  /* 0x0007d00801007387 */ /* 0x0009e80000100a00 */
[----:B------:R-:W3:Y:S04]  /*2a2c0*/  LDL.LU.64 R208, [R1+0xee8] ;  /* 0x000ee80001d07983 */ /* 0x000ee80000300a00 */
[----:B------:R-:W3:Y:S04]  /*2a2d0*/  LDL.LU.64 R6, [R1+0xef0] ;  /* 0x000ef00001067983 */ /* 0x000ee80000300a00 */
[----:B------:R-:W3:Y:S01]  /*2a2e0*/  LDL.LU.64 R214, [R1+0xef8] ;  /* 0x000ef80001d67983 */ /* 0x000ee20000300a00 */
[----:B------:R-:W-:-:S02]  /*2a2f0*/  ISETP.GE.U32.AND P6, PT, R4, 0x7ffffd89, PT ;  /* 0x7ffffd890400780c */ /* 0x000fc40003fc6070 */
[----:B------:R-:W3:Y:S01]  /*2a300*/  LDC R4, c[0x0][0x230] ;  /* 0x00008c00ff047b82 */ /* 0x000ee20000000800 */
[----:B------:R-:W-:-:S10]  /*2a310*/  IADD3 R162, R16, 0x100000, RZ ;  /* 0x0010000010a27810 */ /* 0x000fd40007ffe0ff */
[----:B------:R1:W-:Y:S04]  /*2a320*/  LDGSTS.E [R162+-0xfff4], desc[UR8][R164.64], !P6 ;  /* 0xf000c000a4a27fae */ /* 0x0003e8000f121848 */
[----:B------:R4:W-:Y:S01]  /*2a330*/  LDGSTS.E [R252+-0xbff4], desc[UR8][R8.64], !P6 ;  /* 0xf400c00008fc7fae */ /* 0x0009e2000f121848 */
[C---:B-1----:R-:W-:Y:S01]  /*2a340*/  IADD3 R165, R16.reuse, 0x100000, RZ ;  /* 0x0010000010a57810 */ /* 0x042fe20007ffe0ff */
[----:B------:R-:W-:Y:S02]  /*2a350*/  VIADD R164, R16, 0x100000 ;  /* 0x0010000010a47836 */ /* 0x000fe40000000000 */
[----:B----4-:R-:W-:Y:S01]  /*2a360*/  VIADD R9, R5, 0xfffffe62 ;  /* 0xfffffe6205097836 */ /* 0x010fe20000000000 */
        /* <DEDUP_REMOVED lines=12> */
[----:B------:R3:W-:Y:S04]  /*2a430*/  LDGSTS.E [R164+-0x3ff4], desc[UR8][R166.64], !P6 ;  /* 0xfc00c000a6a47fae */ /* 0x0007e8000f121848 */
[----:B------:R2:W-:Y:S04]  /*2a440*/  STL.64 [R1+0x800], R10 ;  /* 0x0008000a01007387 */ /* 0x0005e80000100a00 */
[----:B------:R-:W4:Y:S04]  /*2a450*/  LDL.LU.64 R206, [R1+0xf08] ;  /* 0x000f080001ce7983 */ /* 0x000f280000300a00 */
[----:B------:R-:W4:Y:S04]  /*2a460*/  LDL.LU.64 R210, [R1+0xf10] ;  /* 0x000f100001d27983 */ /* 0x000f280000300a00 */
[----:B------:R-:W4:Y:S01]  /*2a470*/  LDL.LU.64 R212, [R1+0xf18] ;  /* 0x000f180001d47983 */ /* 0x000f220000300a00 */
[----:B---3--:R-:W-:-:S03]  /*2a480*/  IMAD.WIDE R166, R13, 0x4, R202 ;  /* 0x000000040da67825 */ /* 0x008fc600078e02ca */
[----:B------:R3:W-:Y:S01]  /*2a490*/  LDGSTS.E [R5+-0x40000], desc[UR8][R162.64], !P5 ;  /* 0xc0000000a2057fae */ /* 0x0007e2000e921848 */
[----:B------:R-:W-:-:S03]  /*2a4a0*/  ISETP.GE.U32.AND P6, PT, R9, 0x7ffffde3, PT ;  /* 0x7ffffde30900780c */ /* 0x000fc60003fc6070 */
[----:B------:R2:W-:Y:S01]  /*2a4b0*/  LDGSTS.E [R252+-0x3c000], desc[UR8][R10.64], !P5 ;  /* 0xc40000000afc7fae */ /* 0x0005e2000e921848 */
[----:B------:R-:W-:Y:S01]  /*2a4c0*/  IADD3 R9, R4, -0x19f, RZ ;  /* 0xfffffe6104097810 */ /* 0x000fe20007ffe0ff */
[C---:B------:R-:W-:Y:S02]  /*2a4d0*/  IMAD.WIDE R164, R13.reuse, 0x4, R208 ;  /* 0x000000040da47825 */ /* 0x040fe400078e02d0 */
[----:B------:R-:W-:Y:S01]  /*2a4e0*/  STL.64 [R1+0x808], R166 ;  /* 0x000808a601007387 */ /* 0x000fe20000100a00 */
[----:B---3--:R-:W3:Y:S01]  /*2a4f0*/  LDC R5, c[0x0][0x230] ;  /* 0x00008c00ff057b82 */ /* 0x008ee20000000800 */
[----:B------:R-:W-:Y:S01]  /*2a500*/  IMAD.WIDE R6, R13, 0x4, R6 ;  /* 0x000000040d067825 */ /* 0x000fe200078e0206 */
[C---:B--2---:R-:W-:Y:S01]  /*2a510*/  IADD3 R10, R15.reuse, 0x100000, RZ ;  /* 0x001000000f0a7810 */ /* 0x044fe20007ffe0ff */
[----:B------:R2:W-:Y:S02]  /*2a520*/  STL.64 [R1+0x810], R164 ;  /* 0x000810a401007387 */ /* 0x0005e40000100a00 */
[----:B------:R-:W-:-:S02]  /*2a530*/  VIADD R11, R15, 0x100000 ;  /* 0x001000000f0b7836 */ /* 0x000fc40000000000 */
[----:B------:R-:W-:Y:S01]  /*2a540*/  IMAD.WIDE R162, R13, 0x4, R214 ;  /* 0x000000040da27825 */ /* 0x000fe200078e02d6 */
[----:B------:R1:W-:Y:S03]  /*2a550*/  STL.64 [R1+0x818], R6 ;  /* 0x0008180601007387 */ /* 0x0003e60000100a00 */
[----:B------:R-:W-:Y:S01]  /*2a560*/  VIADD R4, R15, 0x100000 ;  /* 0x001000000f047836 */ /* 0x000fe20000000000 */
[----:B------:R-:W3:Y:S04]  /*2a570*/  LDL.LU.64 R208, [R1+0xf20] ;  /* 0x000f200001d07983 */ /* 0x000ee80000300a00 */
[----:B------:R-:W-:Y:S04]  /*2a580*/  LDGSTS.E [R11+-0x38000], desc[UR8][R166.64], !P5 ;  /* 0xc8000000a60b7fae */ /* 0x000fe8000e921848 */
[----:B------:R4:W-:Y:S04]  /*2a590*/  STL.64 [R1+0x820], R162 ;  /* 0x000820a201007387 */ /* 0x0009e80000100a00 */
[----:B------:R2:W-:Y:S04]  /*2a5a0*/  LDGSTS.E [R10+-0x34000], desc[UR8][R164.64], !P5 ;  /* 0xcc000000a40a7fae */ /* 0x0005e8000e921848 */
[----:B------:R-:W3:Y:S04]  /*2a5b0*/  LDL.LU.64 R214, [R1+0x11e8] ;  /* 0x0011e80001d67983 */ /* 0x000ee80000300a00 */
[----:B------:R1:W-:Y:S04]  /*2a5c0*/  LDGSTS.E [R4+-0x3fffc], desc[UR8][R6.64], !P4 ;  /* 0xc000400006047fae */ /* 0x0003e8000e121848 */
[----:B------:R-:W3:Y:S01]  /*2a5d0*/  LDL.LU.64 R10, [R1+0x11e0] ;  /* 0x0011e000010a7983 */ /* 0x000ee20000300a00 */
[----:B------:R-:W-:Y:S01]  /*2a5e0*/  ISETP.GE.U32.AND P5, PT, R9, 0x7ffffde2, PT ;  /* 0x7ffffde20900780c */ /* 0x000fe20003fa6070 */
[----:B--2---:R-:W-:-:S02]  /*2a5f0*/  VIADD R165, R15, 0x100000 ;  /* 0x001000000fa57836 */ /* 0x004fc40000000000 */
[----:B------:R2:W-:Y:S04]  /*2a600*/  LDGSTS.E [R252+-0x3bffc], desc[UR8][R162.64], !P4 ;  /* 0xc4004000a2fc7fae */ /* 0x0005e8000e121848 */
[----:B-1----:R-:W3:Y:S01]  /*2a610*/  LDL.LU.64 R6, [R1+0x11d8] ;  /* 0x0011d80001067983 */ /* 0x002ee20000300a00 */
[C---:B------:R-:W-:Y:S02]  /*2a620*/  IADD3 R9, R15.reuse, 0x100000, RZ ;  /* 0x001000000f097810 */ /* 0x040fe40007ffe0ff */
[----:B------:R-:W-:Y:S01]  /*2a630*/  IADD3 R8, R8, -0x1a0, RZ ;  /* 0xfffffe6008087810 */ /* 0x000fe20007ffe0ff */
[----:B------:R-:W-:Y:S01]  /*2a640*/  VIADD R164, R15, 0x100000 ;  /* 0x001000000fa47836 */ /* 0x000fe20000000000 */
[----:B------:R-:W1:Y:S01]  /*2a650*/  LDC R4, c[0x0][0x230] ;  /* 0x00008c00ff047b82 */ /* 0x000e620000000800 */
[----:B----4-:R-:W-:-:S05]  /*2a660*/  IMAD.WIDE R170, R13, 0x4, R204 ;  /* 0x000000040daa7825 */ /* 0x010fca00078e02cc */
[----:B------:R-:W-:Y:S04]  /*2a670*/  STL.64 [R1+0x838], R170 ;  /* 0x000838aa01007387 */ /* 0x000fe80000100a00 */
[----:B------:R-:W-:Y:S01]  /*2a680*/  LDGSTS.E [R165+-0x37ffc], desc[UR8][R170.64], !P4 ;  /* 0xc8004000aaa57fae */ /* 0x000fe2000e121848 */
[----:B------:R-:W-:-:S04]  /*2a690*/  IMAD.WIDE R168, R13, 0x4, R206 ;  /* 0x000000040da87825 */ /* 0x000fc800078e02ce */
[C---:B------:R-:W-:Y:S01]  /*2a6a0*/  IMAD.WIDE R166, R13.reuse, 0x4, R210 ;  /* 0x000000040da67825 */ /* 0x040fe200078e02d2 */
[----:B------:R3:W-:Y:S03]  /*2a6b0*/  STL.64 [R1+0x840], R168 ;  /* 0x000840a801007387 */ /* 0x0007e60000100a00 */
[----:B--2---:R-:W-:Y:S01]  /*2a6c0*/  IMAD.WIDE R162, R13, 0x4, R212 ;  /* 0x000000040da27825 */ /* 0x004fe200078e02d4 */
[----:B------:R2:W-:Y:S04]  /*2a6d0*/  STL.64 [R1+0x848], R166 ;  /* 0x000848a601007387 */ /* 0x0005e80000100a00 */
[----:B------:R-:W4:Y:S04]  /*2a6e0*/  LDL.LU.64 R204, [R1+0x11d0] ;  /* 0x0011d00001cc7983 */ /* 0x000f280000300a00 */
[----:B------:R3:W-:Y:S01]  /*2a6f0*/  LDGSTS.E [R9+-0x33ffc], desc[UR8][R168.64], !P4 ;  /* 0xcc004000a8097fae */ /* 0x0007e2000e121848 */
[----:B------:R-:W-:-:S03]  /*2a700*/  ISETP.GE.U32.AND P4, PT, R8, 0x7ffffde1, PT ;  /* 0x7ffffde10800780c */ /* 0x000fc60003f86070 */
[----:B------:R1:W-:Y:S04]  /*2a710*/  STL.64 [R1+0x850], R162 ;  /* 0x000850a201007387 */ /* 0x0003e80000100a00 */
[----:B------:R-:W4:Y:S04]  /*2a720*/  LDL.LU.64 R210, [R1+0x11c8] ;  /* 0x0011c80001d27983 */ /* 0x000f280000300a00 */
[----:B------:R-:W4:Y:S04]  /*2a730*/  LDL.LU.64 R8, [R1+0x1140] ;  /* 0x0011400001087983 */ /* 0x000f280000300a00 */
[----:B------:R2:W-:Y:S04]  /*2a740*/  LDGSTS.E [R164+-0x3fff8], desc[UR8][R166.64], !P3 ;  /* 0xc0008000a6a47fae */ /* 0x0005e8000d921848 */
[----:B------:R-:W4:Y:S01]  /*2a750*/  LDL.LU.64 R212, [R1+0x1138] ;  /* 0x0011380001d47983 */ /* 0x000f220000300a00 */
[----:B---3--:R-:W-:-:S03]  /*2a760*/  IMAD.WIDE R168, R13, 0x4, R208 ;  /* 0x000000040da87825 */ /* 0x008fc600078e02d0 */
[----:B------:R1:W-:Y:S04]  /*2a770*/  LDGSTS.E [R252+-0x3bff8], desc[UR8][R162.64], !P3 ;  /* 0xc4008000a2fc7fae */ /* 0x0003e8000d921848 */
[----:B------:R-:W-:Y:S04]  /*2a780*/  STL.64 [R1+0x858], R168 ;  /* 0x000858a801007387 */ /* 0x000fe80000100a00 */
[----:B------:R-:W-:Y:S01]  /*2a790*/  LDGSTS.E [R165+-0x37ff8], desc[UR8][R168.64], !P3 ;  /* 0xc8008000a8a57fae */ /* 0x000fe2000d921848 */
[----:B--2---:R-:W-:Y:S01]  /*2a7a0*/  IMAD.WIDE R166, R13, 0x4, R214 ;  /* 0x000000040da67825 */ /* 0x004fe200078e02d6 */
[----:B-1----:R-:W-:Y:S01]  /*2a7b0*/  IADD3 R163, R5, -0x1b9, RZ ;  /* 0xfffffe4705a37810 */ /* 0x002fe20007ffe0ff */
[----:B------:R-:W1:Y:S02]  /*2a7c0*/  LDC R162, c[0x0][0x230] ;  /* 0x00008c00ffa27b82 */ /* 0x000e640000000800 */
[----:B------:R-:W-:Y:S01]  /*2a7d0*/  IMAD.WIDE R10, R13, 0x4, R10 ;  /* 0x000000040d0a7825 */ /* 0x000fe200078e020a */
[----:B------:R-:W-:Y:S03]  /*2a7e0*/  STL.64 [R1+0x860], R166 ;  /* 0x000860a601007387 */ /* 0x000fe60000100a00 */
[----:B------:R-:W-:Y:S01]  /*2a7f0*/  VIADD R5, R15, 0x100000 ;  /* 0x001000000f057836 */ /* 0x000fe20000000000 */
[----:B------:R2:W-:Y:S01]  /*2a800*/  STL.64 [R1+0x868], R10 ;  /* 0x0008680a01007387 */ /* 0x0005e20000100a00 */
[----:B------:R-:W-:-:S03]  /*2a810*/  IMAD.WIDE R6, R13, 0x4, R6 ;  /* 0x000000040d067825 */ /* 0x000fc600078e0206 */
[----:B------:R-:W3:Y:S04]  /*2a820*/  LDL.LU.64 R206, [R1+0x1130] ;  /* 0x0011300001ce7983 */ /* 0x000ee80000300a00 */
[----:B------:R1:W-:Y:S04]  /*2a830*/  STL.64 [R1+0x870], R6 ;  /* 0x0008700601007387 */ /* 0x0003e80000100a00 */
[----:B------:R-:W3:Y:S04]  /*2a840*/  LDL.LU.64 R208, [R1+0x1128] ;  /* 0x0011280001d07983 */ /* 0x000ee80000300a00 */
[----:B------:R-:W-:Y:S04]  /*2a850*/  LDGSTS.E [R164+-0x33ff8], desc[UR8][R166.64], !P3 ;  /* 0xcc008000a6a47fae */ /* 0x000fe8000d921848 */
[----:B------:R-:W3:Y:S04]  /*2a860*/  LDL.LU.64 R214, [R1+0x1120] ;  /* 0x0011200001d67983 */ /* 0x000ee80000300a00 */
[----:B------:R1:W-:Y:S01]  /*2a870*/  LDGSTS.E [R5+-0x3fff4], desc[UR8][R10.64], !P2 ;  /* 0xc000c0000a057fae */ /* 0x0003e2000d121848 */
[----:B------:R-:W-:-:S03]  /*2a880*/  ISETP.GE.U32.AND P3, PT, R163, 0x7ffffdc8, PT ;  /* 0x7ffffdc8a300780c */ /* 0x000fc60003f66070 */
[----:B--2---:R-:W2:Y:S01]  /*2a890*/  LDL.LU.64 R10, [R1+0x1118] ;  /* 0x00111800010a7983 */ /* 0x004ea20000300a00 */
[C---:B------:R-:W-:Y:S01]  /*2a8a0*/  VIADD R163, R15.reuse, 0x100000 ;  /* 0x001000000fa37836 */ /* 0x040fe20000000000 */
[----:B-1----:R-:W1:Y:S02]  /*2a8b0*/  LDC R5, c[0x0][0x230] ;  /* 0x00008c00ff057b82 */ /* 0x002e640000000800 */
[----:B------:R1:W-:Y:S02]  /*2a8c0*/  LDGSTS.E [R252+-0x3bff4], desc[UR8][R6.64], !P2 ;  /* 0xc400c00006fc7fae */ /* 0x0003e4000d121848 */
[C---:B-1----:R-:W-:Y:S02]  /*2a8d0*/  IADD3 R7, R15.reuse, 0x100000, RZ ;  /* 0x001000000f077810 */ /* 0x042fe40007ffe0ff */
[----:B------:R-:W-:Y:S01]  /*2a8e0*/  IADD3 R6, R4, -0x1ba, RZ ;  /* 0xfffffe4604067810 */ /* 0x000fe20007ffe0ff */
[----:B------:R-:W-:Y:S02]  /*2a8f0*/  VIADD R4, R15, 0x100000 ;  /* 0x001000000f047836 */ /* 0x000fe40000000000 */
[----:B----4-:R-:W-:-:S05]  /*2a900*/  IMAD.WIDE R168, R13, 0x4, R204 ;  /* 0x000000040da87825 */ /* 0x010fca00078e02cc */
[----:B------:R-:W-:Y:S04]  /*2a910*/  STL.64 [R1+0x878], R168 ;  /* 0x000878a801007387 */ /* 0x000fe80000100a00 */
[----:B------:R1:W-:Y:S01]  /*2a920*/  LDGSTS.E [R163+-0x37ff4], desc[UR8][R168.64], !P2 ;  /* 0xc800c000a8a37fae */ /* 0x0003e2000d121848 */
[----:B------:R-:W-:-:S04]  /*2a930*/  IMAD.WIDE R166, R13, 0x4, R210 ;  /* 0x000000040da67825 */ /* 0x000fc800078e02d2 */
[C---:B------:R-:W-:Y:S01]  /*2a940*/  IMAD.WIDE R8, R13.reuse, 0x4, R8 ;  /* 0x000000040d087825 */ /* 0x040fe200078e0208 */
[----:B------:R-:W-:Y:S04]  /*2a950*/  STL.64 [R1+0x890], R166 ;  /* 0x000890a601007387 */ /* 0x000fe80000100a00 */
[----:B------:R4:W-:Y:S01]  /*2a960*/  STL.64 [R1+0x898], R8 ;  /* 0x0008980801007387 */ /* 0x0009e20000100a00 */
[----:B------:R-:W-:-:S03]  /*2a970*/  IMAD.WIDE R164, R13, 0x4, R212 ;  /* 0x000000040da47825 */ /* 0x000fc600078e02d4 */
[----:B------:R-:W2:Y:S04]  /*2a980*/  LDL.LU.64 R210, [R1+0x1110] ;  /* 0x0011100001d27983 */ /* 0x000ea80000300a00 */
[----:B------:R-:W-:Y:S01]  /*2a990*/  LDGSTS.E [R7+-0x33ff4], desc[UR8][R166.64], !P2 ;  /* 0xcc00c000a6077fae */ /* 0x000fe2000d121848 */
[----:B------:R-:W-:-:S03]  /*2a9a0*/  ISETP.GE.U32.AND P2, PT, R6, 0x7ffffdc7, PT ;  /* 0x7ffffdc70600780c */ /* 0x000fc60003f46070 */
[----:B------:R2:W-:Y:S04]  /*2a9b0*/  STL.64 [R1+0x8a0], R164 ;  /* 0x0008a0a401007387 */ /* 0x0005e80000100a00 */
[----:B------:R-:W2:Y:S04]  /*2a9c0*/  LDL.LU.64 R212, [R1+0x1108] ;  /* 0x0011080001d47983 */ /* 0x000ea80000300a00 */
[----:B------:R-:W2:Y:S04]  /*2a9d0*/  LDL.LU.64 R6, [R1+0x1100] ;  /* 0x0011000001067983 */ /* 0x000ea80000300a00 */
[----:B------:R2:W-:Y:S04]  /*2a9e0*/  LDGSTS.E [R4+-0x30000], desc[UR8][R8.64], !P3 ;  /* 0xd000000008047fae */ /* 0x0005e8000d921848 */
[----:B------:R2:W-:Y:S04]  /*2a9f0*/  LDGSTS.E [R252+-0x2c000], desc[UR8][R164.64], !P3 ;  /* 0xd4000000a4fc7fae */ /* 0x0005e8000d921848 */
[----:B----4-:R-:W4:Y:S01]  /*2aa00*/  LDL.LU.64 R8, [R1+0x10f8] ;  /* 0x0010f80001087983 */ /* 0x010f220000300a00 */
[----:B---3--:R-:W-:-:S04]  /*2aa10*/  IMAD.WIDE R170, R13, 0x4, R206 ;  /* 0x000000040daa7825 */ /* 0x008fc800078e02ce */
[C---:B-1----:R-:W-:Y:S01]  /*2aa20*/  IMAD.WIDE R168, R13.reuse, 0x4, R208 ;  /* 0x000000040da87825 */ /* 0x042fe200078e02d0 */
[----:B------:R-:W-:Y:S03]  /*2aa30*/  STL.64 [R1+0x910], R170 ;  /* 0x000910aa01007387 */ /* 0x000fe60000100a00 */
[C---:B--2---:R-:W-:Y:S01]  /*2aa40*/  IMAD.WIDE R10, R13.reuse, 0x4, R10 ;  /* 0x000000040d0a7825 */ /* 0x044fe200078e020a */
[----:B------:R-:W-:Y:S01]  /*2aa50*/  IADD3 R163, R162, -0x1bb, RZ ;  /* 0xfffffe45a2a37810 */ /* 0x000fe20007ffe0ff */
[----:B------:R-:W1:Y:S02]  /*2aa60*/  LDC R4, c[0x0][0x230] ;  /* 0x00008c00ff047b82 */ /* 0x000e640000000800 */
[----:B------:R-:W-:Y:S01]  /*2aa70*/  IMAD.WIDE R164, R13, 0x4, R214 ;  /* 0x000000040da47825 */ /* 0x000fe200078e02d6 */
[----:B------:R-:W-:Y:S04]  /*2aa80*/  STL.64 [R1+0x918], R168 ;  /* 0x000918a801007387 */ /* 0x000fe80000100a00 */
[----:B------:R-:W-:Y:S04]  /*2aa90*/  STL.64 [R1+0x920], R164 ;  /* 0x000920a401007387 */ /* 0x000fe80000100a00 */
[----:B------:R-:W2:Y:S04]  /*2aaa0*/  LDL.LU.64 R202, [R1+0x10f0] ;  /* 0x0010f00001ca7983 */ /* 0x000ea80000300a00 */
[----:B------:R3:W-:Y:S04]  /*2aab0*/  STL.64 [R1+0x928], R10 ;  /* 0x0009280a01007387 */ /* 0x0007e80000100a00 */
[----:B------:R-:W2:Y:S04]  /*2aac0*/  LDL.LU.64 R206, [R1+0x10e8] ;  /* 0x0010e80001ce7983 */ /* 0x000ea80000300a00 */
[----:B------:R-:W2:Y:S04]  /*2aad0*/  LDL.LU.64 R208, [R1+0x10e0] ;  /* 0x0010e00001d07983 */ /* 0x000ea80000300a00 */
[----:B------:R-:W2:Y:S01]  /*2aae0*/  LDL.LU.64 R214, [R1+0x10d8] ;  /* 0x0010d80001d67983 */ /* 0x000ea20000300a00 */
        /* <DEDUP_REMOVED lines=9> */
[----:B---3--:R-:W-:Y:S01]  /*2ab80*/  IADD3 R11, R5, -0x1bc, RZ ;  /* 0xfffffe44050b7810 */ /* 0x008fe20007ffe0ff */
[----:B------:R-:W3:Y:S01]  /*2ab90*/  LDC R10, c[0x0][0x230] ;  /* 0x00008c00ff0a7b82 */ /* 0x000ee20000000800 */
        /* <DEDUP_REMOVED lines=8> */
[----:B------:R-:W3:Y:S04]  /*2ac20*/  LDL.LU.64 R204, [R1+0x10d0] ;  /* 0x0010d00001cc7983 */ /* 0x000ee80000300a00 */
[----:B------:R-:W-:Y:S01]  /*2ac30*/  LDGSTS.E [R162+-0x23ffc], desc[UR8][R164.64], !P2 ;  /* 0xdc004000a4a27fae */ /* 0x000fe2000d121848 */
[----:B----4-:R-:W-:-:S03]  /*2ac40*/  IMAD.WIDE R8, R13, 0x4, R8 ;  /* 0x000000040d087825 */ /* 0x010fc600078e0208 */
[----:B------:R4:W-:Y:S04]  /*2ac50*/  LDGSTS.E [R5+-0x2fff8], desc[UR8][R6.64], !P3 ;  /* 0xd000800006057fae */ /* 0x0009e8000d921848 */
[----:B------:R1:W-:Y:S04]  /*2ac60*/  STL.64 [R1+0x950], R8 ;  /* 0x0009500801007387 */ /* 0x0003e80000100a00 */
[----:B------:R-:W3:Y:S04]  /*2ac70*/  LDL.LU.64 R210, [R1+0x10c8] ;  /* 0x0010c80001d27983 */ /* 0x000ee80000300a00 */
[----:B------:R-:W3:Y:S01]  /*2ac80*/  LDL.LU.64 R212, [R1+0x1040] ;  /* 0x0010400001d47983 */ /* 0x000ee20000300a00 */
[----:B------:R-:W-:Y:S01]  /*2ac90*/  ISETP.GE.U32.AND P2, PT, R11, 0x7ffffdc5, PT ;  /* 0x7ffffdc50b00780c */ /* 0x000fe20003f46070 */
[----:B----4-:R-:W4:Y:S02]  /*2aca0*/  LDC R5, c[0x0][0x230] ;  /* 0x00008c00ff057b82 */ /* 0x010f240000000800 */
[----:B-1----:R-:W4:Y:S01]  /*2acb0*/  LDL.LU.64 R6, [R1+0x1038] ;  /* 0x0010380001067983 */ /* 0x002f220000300a00 */
[----:B------:R-:W-:-:S03]  /*2acc0*/  IADD3 R11, R15, 0x100000, RZ ;  /* 0x001000000f0b7810 */ /* 0x000fc60007ffe0ff */
[----:B------:R1:W-:Y:S02]  /*2acd0*/  LDGSTS.E [R252+-0x2bff8], desc[UR8][R8.64], !P3 ;  /* 0xd400800008fc7fae */ /* 0x0003e4000d921848 */
[----:B-1----:R-:W-:Y:S02]  /*2ace0*/  VIADD R9, R15, 0x100000 ;  /* 0x001000000f097836 */ /* 0x002fe40000000000 */
[----:B------:R-:W-:Y:S02]  /*2acf0*/  VIADD R8, R4, 0xfffffe27 ;  /* 0xfffffe2704087836 */ /* 0x000fe40000000000 */
[----:B--2---:R-:W-:-:S04]  /*2ad00*/  IMAD.WIDE R168, R13, 0x4, R202 ;  /* 0x000000040da87825 */ /* 0x004fc800078e02ca */
[C---:B------:R-:W-:Y:S01]  /*2ad10*/  IMAD.WIDE R166, R13.reuse, 0x4, R206 ;  /* 0x000000040da67825 */ /* 0x040fe200078e02ce */
[----:B------:R-:W-:Y:S03]  /*2ad20*/  STL.64 [R1+0x958], R168 ;  /* 0x000958a801007387 */ /* 0x000fe60000100a00 */
[C---:B------:R-:W-:Y:S01]  /*2ad30*/  IMAD.WIDE R164, R13.reuse, 0x4, R208 ;  /* 0x000000040da47825 */ /* 0x040fe200078e02d0 */
[----:B------:R-:W-:Y:S03]  /*2ad40*/  STL.64 [R1+0x968], R166 ;  /* 0x000968a601007387 */ /* 0x000fe60000100a00 */
[----:B------:R-:W-:Y:S01]  /*2ad50*/  IMAD.WIDE R162, R13, 0x4, R214 ;  /* 0x000000040da27825 */ /* 0x000fe200078e02d6 */
[----:B------:R-:W2:Y:S04]  /*2ad60*/  LDL.LU.64 R206, [R1+0x1030] ;  /* 0x0010300001ce7983 */ /* 0x000ea80000300a00 */
[----:B------:R-:W-:Y:S04]  /*2ad70*/  STL.64 [R1+0x970], R164 ;  /* 0x000970a401007387 */ /* 0x000fe80000100a00 */
[----:B------:R-:W-:Y:S04]  /*2ad80*/  LDGSTS.E [R11+-0x27ff8], desc[UR8][R168.64], !P3 ;  /* 0xd8008000a80b7fae */ /* 0x000fe8000d921848 */
[----:B------:R-:W2:Y:S04]  /*2ad90*/  LDL.LU.64 R208, [R1+0x1028] ;  /* 0x0010280001d07983 */ /* 0x000ea80000300a00 */
[----:B------:R1:W-:Y:S04]  /*2ada0*/  STL.64 [R1+0x980], R162 ;  /* 0x000980a201007387 */ /* 0x0003e80000100a00 */
[----:B------:R-:W-:Y:S01]  /*2adb0*/  LDGSTS.E [R9+-0x23ff8], desc[UR8][R166.64], !P3 ;  /* 0xdc008000a6097fae */ /* 0x000fe2000d921848 */
[----:B------:R-:W-:-:S03]  /*2adc0*/  ISETP.GE.U32.AND P3, PT, R8, 0x7ffffda8, PT ;  /* 0x7ffffda80800780c */ /* 0x000fc60003f66070 */
[----:B------:R-:W2:Y:S04]  /*2add0*/  LDL.LU.64 R214, [R1+0x1020] ;  /* 0x0010200001d67983 */ /* 0x000ea80000300a00 */
[----:B------:R-:W2:Y:S01]  /*2ade0*/  LDL.LU.64 R8, [R1+0x1018] ;  /* 0x0010180001087983 */ /* 0x000ea20000300a00 */
[----:B------:R-:W-:Y:S01]  /*2adf0*/  IADD3 R4, R15, 0x100000, RZ ;  /* 0x001000000f047810 */ /* 0x000fe20007ffe0ff */
[----:B---3--:R-:W-:-:S04]  /*2ae00*/  VIADD R10, R10, 0xfffffe26 ;  /* 0xfffffe260a0a7836 */ /* 0x008fc80000000000 */
[----:B------:R3:W-:Y:S04]  /*2ae10*/  LDGSTS.E [R4+-0x2fff4], desc[UR8][R164.64], !P2 ;  /* 0xd000c000a4047fae */ /* 0x0007e8000d121848 */
[----:B------:R1:W-:Y:S01]  /*2ae20*/  LDGSTS.E [R252+-0x2bff4], desc[UR8][R162.64], !P2 ;  /* 0xd400c000a2fc7fae */ /* 0x0003e2000d121848 */
[----:B---3--:R-:W3:Y:S01]  /*2ae30*/  LDC R4, c[0x0][0x230] ;  /* 0x00008c00ff047b82 */ /* 0x008ee20000000800 */
        /* <DEDUP_REMOVED lines=8> */
[----:B----4-:R-:W-:Y:S01]  /*2aec0*/  IMAD.WIDE R6, R13, 0x4, R6 ;  /* 0x000000040d067825 */ /* 0x010fe200078e0206 */
[----:B------:R-:W4:Y:S04]  /*2aed0*/  LDL.LU.64 R204, [R1+0x1010] ;  /* 0x0010100001cc7983 */ /* 0x000f280000300a00 */
[----:B------:R-:W-:Y:S04]  /*2aee0*/  STL.64 [R1+0x9a8], R164 ;  /* 0x0009a8a401007387 */ /* 0x000fe80000100a00 */
[----:B------:R-:W4:Y:S04]  /*2aef0*/  LDL.LU.64 R210, [R1+0x1008] ;  /* 0x0010080001d27983 */ /* 0x000f280000300a00 */
[----:B------:R3:W-:Y:S04]  /*2af00*/  STL.64 [R1+0x9b8], R6 ;  /* 0x0009b80601007387 */ /* 0x0007e80000100a00 */
[----:B------:R1:W-:Y:S01]  /*2af10*/  LDGSTS.E [R11+-0x23ff4], desc[UR8][R166.64], !P2 ;  /* 0xdc00c000a60b7fae */ /* 0x0003e2000d121848 */
[----:B------:R-:W-:-:S03]  /*2af20*/  ISETP.GE.U32.AND P2, PT, R10, 0x7ffffda7, PT ;  /* 0x7ffffda70a00780c */ /* 0x000fc60003f46070 */
[----:B------:R-:W4:Y:S04]  /*2af30*/  LDL.LU.64 R212, [R1+0x1000] ;  /* 0x0010000001d47983 */ /* 0x000f280000300a00 */
[----:B------:R-:W-:Y:S04]  /*2af40*/  LDGSTS.E [R162+-0x20000], desc[UR8][R164.64], !P3 ;  /* 0xe0000000a4a27fae */ /* 0x000fe8000d921848 */
[----:B------:R-:W4:Y:S01]  /*2af50*/  LDL.LU.64 R10, [R1+0xff8] ;  /* 0x000ff800010a7983 */ /* 0x000f220000300a00 */
[----:B-1----:R-:W-:-:S03]  /*2af60*/  VIADD R166, R15, 0x100000 ;  /* 0x001000000fa67836 */ /* 0x002fc60000000000 */
[----:B------:R3:W-:Y:S01]  /*2af70*/  LDGSTS.E [R252+-0x1c000], desc[UR8][R6.64], !P3 ;  /* 0xe400000006fc7fae */ /* 0x0007e2000d921848 */
[----:B--2---:R-:W-:Y:S01]  /*2af80*/  IMAD.WIDE R168, R13, 0x4, R206 ;  /* 0x000000040da87825 */ /* 0x004fe200078e02ce */
[----:B---3--:R-:W-:Y:S02]  /*2af90*/  IADD3 R7, R15, 0x100000, RZ ;  /* 0x001000000f077810 */ /* 0x008fe40007ffe0ff */
[----:B------:R-:W-:Y:S02]  /*2afa0*/  IADD3 R6, R5, -0x1db, RZ ;  /* 0xfffffe2505067810 */ /* 0x000fe40007ffe0ff */
[----:B------:R-:W-:Y:S04]  /*2afb0*/  STL.64 [R1+0x9c0], R168 ;  /* 0x0009c0a801007387 */ /* 0x000fe80000100a00 */
[----:B------:R-:W-:Y:S01]  /*2afc0*/  LDGSTS.E [R166+-0x18000], desc[UR8][R168.64], !P3 ;  /* 0xe8000000a8a67fae */ /* 0x000fe2000d921848 */
[----:B------:R-:W-:-:S05]  /*2afd0*/  IMAD.WIDE R164, R13, 0x4, R208 ;  /* 0x000000040da47825 */ /* 0x000fca00078e02d0 */
[----:B------:R-:W-:Y:S04]  /*2afe0*/  STL.64 [R1+0x9d8], R164 ;  /* 0x0009d8a401007387 */ /* 0x000fe80000100a00 */
[----:B------:R-:W2:Y:S01]  /*2aff0*/  LDL.LU.64 R206, [R1+0xff0] ;  /* 0x000ff00001ce7983 */ /* 0x000ea20000300a00 */
[----:B------:R-:W-:-:S03]  /*2b000*/  IMAD.WIDE R162, R13, 0x4, R214 ;  /* 0x000000040da27825 */ /* 0x000fc600078e02d6 */
[----:B------:R-:W-:Y:S01]  /*2b010*/  LDGSTS.E [R7+-0x14000], desc[UR8][R164.64], !P3 ;  /* 0xec000000a4077fae */ /* 0x000fe2000d921848 */
[----:B------:R-:W-:-:S03]  /*2b020*/  IMAD.WIDE R8, R13, 0x4, R8 ;  /* 0x000000040d087825 */ /* 0x000fc600078e0208 */
[----:B------:R-:W-:Y:S01]  /*2b030*/  STL.64 [R1+0x9e0], R162 ;  /* 0x0009e0a201007387 */ /* 0x000fe20000100a00 */
[----:B------:R-:W-:-:S03]  /*2b040*/  ISETP.GE.U32.AND P3, PT, R6, 0x7ffffda6, PT ;  /* 0x7ffffda60600780c */ /* 0x000fc60003f66070 */
[----:B------:R1:W-:Y:S04]  /*2b050*/  STL.64 [R1+0x9e8], R8 ;  /* 0x0009e80801007387 */ /* 0x0003e80000100a00 */
[----:B------:R-:W3:Y:S04]  /*2b060*/  LDL.LU.64 R208, [R1+0xfe8] ;  /* 0x000fe80001d07983 */ /* 0x000ee80000300a00 */
[----:B------:R-:W3:Y:S04]  /*2b070*/  LDL.LU.64 R214, [R1+0xfe0] ;  /* 0x000fe00001d67983 */ /* 0x000ee80000300a00 */
[----:B------:R-:W3:Y:S01]  /*2b080*/  LDL.LU.64 R6, [R1+0xfd8] ;  /* 0x000fd80001067983 */ /* 0x000ee20000300a00 */
[----:B------:R-:W-:-:S05]  /*2b090*/  VIADD R5, R15, 0x100000 ;  /* 0x001000000f057836 */ /* 0x000fca0000000000 */
[----:B------:R1:W-:Y:S04]  /*2b0a0*/  LDGSTS.E [R5+-0x1fffc], desc[UR8][R162.64], !P2 ;  /* 0xe0004000a2057fae */ /* 0x0003e8000d121848 */
[----:B------:R1:W-:Y:S02]  /*2b0b0*/  LDGSTS.E [R252+-0x1bffc], desc[UR8][R8.64], !P2 ;  /* 0xe400400008fc7fae */ /* 0x0003e4000d121848 */
[----:B-1----:R-:W1:Y:S01]  /*2b0c0*/  LDC R5, c[0x0][0x230] ;  /* 0x00008c00ff057b82 */ /* 0x002e620000000800 */
[C---:B------:R-:W-:Y:S01]  /*2b0d0*/  VIADD R9, R15.reuse, 0x100000 ;  /* 0x001000000f097836 */ /* 0x040fe20000000000 */
[----:B------:R-:W-:Y:S02]  /*2b0e0*/  IADD3 R8, R4, -0x1dc, RZ ;  /* 0xfffffe2404087810 */ /* 0x000fe40007ffe0ff */
[----:B------:R-:W-:Y:S01]  /*2b0f0*/  IADD3 R4, R15, 0x100000, RZ ;  /* 0x001000000f047810 */ /* 0x000fe20007ffe0ff */
[----:B----4-:R-:W-:-:S04]  /*2b100*/  IMAD.WIDE R168, R13, 0x4, R204 ;  /* 0x000000040da87825 */ /* 0x010fc800078e02cc */
[C---:B------:R-:W-:Y:S01]  /*2b110*/  IMAD.WIDE R164, R13.reuse, 0x4, R210 ;  /* 0x000000040da47825 */ /* 0x040fe200078e02d2 */
[----:B------:R2:W-:Y:S04]  /*2b120*/  STL.64 [R1+0x9f0], R168 ;  /* 0x0009f0a801007387 */ /* 0x0005e80000100a00 */
[----:B------:R-:W-:Y:S04]  /*2b130*/  STL.64 [R1+0x9f8], R164 ;  /* 0x0009f8a401007387 */ /* 0x000fe80000100a00 */
[----:B------:R-:W4:Y:S01]  /*2b140*/  LDL.LU.64 R204, [R1+0xfd0] ;  /* 0x000fd00001cc7983 */ /* 0x000f220000300a00 */
[----:B------:R-:W-:-:S03]  /*2b150*/  IMAD.WIDE R162, R13, 0x4, R212 ;  /* 0x000000040da27825 */ /* 0x000fc600078e02d4 */
[----:B------:R-:W-:Y:S01]  /*2b160*/  LDGSTS.E [R166+-0x17ffc], desc[UR8][R168.64], !P2 ;  /* 0xe8004000a8a67fae */ /* 0x000fe2000d121848 */
[----:B------:R-:W-:-:S03]  /*2b170*/  IMAD.WIDE R10, R13, 0x4, R10 ;  /* 0x000000040d0a7825 */ /* 0x000fc600078e020a */
[----:B------:R-:W-:Y:S04]  /*2b180*/  STL.64 [R1+0xa00], R162 ;  /* 0x000a00a201007387 */ /* 0x000fe80000100a00 */
[----:B------:R-:W-:Y:S01]  /*2b190*/  LDGSTS.E [R9+-0x13ffc], desc[UR8][R164.64], !P2 ;  /* 0xec004000a4097fae */ /* 0x000fe2000d121848 */
[----:B------:R-:W-:-:S03]  /*2b1a0*/  ISETP.GE.U32.AND P2, PT, R8, 0x7ffffda5, PT ;  /* 0x7ffffda50800780c */ /* 0x000fc60003f46070 */
[----:B------:R1:W-:Y:S04]  /*2b1b0*/  STL.64 [R1+0xa08], R10 ;  /* 0x000a080a01007387 */ /* 0x0003e80000100a00 */
[----:B------:R-:W4:Y:S04]  /*2b1c0*/  LDL.LU.64 R210, [R1+0xfc8] ;  /* 0x000fc80001d27983 */ /* 0x000f280000300a00 */
[----:B------:R-:W4:Y:S04]  /*2b1d0*/  LDL.LU.64 R212, [R1+0xfa0] ;  /* 0x000fa00001d47983 */ /* 0x000f280000300a00 */
[----:B------:R-:W4:Y:S04]  /*2b1e0*/  LDL.LU.64 R8, [R1+0xf98] ;  /* 0x000f980001087983 */ /* 0x000f280000300a00 */
[----:B------:R1:W-:Y:S04]  /*2b1f0*/  LDGSTS.E [R4+-0x1fff8], desc[UR8][R162.64], !P3 ;  /* 0xe0008000a2047fae */ /* 0x0003e8000d921848 */
[----:B------:R2:W-:Y:S01]  /*2b200*/  LDGSTS.E [R252+-0x1bff8], desc[UR8][R10.64], !P3 ;  /* 0xe40080000afc7fae */ /* 0x0005e2000d921848 */
[----:B-1----:R-:W1:Y:S01]  /*2b210*/  LDC R4, c[0x0][0x230] ;  /* 0x00008c00ff047b82 */ /* 0x002e620000000800 */
[----:B--2---:R-:W-:Y:S01]  /*2b220*/  IMAD.WIDE R168, R13, 0x4, R206 ;  /* 0x000000040da87825 */ /* 0x004fe200078e02ce */
[----:B------:R-:W-:-:S03]  /*2b230*/  IADD3 R10, R15, 0x100000, RZ ;  /* 0x001000000f0a7810 */ /* 0x000fc60007ffe0ff */
[----:B------:R-:W-:Y:S01]  /*2b240*/  VIADD R11, R15, 0x100000 ;  /* 0x001000000f0b7836 */ /* 0x000fe20000000000 */
[----:B------:R-:W-:Y:S04]  /*2b250*/  STL.64 [R1+0xa10], R168 ;  /* 0x000a10a801007387 */ /* 0x000fe80000100a00 */
[----:B------:R4:W-:Y:S01]  /*2b260*/  LDGSTS.E [R166+-0x17ff8], desc[UR8][R168.64], !P3 ;  /* 0xe8008000a8a67fae */ /* 0x0009e2000d921848 */
[----:B---3--:R-:W-:-:S04]  /*2b270*/  IMAD.WIDE R164, R13, 0x4, R208 ;  /* 0x000000040da47825 */ /* 0x008fc800078e02d0 */
[C---:B------:R-:W-:Y:S01]  /*2b280*/  IMAD.WIDE R162, R13.reuse, 0x4, R214 ;  /* 0x000000040da27825 */ /* 0x040fe200078e02d6 */
[----:B------:R-:W-:Y:S03]  /*2b290*/  STL.64 [R1+0xa18], R164 ;  /* 0x000a18a401007387 */ /* 0x000fe60000100a00 */
[----:B------:R-:W-:Y:S01]  /*2b2a0*/  IMAD.WIDE R6, R13, 0x4, R6 ;  /* 0x000000040d067825 */ /* 0x000fe200078e0206 */
[----:B------:R-:W-:Y:S04]  /*2b2b0*/  STL.64 [R1+0xa20], R162 ;  /* 0x000a20a201007387 */ /* 0x000fe80000100a00 */
[----:B------:R2:W-:Y:S04]  /*2b2c0*/  STL.64 [R1+0xa28], R6 ;  /* 0x000a280601007387 */ /* 0x0005e80000100a00 */
[----:B------:R3:W-:Y:S04]  /*2b2d0*/  LDGSTS.E [R11+-0x13ff8], desc[UR8][R164.64], !P3 ;  /* 0xec008000a40b7fae */ /* 0x0007e8000d921848 */
[----:B------:R-:W3:Y:S04]  /*2b2e0*/  LDL.LU.64 R206, [R1+0xf90] ;  /* 0x000f900001ce7983 */ /* 0x000ee80000300a00 */
[----:B------:R3:W-:Y:S04]  /*2b2f0*/  LDGSTS.E [R10+-0x1fff4], desc[UR8][R162.64], !P2 ;  /* 0xe000c000a20a7fae */ /* 0x0007e8000d121848 */
[----:B------:R-:W3:Y:S04]  /*2b300*/  LDL.LU.64 R208, [R1+0xf88] ;  /* 0x000f880001d07983 */ /* 0x000ee80000300a00 */
[----:B------:R-:W3:Y:S04]  /*2b310*/  LDL.LU.64 R214, [R1+0xf80] ;  /* 0x000f800001d67983 */ /* 0x000ee80000300a00 */
[----:B------:R3:W-:Y:S04]  /*2b320*/  LDGSTS.E [R252+-0x1bff4], desc[UR8][R6.64], !P2 ;  /* 0xe400c00006fc7fae */ /* 0x0007e8000d121848 */
[----:B--2---:R-:W2:Y:S01]  /*2b330*/  LDL.LU.64 R6, [R1+0xf78] ;  /* 0x000f780001067983 */ /* 0x004ea20000300a00 */
[----:B------:R-:W-:-:S05]  /*2b340*/  VIADD R5, R5, 0xfffffe07 ;  /* 0xfffffe0705057836 */ /* 0x000fca0000000000 */
[----:B------:R-:W-:Y:S02]  /*2b350*/  ISETP.GE.U32.AND P3, PT, R5, 0x7ffffd88, PT ;  /* 0x7ffffd880500780c */ /* 0x000fe40003f66070 */
[----:B-1----:R-:W-:Y:S01]  /*2b360*/  IADD3 R4, R4, -0x1fa, RZ ;  /* 0xfffffe0604047810 */ /* 0x002fe20007ffe0ff */
[----:B------:R-:W1:Y:S01]  /*2b370*/  LDC R5, c[0x0][0x230] ;  /* 0x00008c00ff057b82 */ /* 0x000e620000000800 */
[----:B----4-:R-:W-:-:S05]  /*2b380*/  IMAD.WIDE R168, R13, 0x4, R204 ;  /* 0x000000040da87825 */ /* 0x010fca00078e02cc */
[----:B------:R-:W-:Y:S04]  /*2b390*/  STL.64 [R1+0xa30], R168 ;  /* 0x000a30a801007387 */ /* 0x000fe80000100a00 */
[----:B------:R4:W-:Y:S01]  /*2b3a0*/  LDGSTS.E [R166+-0x17ff4], desc[UR8][R168.64], !P2 ;  /* 0xe800c000a8a67fae */ /* 0x0009e2000d121848 */
[----:B---3--:R-:W-:-:S04]  /*2b3b0*/  IMAD.WIDE R164, R13, 0x4, R210 ;  /* 0x000000040da47825 */ /* 0x008fc800078e02d2 */
[C---:B------:R-:W-:Y:S01]  /*2b3c0*/  IMAD.WIDE R162, R13.reuse, 0x4, R212 ;  /* 0x000000040da27825 */ /* 0x040fe200078e02d4 */
[----:B------:R3:W-:Y:S03]  /*2b3d0*/  STL.64 [R1+0xa38], R164 ;  /* 0x000a38a401007387 */ /* 0x0007e60000100a00 */
[C---:B------:R-:W-:Y:S01]  /*2b3e0*/  IMAD.WIDE R8, R13.reuse, 0x4, R8 ;  /* 0x000000040d087825 */ /* 0x040fe200078e0208 */
[----:B------:R1:W-:Y:S04]  /*2b3f0*/  STL.64 [R1+0xa40], R162 ;  /* 0x000a40a201007387 */ /* 0x0003e80000100a00 */
[----:B------:R1:W-:Y:S04]  /*2b400*/  STL.64 [R1+0xa48], R8 ;  /* 0x000a480801007387 */ /* 0x0003e80000100a00 */
[----:B------:R-:W3:Y:S04]  /*2b410*/  LDL.LU.64 R202, [R1+0xf70] ;  /* 0x000f700001ca7983 */ /* 0x000ee80000300a00 */
[----:B------:R-:W3:Y:S04]  /*2b420*/  LDL.LU.64 R204, [R1+0xf68] ;  /* 0x000f680001cc7983 */ /* 0x000ee80000300a00 */
[----:B------:R3:W-:Y:S01]  /*2b430*/  LDGSTS.E [R11+-0x13ff4], desc[UR8][R164.64], !P2 ;  /* 0xec00c000a40b7fae */ /* 0x0007e2000d121848 */
[----:B------:R-:W-:Y:S01]  /*2b440*/  ISETP.GE.U32.AND P2, PT, R4, 0x7ffffd87, PT ;  /* 0x7ffffd870400780c */ /* 0x000fe20003f46070 */
[----:B--2---:R-:W-:-:S02]  /*2b450*/  IMAD.WIDE R6, R13, 0x4, R6 ;  /* 0x000000040d067825 */ /* 0x004fc400078e0206 */
[----:B------:R-:W2:Y:S01]  /*2b460*/  LDL.LU.64 R210, [R1+0xf60] ;  /* 0x000f600001d27983 */ /* 0x000ea20000300a00 */
[----:B------:R-:W2:Y:S01]  /*2b470*/  LDC R4, c[0x0][0x230] ;  /* 0x00008c00ff047b82 */ /* 0x000ea20000000800 */
[C---:B----4-:R-:W-:Y:S02]  /*2b480*/  IMAD.WIDE R166, R13.reuse, 0x4, R206 ;  /* 0x000000040da67825 */ /* 0x050fe400078e02ce */
[----:B------:R-:W4:Y:S02]  /*2b490*/  LDL.LU.64 R212, [R1+0xf58] ;  /* 0x000f580001d47983 */ /* 0x000f240000300a00 */
[C---:B---3--:R-:W-:Y:S02]  /*2b4a0*/  IMAD.WIDE R164, R13.reuse, 0x4, R208 ;  /* 0x000000040da47825 */ /* 0x048fe400078e02d0 */
[----:B------:R1:W-:Y:S04]  /*2b4b0*/  LDGSTS.E [R10+-0x10000], desc[UR8][R162.64], !P3 ;  /* 0xf0000000a20a7fae */ /* 0x0003e8000d921848 */
[----:B------:R3:W-:Y:S04]  /*2b4c0*/  LDGSTS.E [R252+-0xc000], desc[UR8][R8.64], !P3 ;  /* 0xf400000008fc7fae */ /* 0x0007e8000d921848 */
[----:B------:R-:W-:Y:S01]  /*2b4d0*/  STL.64 [R1+0xa50], R166 ;  /* 0x000a50a601007387 */ /* 0x000fe20000100a00 */
[----:B-1----:R-:W-:-:S03]  /*2b4e0*/  IMAD.WIDE R162, R13, 0x4, R214 ;  /* 0x000000040da27825 */ /* 0x002fc600078e02d6 */
[----:B------:R-:W-:Y:S01]  /*2b4f0*/  STL.64 [R1+0xa58], R164 ;  /* 0x000a58a401007387 */ /* 0x000fe20000100a00 */
[----:B------:R-:W1:Y:S01]  /*2b500*/  LDC R10, c[0x0][0x230] ;  /* 0x00008c00ff0a7b82 */ /* 0x000e620000000800 */
[C---:B---3--:R-:W-:Y:S01]  /*2b510*/  VIADD R9, R15.reuse, 0x100000 ;  /* 0x001000000f097836 */ /* 0x048fe20000000000 */
[----:B------:R-:W-:Y:S01]  /*2b520*/  IADD3 R8, R15, 0x100000, RZ ;  /* 0x001000000f087810 */ /* 0x000fe20007ffe0ff */
[----:B------:R-:W-:Y:S04]  /*2b530*/  STL.64 [R1+0xa60], R162 ;  /* 0x000a60a201007387 */ /* 0x000fe80000100a00 */
[----:B------:R3:W-:Y:S04]  /*2b540*/  STL.64 [R1+0xa68], R6 ;  /* 0x000a680601007387 */ /* 0x0007e80000100a00 */
[----:B------:R-:W4:Y:S04]  /*2b550*/  LDL.LU.64 R206, [R1+0xf50] ;  /* 0x000f500001ce7983 */ /* 0x000f280000300a00 */
[----:B------:R-:W-:Y:S04]  /*2b560*/  LDGSTS.E [R11+-0x8000], desc[UR8][R166.64], !P3 ;  /* 0xf8000000a60b7fae */ /* 0x000fe8000d921848 */
[----:B------:R-:W4:Y:S04]  /*2b570*/  LDL.LU.64 R208, [R1+0xf48] ;  /* 0x000f480001d07983 */ /* 0x000f280000300a00 */
[----:B------:R-:W-:Y:S04]  /*2b580*/  LDGSTS.E [R9+-0x4000], desc[UR8][R164.64], !P3 ;  /* 0xfc000000a4097fae */ /* 0x000fe8000d921848 */
[----:B------:R-:W4:Y:S04]  /*2b590*/  LDL.LU.64 R214, [R1+0xf40] ;  /* 0x000f400001d67983 */ /* 0x000f280000300a00 */
[----:B------:R-:W-:Y:S01]  /*2b5a0*/  LDGSTS.E [R8+-0xfffc], desc[UR8][R162.64], !P2 ;  /* 0xf0004000a2087fae */ /* 0x000fe2000d121848 */
[----:B------:R-:W-:-:S03]  /*2b5b0*/  VIADD R5, R5, 0xfffffe05 ;  /* 0xfffffe0505057836 */ /* 0x000fc60000000000 */
[----:B------:R3:W-:Y:S04]  /*2b5c0*/  LDGSTS.E [R252+-0xbffc], desc[UR8][R6.64], !P2 ;  /* 0xf400400006fc7fae */ /* 0x0007e8000d121848 */
[----:B------:R-:W4:Y:S01]  /*2b5d0*/  LDL.LU.64 R8, [R1+0xf38] ;  /* 0x000f380001087983 */ /* 0x000f220000300a00 */
[----:B------:R-:W-:Y:S02]  /*2b5e0*/  ISETP.GE.U32.AND P3, PT, R5, 0x7ffffd86, PT ;  /* 0x7ffffd860500780c */ /* 0x000fe40003f66070 */
[----:B------:R-:W1:Y:S01]  /*2b5f0*/  LDC R5, c[0x0][0x230] ;  /* 0x00008c00ff057b82 */ /* 0x000e620000000800 */
[C---:B---3--:R-:W-:Y:S01]  /*2b600*/  IADD3 R7, R15.reuse, 0x100000, RZ ;  /* 0x001000000f077810 */ /* 0x048fe20007ffe0ff */
[----:B------:R-:W-:Y:S02]  /*2b610*/  VIADD R6, R15, 0x100000 ;  /* 0x001000000f067836 */ /* 0x000fe40000000000 */
[----:B------:R-:W-:-:S04]  /*2b620*/  IMAD.WIDE R168, R13, 0x4, R202 ;  /* 0x000000040da87825 */ /* 0x000fc800078e02ca */
[C---:B------:R-:W-:Y:S01]  /*2b630*/  IMAD.WIDE R166, R13.reuse, 0x4, R204 ;  /* 0x000000040da67825 */ /* 0x040fe200078e02cc */
[----:B------:R3:W-:Y:S04]  /*2b640*/  STL.64 [R1+0xa70], R168 ;  /* 0x000a70a801007387 */ /* 0x0007e80000100a00 */
[----:B------:R1:W-:Y:S04]  /*2b650*/  STL.64 [R1+0xa78], R166 ;  /* 0x000a78a601007387 */ /* 0x0003e80000100a00 */
[----:B------:R3:W-:Y:S04]  /*2b660*/  LDGSTS.E [R11+-0x7ffc], desc[UR8][R168.64], !P2 ;  /* 0xf8004000a80b7fae */ /* 0x0007e8000d121848 */
[----:B------:R1:W-:Y:S01]  /*2b670*/  LDGSTS.E [R7+-0x3ffc], desc[UR8][R166.64], !P2 ;  /* 0xfc004000a6077fae */ /* 0x0003e2000d121848 */
[----:B--2---:R-:W-:-:S04]  /*2b680*/  IMAD.WIDE R164, R13, 0x4, R210 ;  /* 0x000000040da47825 */ /* 0x004fc800078e02d2 */
[C---:B----4-:R-:W-:Y:S01]  /*2b690*/  IMAD.WIDE R162, R13.reuse, 0x4, R212 ;  /* 0x000000040da27825 */ /* 0x050fe200078e02d4 */
[----:B------:R-:W-:Y:S04]  /*2b6a0*/  STL.64 [R1+0xa80], R164 ;  /* 0x000a80a401007387 */ /* 0x000fe80000100a00 */
[----:B------:R2:W-:Y:S04]  /*2b6b0*/  STL.64 [R1+0xa88], R162 ;  /* 0x000a88a201007387 */ /* 0x0005e80000100a00 */
[----:B------:R-:W4:Y:S04]  /*2b6c0*/  LDL.LU.64 R202, [R1+0xf30] ;  /* 0x000f300001ca7983 */ /* 0x000f280000300a00 */
[----:B------:R-:W4:Y:S04]  /*2b6d0*/  LDL.LU.64 R210, [R1+0xf28] ;  /* 0x000f280001d27983 */ /* 0x000f280000300a00 */
[----:B------:R-:W-:Y:S04]  /*2b6e0*/  LDGSTS.E [R6+-0xfff8], desc[UR8][R164.64], !P3 ;  /* 0xf0008000a4067fae */ /* 0x000fe8000d921848 */
[----:B------:R2:W-:Y:S04]  /*2b6f0*/  LDGSTS.E [R252+-0xbff8], desc[UR8][R162.64], !P3 ;  /* 0xf4008000a2fc7fae */ /* 0x0005e8000d921848 */
[----:B------:R-:W4:Y:S01]  /*2b700*/  LDL.LU.64 R6, [R1+0x11c0] ;  /* 0x0011c00001067983 */ /* 0x000f220000300a00 */
[----:B---3--:R-:W-:-:S03]  /*2b710*/  IMAD.WIDE R168, R13, 0x4, R206 ;  /* 0x000000040da87825 */ /* 0x008fc600078e02ce */
[----:B------:R-:W3:Y:S01]  /*2b720*/  LDL.LU.64 R212, [R1+0x11b8] ;  /* 0x0011b80001d47983 */ /* 0x000ee20000300a00 */
[----:B-1----:R-:W-:-:S03]  /*2b730*/  IMAD.WIDE R166, R13, 0x4, R208 ;  /* 0x000000040da67825 */ /* 0x002fc600078e02d0 */
[----:B------:R-:W-:Y:S01]  /*2b740*/  STL.64 [R1+0xa90], R168 ;  /* 0x000a90a801007387 */ /* 0x000fe20000100a00 */
[----:B--2---:R-:W-:-:S03]  /*2b750*/  IMAD.WIDE R162, R13, 0x4, R214 ;  /* 0x000000040da27825 */ /* 0x004fc600078e02d6 */
[----:B------:R-:W-:Y:S04]  /*2b760*/  STL.64 [R1+0xa98], R166 ;  /* 0x000a98a601007387 */ /* 0x000fe80000100a00 */
[----:B------:R-:W-:Y:S04]  /*2b770*/  STL.64 [R1+0xaa0], R162 ;  /* 0x000aa0a201007387 */ /* 0x000fe80000100a00 */
[----:B------:R-:W2:Y:S01]  /*2b780*/  LDL.LU.64 R204, [R1+0x11b0] ;  /* 0x0011b00001cc7983 */ /* 0x000ea20000300a00 */
[----:B------:R-:W-:-:S05]  /*2b790*/  IMAD.WIDE R8, R13, 0x4, R8 ;  /* 0x000000040d087825 */ /* 0x000fca00078e0208 */
[----:B------:R1:W-:Y:S04]  /*2b7a0*/  STL.64 [R1+0xaa8], R8 ;  /* 0x000aa80801007387 */ /* 0x0003e80000100a00 */
[----:B------:R-:W2:Y:S04]  /*2b7b0*/  LDL.LU.64 R206, [R1+0x11a8] ;  /* 0x0011a80001ce7983 */ /* 0x000ea80000300a00 */
[----:B------:R-:W2:Y:S04]  /*2b7c0*/  LDL.LU.64 R208, [R1+0x11a0] ;  /* 0x0011a00001d07983 */ /* 0x000ea80000300a00 */
[----:B------:R-:W2:Y:S01]  /*2b7d0*/  LDL.LU.64 R214, [R1+0x1198] ;  /* 0x0011980001d67983 */ /* 0x000ea20000300a00 */
[----:B------:R-:W-:-:S04]  /*2b7e0*/  IADD3 R4, R4, -0x1fc, RZ ;  /* 0xfffffe0404047810 */ /* 0x000fc80007ffe0ff */
[----:B------:R-:W-:Y:S01]  /*2b7f0*/  ISETP.GE.U32.AND P2, PT, R4, 0x7ffffd85, PT ;  /* 0x7ffffd850400780c */ /* 0x000fe20003f46070 */
[C---:B------:R-:W-:Y:S01]  /*2b800*/  VIADD R164, R15.reuse, 0x100000 ;  /* 0x001000000fa47836 */ /* 0x040fe20000000000 */
[C---:B------:R-:W-:Y:S01]  /*2b810*/  IADD3 R165, R15.reuse, 0x100000, RZ ;  /* 0x001000000fa57810 */ /* 0x040fe20007ffe0ff */
[----:B------:R-:W-:Y:S01]  /*2b820*/  VIADD R11, R10, 0xfffffe43 ;  /* 0xfffffe430a0b7836 */ /* 0x000fe20000000000 */
[----:B------:R-:W-:Y:S01]  /*2b830*/  IADD3 R10, R15, 0x100000, RZ ;  /* 0x001000000f0a7810 */ /* 0x000fe20007ffe0ff */
[----:B------:R-:W2:Y:S02]  /*2b840*/  LDC R4, c[0x0][0x230] ;  /* 0x00008c00ff047b82 */ /* 0x000ea40000000800 */
[----:B------:R-:W-:Y:S04]  /*2b850*/  LDGSTS.E [R165+-0x7ff8], desc[UR8][R168.64], !P3 ;  /* 0xf8008000a8a57fae */ /* 0x000fe8000d921848 */
[----:B------:R-:W-:Y:S01]  /*2b860*/  LDGSTS.E [R164+-0x3ff8], desc[UR8][R166.64], !P3 ;  /* 0xfc008000a6a47fae */ /* 0x000fe2000d921848 */
[----:B------:R-:W-:-:S02]  /*2b870*/  ISETP.GE.U32.AND P3, PT, R11, 0x7ffffdc4, PT ;  /* 0x7ffffdc40b00780c */ /* 0x000fc40003f66070 */
[----:B------:R-:W-:Y:S01]  /*2b880*/  IADD3 R11, R15, 0x100000, RZ ;  /* 0x001000000f0b7810 */ /* 0x000fe20007ffe0ff */
[----:B------:R-:W-:Y:S04]  /*2b890*/  LDGSTS.E [R10+-0xfff4], desc[UR8][R162.64], !P2 ;  /* 0xf000c000a20a7fae */ /* 0x000fe8000d121848 */
[----:B------:R1:W-:Y:S02]  /*2b8a0*/  LDGSTS.E [R252+-0xbff4], desc[UR8][R8.64], !P2 ;  /* 0xf400c00008fc7fae */ /* 0x0003e4000d121848 */
[----:B-1----:R-:W-:Y:S01]  /*2b8b0*/  VIADD R9, R5, 0xfffffe42 ;  /* 0xfffffe4205097836 */ /* 0x002fe20000000000 */
[C---:B------:R-:W-:Y:S01]  /*2b8c0*/  IADD3 R252, R14.reuse, 0x100000, RZ ;  /* 0x001000000efc7810 */ /* 0x040fe20007ffe0ff */
[----:B------:R-:W-:Y:S01]  /*2b8d0*/  VIADD R5, R14, 0x100000 ;  /* 0x001000000e057836 */ /* 0x000fe20000000000 */
[----:B------:R-:W1:Y:S01]  /*2b8e0*/  LDC R8, c[0x0][0x230] ;  /* 0x00008c00ff087b82 */ /* 0x000e620000000800 */
[----:B----4-:R-:W-:-:S04]  /*2b8f0*/  IMAD.WIDE R166, R13, 0x4, R202 ;  /* 0x000000040da67825 */ /* 0x010fc800078e02ca */
[C---:B------:R-:W-:Y:S01]  /*2b900*/  IMAD.WIDE R164, R13.reuse, 0x4, R210 ;  /* 0x000000040da47825 */ /* 0x040fe200078e02d2 */
[----:B------:R-:W-:Y:S04]  /*2b910*/  STL.64 [R1+0xab8], R166 ;  /* 0x000ab8a601007387 */ /* 0x000fe80000100a00 */
[----:B------:R-:W-:Y:S04]  /*2b920*/  STL.64 [R1+0xac0], R164 ;  /* 0x000ac0a401007387 */ /* 0x000fe80000100a00 */
[----:B------:R-:W-:Y:S04]  /*2b930*/  LDGSTS.E [R11+-0x7ff4], desc[UR8][R166.64], !P2 ;  /* 0xf800c000a60b7fae */ /* 0x000fe8000d121848 */
[----:B------:R4:W-:Y:S01]  /*2b940*/  LDGSTS.E [R10+-0x3ff4], desc[UR8][R164.64], !P2 ;  /* 0xfc00c000a40a7fae */ /* 0x0009e2000d121848 */
[----:B------:R-:W-:-:S04]  /*2b950*/  IMAD.WIDE R6, R13, 0x4, R6 ;  /* 0x000000040d067825 */ /* 0x000fc800078e0206 */
[C---:B---3--:R-:W-:Y:S01]  /*2b960*/  IMAD.WIDE R162, R13.reuse, 0x4, R212 ;  /* 0x000000040da27825 */ /* 0x048fe200078e02d4 */
[----:B------:R3:W-:Y:S04]  /*2b970*/  STL.64 [R1+0xad0], R6 ;  /* 0x000ad00601007387 */ /* 0x0007e80000100a00 */
[----:B------:R-:W4:Y:S04]  /*2b980*/  LDL.LU.64 R210, [R1+0x1190] ;  /* 0x0011900001d27983 */ /* 0x000f280000300a00 */
[----:B------:R1:W-:Y:S04]  /*2b990*/  STL.64 [R1+0xad8], R162 ;  /* 0x000ad8a201007387 */ /* 0x0003e80000100a00 */
[----:B------:R-:W4:Y:S04]  /*2b9a0*/  LDL.LU.64 R212, [R1+0x1188] ;  /* 0x0011880001d47983 */ /* 0x000f280000300a00 */
[----:B------:R-:W4:Y:S04]  /*2b9b0*/  LDL.LU.64 R10, [R1+0x1180] ;  /* 0x00118000010a7983 */ /* 0x000f280000300a00 */
[----:B------:R1:W-:Y:S01]  /*2b9c0*/  LDGSTS.E [R5+-0x40000], desc[UR8][R6.64], !P1 ;  /* 0xc000000006057fae */ /* 0x0003e2000c921848 */
[----:B--2---:R-:W-:-:S03]  /*2b9d0*/  IMAD.WIDE R170, R13, 0x4, R204 ;  /* 0x000000040daa7825 */ /* 0x004fc600078e02cc */
[----:B------:R2:W-:Y:S04]  /*2b9e0*/  LDGSTS.E [R252+-0x3c000], desc[UR8][R162.64], !P1 ;  /* 0xc4000000a2fc7fae */ /* 0x0005e8000c921848 */
[----:B---3--:R-:W3:Y:S01]  /*2b9f0*/  LDL.LU.64 R6, [R1+0x1178] ;  /* 0x0011780001067983 */ /* 0x008ee20000300a00 */
[----:B------:R-:W-:-:S03]  /*2ba00*/  IMAD.WIDE R168, R13, 0x4, R206 ;  /* 0x000000040da87825 */ /* 0x000fc600078e02ce */
[----:B------:R-:W-:Y:S01]  /*2ba10*/  STL.64 [R1+0xae0], R170 ;  /* 0x000ae0aa01007387 */ /* 0x000fe20000100a00 */
[----:B----4-:R-:W-:-:S03]  /*2ba20*/  IMAD.WIDE R164, R13, 0x4, R208 ;  /* 0x000000040da47825 */ /* 0x010fc600078e02d0 */
[----:B------:R-:W-:Y:S01]  /*2ba30*/  STL.64 [R1+0xae8], R168 ;  /* 0x000ae8a801007387 */ /* 0x000fe20000100a00 */
[----:B------:R-:W-:Y:S01]  /*2ba40*/  ISETP.GE.U32.AND P2, PT, R9, 0x7ffffdc3, PT ;  /* 0x7ffffdc30900780c */ /* 0x000fe20003f46070 */
[----:B-1----:R-:W1:Y:S01]  /*2ba50*/  LDC R5, c[0x0][0x230] ;  /* 0x00008c00ff057b82 */ /* 0x002e620000000800 */
[----:B--2---:R-:W-:Y:S01]  /*2ba60*/  IMAD.WIDE R162, R13, 0x4, R214 ;  /* 0x000000040da27825 */ /* 0x004fe200078e02d6 */
[----:B------:R-:W-:Y:S04]  /*2ba70*/  STL.64 [R1+0xaf0], R164 ;  /* 0x000af0a401007387 */ /* 0x000fe80000100a00 */
[----:B------:R-:W2:Y:S04]  /*2ba80*/  LDL.LU.64 R202, [R1+0x1170] ;  /* 0x0011700001ca7983 */ /* 0x000ea80000300a00 */
[----:B------:R4:W-:Y:S04]  /*2ba90*/  STL.64 [R1+0xaf8], R162 ;  /* 0x000af8a201007387 */ /* 0x0009e80000100a00 */
[----:B------:R-:W2:Y:S04]  /*2baa0*/  LDL.LU.64 R204, [R1+0x1168] ;  /* 0x0011680001cc7983 */ /* 0x000ea80000300a00 */
[----:B------:R-:W2:Y:S04]  /*2bab0*/  LDL.LU.64 R206, [R1+0x1160] ;  /* 0x0011600001ce7983 */ /* 0x000ea80000300a00 */
[----:B------:R-:W2:Y:S01]  /*2bac0*/  LDL.LU.64 R214, [R1+0x1158] ;  /* 0x0011580001d67983 */ /* 0x000ea20000300a00 */
[----:B------:R-:W-:Y:S01]  /*2bad0*/  IADD3 R167, R14, 0x100000, RZ ;  /* 0x001000000ea77810 */ /* 0x000fe20007ffe0ff */
[----:B------:R-:W-:Y:S01]  /*2bae0*/  VIADD R9, R4, 0xfffffe41 ;  /* 0xfffffe4104097836 */ /* 0x000fe20000000000 */
[C---:B------:R-:W-:Y:S01]  /*2baf0*/  IADD3 R4, R14.reuse, 0x100000, RZ ;  /* 0x001000000e047810 */ /* 0x040fe20007ffe0ff */
[----:B------:R-:W-:-:S02]  /*2bb00*/  VIADD R166, R14, 0x100000 ;  /* 0x001000000ea67836 */ /* 0x000fc40000000000 */
[----:B------:R-:W-:Y:S04]  /*2bb10*/  LDGSTS.E [R167+-0x38000], desc[UR8][R170.64], !P1 ;  /* 0xc8000000aaa77fae */ /* 0x000fe8000c921848 */
[----:B------:R-:W-:Y:S04]  /*2bb20*/  LDGSTS.E [R166+-0x34000], desc[UR8][R168.64], !P1 ;  /* 0xcc000000a8a67fae */ /* 0x000fe8000c921848 */
[----:B------:R1:W-:Y:S01]  /*2bb30*/  LDGSTS.E [R4+-0x3fffc], desc[UR8][R164.64], !P6 ;  /* 0xc0004000a4047fae */ /* 0x0003e2000f121848 */
[----:B------:R-:W-:Y:S01]  /*2bb40*/  ISETP.GE.U32.AND P1, PT, R9, 0x7ffffdc2, PT ;  /* 0x7ffffdc20900780c */ /* 0x000fe20003f26070 */
[----:B------:R-:W-:-:S02]  /*2bb50*/  VIADD R9, R8, 0xfffffe40 ;  /* 0xfffffe4008097836 */ /* 0x000fc40000000000 */
[----:B------:R4:W-:Y:S01]  /*2bb60*/  LDGSTS.E [R252+-0x3bffc], desc[UR8][R162.64], !P6 ;  /* 0xc4004000a2fc7fae */ /* 0x0009e2000f121848 */
[C---:B------:R-:W-:Y:S01]  /*2bb70*/  IADD3 R8, R14.reuse, 0x100000, RZ ;  /* 0x001000000e087810 */ /* 0x040fe20007ffe0ff */
[----:B-1----:R-:W1:Y:S01]  /*2bb80*/  LDC R4, c[0x0][0x230] ;  /* 0x00008c00ff047b82 */ /* 0x002e620000000800 */
[C---:B----4-:R-:W-:Y:S01]  /*2bb90*/  IADD3 R163, R14.reuse, 0x100000, RZ ;  /* 0x001000000ea37810 */ /* 0x050fe20007ffe0ff */
[----:B------:R-:W-:Y:S02]  /*2bba0*/  VIADD R162, R14, 0x100000 ;  /* 0x001000000ea27836 */ /* 0x000fe40000000000 */
[----:B------:R-:W-:-:S04]  /*2bbb0*/  IMAD.WIDE R166, R13, 0x4, R210 ;  /* 0x000000040da67825 */ /* 0x000fc800078e02d2 */
[C---:B------:R-:W-:Y:S01]  /*2bbc0*/  IMAD.WIDE R164, R13.reuse, 0x4, R212 ;  /* 0x000000040da47825 */ /* 0x040fe200078e02d4 */
[----:B------:R4:W-:Y:S03]  /*2bbd0*/  STL.64 [R1+0xb10], R166 ;  /* 0x000b10a601007387 */ /* 0x0009e60000100a00 */
[C---:B------:R-:W-:Y:S01]  /*2bbe0*/  IMAD.WIDE R10, R13.reuse, 0x4, R10 ;  /* 0x000000040d0a7825 */ /* 0x040fe200078e020a */
[----:B------:R-:W-:Y:S04]  /*2bbf0*/  STL.64 [R1+0xb18], R164 ;  /* 0x000b18a401007387 */ /* 0x000fe80000100a00 */
[----:B------:R1:W-:Y:S04]  /*2bc00*/  STL.64 [R1+0xb20], R10 ;  /* 0x000b200a01007387 */ /* 0x0003e80000100a00 */
[----:B------:R-:W4:Y:S04]  /*2bc10*/  LDL.LU.64 R208, [R1+0x1150] ;  /* 0x0011500001d07983 */ /* 0x000f280000300a00 */
[----:B------:R4:W-:Y:S01]  /*2bc20*/  LDGSTS.E [R163+-0x37ffc], desc[UR8][R166.64], !P6 ;  /* 0xc8004000a6a37fae */ /* 0x0009e2000f121848 */
[----:B---3--:R-:W-:-:S03]  /*2bc30*/  IMAD.WIDE R6, R13, 0x4, R6 ;  /* 0x000000040d067825 */ /* 0x008fc600078e0206 */
[----:B------:R3:W-:Y:S04]  /*2bc40*/  LDGSTS.E [R162+-0x33ffc], desc[UR8][R164.64], !P6 ;  /* 0xcc004000a4a27fae */ /* 0x0007e8000f121848 */
[----:B------:R3:W-:Y:S04]  /*2bc50*/  STL.64 [R1+0xb48], R6 ;  /* 0x000b480601007387 */ /* 0x0007e80000100a00 */
[----:B------:R-:W3:Y:S04]  /*2bc60*/  LDL.LU.64 R210, [R1+0x1148] ;  /* 0x0011480001d27983 */ /* 0x000ee80000300a00 */
[----:B------:R-:W3:Y:S01]  /*2bc70*/  LDL.LU.64 R212, [R1+0x10c0] ;  /* 0x0010c00001d47983 */ /* 0x000ee20000300a00 */
[----:B------:R-:W-:-:S03]  /*2bc80*/  ISETP.GE.U32.AND P6, PT, R9, 0x7ffffdc1, PT ;  /* 0x7ffffdc10900780c */ /* 0x000fc60003fc6070 */
[----:B------:R-:W-:Y:S01]  /*2bc90*/  LDGSTS.E [R8+-0x3fff8], desc[UR8][R10.64], !P5 ;  /* 0xc00080000a087fae */ /* 0x000fe2000e921848 */
[C---:B--2---:R-:W-:Y:S01]  /*2bca0*/  IMAD.WIDE R168, R13.reuse, 0x4, R202 ;  /* 0x000000040da87825 */ /* 0x044fe200078e02ca */
[----:B------:R-:W-:Y:S02]  /*2bcb0*/  IADD3 R9, R14, 0x100000, RZ ;  /* 0x001000000e097810 */ /* 0x000fe40007ffe0ff */
[----:B------:R2:W-:Y:S04]  /*2bcc0*/  LDGSTS.E [R252+-0x3bff8], desc[UR8][R6.64], !P5 ;  /* 0xc400800006fc7fae */ /* 0x0005e8000e921848 */
[----:B------:R-:W-:Y:S01]  /*2bcd0*/  LDGSTS.E [R9+-0x37ff8], desc[UR8][R168.64], !P5 ;  /* 0xc8008000a8097fae */ /* 0x000fe2000e921848 */
[----:B----4-:R-:W-:-:S03]  /*2bce0*/  IMAD.WIDE R166, R13, 0x4, R204 ;  /* 0x000000040da67825 */ /* 0x010fc600078e02cc */
[----:B-1----:R-:W4:Y:S01]  /*2bcf0*/  LDL.LU.64 R10, [R1+0x10b8] ;  /* 0x0010b800010a7983 */ /* 0x002f220000300a00 */
[----:B---3--:R-:W-:-:S03]  /*2bd00*/  IMAD.WIDE R164, R13, 0x4, R206 ;  /* 0x000000040da47825 */ /* 0x008fc600078e02ce */
[----:B------:R-:W-:Y:S01]  /*2bd10*/  STL.64 [R1+0xb50], R168 ;  /* 0x000b50a801007387 */ /* 0x000fe20000100a00 */
[----:B------:R-:W-:Y:S01]  /*2bd20*/  IMAD.WIDE R162, R13, 0x4, R214 ;  /* 0x000000040da27825 */ /* 0x000fe200078e02d6 */
[----:B--2---:R-:W1:Y:S02]  /*2bd30*/  LDC R7, c[0x0][0x230] ;  /* 0x00008c00ff077b82 */ /* 0x004e640000000800 */
[----:B------:R-:W-:Y:S04]  /*2bd40*/  STL.64 [R1+0xb68], R166 ;  /* 0x000b68a601007387 */ /* 0x000fe80000100a00 */
[----:B------:R-:W2:Y:S04]  /*2bd50*/  LDL.LU.64 R204, [R1+0x10b0] ;  /* 0x0010b00001cc7983 */ /* 0x000ea80000300a00 */
[----:B------:R-:W-:Y:S04]  /*2bd60*/  STL.64 [R1+0xb88], R164 ;  /* 0x000b88a401007387 */ /* 0x000fe80000100a00 */
[----:B------:R-:W3:Y:S04]  /*2bd70*/  LDL.LU.64 R206, [R1+0x10a8] ;  /* 0x0010a80001ce7983 */ /* 0x000ee80000300a00 */
[----:B------:R1:W-:Y:S04]  /*2bd80*/  STL.64 [R1+0xbb0], R162 ;  /* 0x000bb0a201007387 */ /* 0x0003e80000100a00 */
[----:B------:R-:W-:Y:S04]  /*2bd90*/  LDGSTS.E [R8+-0x33ff8], desc[UR8][R166.64], !P5 ;  /* 0xcc008000a6087fae */ /* 0x000fe8000e921848 */
[----:B------:R-:W3:Y:S04]  /*2bda0*/  LDL.LU.64 R8, [R1+0x10a0] ;  /* 0x0010a00001087983 */ /* 0x000ee80000300a00 */
[----:B------:R-:W3:Y:S01]  /*2bdb0*/  LDL.LU.64 R214, [R1+0x1098] ;  /* 0x0010980001d67983 */ /* 0x000ee20000300a00 */
[----:B------:R-:W-:-:S02]  /*2bdc0*/  VIADD R6, R5, 0xfffffe23 ;  /* 0xfffffe2305067836 */ /* 0x000fc40000000000 */
[----:B------:R-:W-:Y:S01]  /*2bdd0*/  VIADD R5, R14, 0x100000 ;  /* 0x001000000e057836 */ /* 0x000fe20000000000 */
[----:B------:R-:W-:-:S04]  /*2bde0*/  IADD3 R4, R4, -0x1de, RZ ;  /* 0xfffffe2204047810 */ /* 0x000fc80007ffe0ff */
[----:B------:R-:W-:Y:S04]  /*2bdf0*/  LDGSTS.E [R5+-0x3fff4], desc[UR8][R164.64], !P4 ;  /* 0xc000c000a4057fae */ /* 0x000fe8000e121848 */
[----:B------:R1:W-:Y:S02]  /*2be00*/  LDGSTS.E [R252+-0x3bff4], desc[UR8][R162.64], !P4 ;  /* 0xc400c000a2fc7fae */ /* 0x0003e4000e121848 */
[C---:B-1----:R-:W-:Y:S01]  /*2be10*/  VIADD R163, R14.reuse, 0x100000 ;  /* 0x001000000ea37836 */ /* 0x042fe20000000000 */
[----:B------:R-:W-:Y:S01]  /*2be20*/  IADD3 R162, R14, 0x100000, RZ ;  /* 0x001000000ea27810 */ /* 0x000fe20007ffe0ff */
[----:B------:R-:W-:-:S05]  /*2be30*/  IMAD.WIDE R168, R13, 0x4, R208 ;  /* 0x000000040da87825 */ /* 0x000fca00078e02d0 */
[----:B------:R2:W-:Y:S04]  /*2be40*/  STL.64 [R1+0xbb8], R168 ;  /* 0x000bb8a801007387 */ /* 0x0005e80000100a00 */
[----:B------:R2:W-:Y:S01]  /*2be50*/  LDGSTS.E [R163+-0x37ff4], desc[UR8][R168.64], !P4 ;  /* 0xc800c000a8a37fae */ /* 0x0005e2000e121848 */
[----:B------:R-:W-:-:S04]  /*2be60*/  IMAD.WIDE R166, R13, 0x4, R210 ;  /* 0x000000040da67825 */ /* 0x000fc800078e02d2 */
[C---:B------:R-:W-:Y:S01]  /*2be70*/  IMAD.WIDE R164, R13.reuse, 0x4, R212 ;  /* 0x000000040da47825 */ /* 0x040fe200078e02d4 */
[----:B------:R1:W-:Y:S04]  /*2be80*/  STL.64 [R1+0xbc0], R166 ;  /* 0x000bc0a601007387 */ /* 0x0003e80000100a00 */
[----:B------:R-:W3:Y:S04]  /*2be90*/  LDL.LU.64 R208, [R1+0x1090] ;  /* 0x0010900001d07983 */ /* 0x000ee80000300a00 */
[----:B------:R3:W-:Y:S04]  /*2bea0*/  STL.64 [R1+0xbc8], R164 ;  /* 0x000bc8a401007387 */ /* 0x0007e80000100a00 */
[----:B------:R-:W3:Y:S01]  /*2beb0*/  LDL.LU.64 R210, [R1+0x1088] ;  /* 0x0010880001d27983 */ /* 0x000ee20000300a00 */
[----:B----4-:R-:W-:-:S03]  /*2bec0*/  IMAD.WIDE R10, R13, 0x4, R10 ;  /* 0x000000040d0a7825 */ /* 0x010fc600078e020a */
[----:B------:R1:W-:Y:S01]  /*2bed0*/  LDGSTS.E [R5+-0x33ff4], desc[UR8][R166.64], !P4 ;  /* 0xcc00c000a6057fae */ /* 0x0003e2000e121848 */
[----:B------:R-:W-:-:S03]  /*2bee0*/  ISETP.GE.U32.AND P4, PT, R4, 0x7ffffda3, PT ;  /* 0x7ffffda30400780c */ /* 0x000fc60003f86070 */
[----:B------:R4:W-:Y:S04]  /*2bef0*/  STL.64 [R1+0xbd0], R10 ;  /* 0x000bd00a01007387 */ /* 0x0009e80000100a00 */
[----:B------:R-:W4:Y:S01]  /*2bf00*/  LDL.LU.64 R212, [R1+0x1080] ;  /* 0x0010800001d47983 */ /* 0x000f220000300a00 */
[----:B--2---:R-:W-:-:S03]  /*2bf10*/  IMAD.WIDE R168, R13, 0x4, R204 ;  /* 0x000000040da87825 */ /* 0x004fc600078e02cc */
[----:B------:R-:W2:Y:S04]  /*2bf20*/  LDL.LU.64 R4, [R1+0x1078] ;  /* 0x0010780001047983 */ /* 0x000ea80000300a00 */
[----:B------:R3:W-:Y:S01]  /*2bf30*/  LDGSTS.E [R162+-0x30000], desc[UR8][R164.64], !P3 ;  /* 0xd0000000a4a27fae */ /* 0x0007e2000d921848 */
[----:B-1----:R-:W-:-:S03]  /*2bf40*/  IADD3 R166, R14, 0x100000, RZ ;  /* 0x001000000ea67810 */ /* 0x002fc60007ffe0ff */
[----:B------:R4:W-:Y:S04]  /*2bf50*/  LDGSTS.E [R252+-0x2c000], desc[UR8][R10.64], !P3 ;  /* 0xd40000000afc7fae */ /* 0x0009e8000d921848 */
[----:B------:R-:W-:Y:S01]  /*2bf60*/  STL.64 [R1+0xbe8], R168 ;  /* 0x000be8a801007387 */ /* 0x000fe20000100a00 */
[----:B---3--:R-:W-:-:S03]  /*2bf70*/  IMAD.WIDE R164, R13, 0x4, R206 ;  /* 0x000000040da47825 */ /* 0x008fc600078e02ce */
[----:B------:R-:W-:Y:S01]  /*2bf80*/  LDGSTS.E [R166+-0x28000], desc[UR8][R168.64], !P3 ;  /* 0xd8000000a8a67fae */ /* 0x000fe2000d921848 */
[----:B----4-:R-:W-:-:S03]  /*2bf90*/  VIADD R11, R14, 0x100000 ;  /* 0x001000000e0b7836 */ /* 0x010fc60000000000 */
[----:B------:R-:W-:Y:S01]  /*2bfa0*/  STL.64 [R1+0xbf0], R164 ;  /* 0x000bf0a401007387 */ /* 0x000fe20000100a00 */
[----:B------:R-:W-:Y:S02]  /*2bfb0*/  VIADD R10, R7, 0xfffffe21 ;  /* 0xfffffe21070a7836 */ /* 0x000fe40000000000 */
[----:B------:R-:W-:-:S04]  /*2bfc0*/  IMAD.WIDE R8, R13, 0x4, R8 ;  /* 0x000000040d087825 */ /* 0x000fc800078e0208 */
[----:B------:R-:W-:Y:S01]  /*2bfd0*/  IMAD.WIDE R162, R13, 0x4, R214 ;  /* 0x000000040da27825 */ /* 0x000fe200078e02d6 */
[----:B------:R-:W-:Y:S01]  /*2bfe0*/  IADD3 R7, R14, 0x100000, RZ ;  /* 0x001000000e077810 */ /* 0x000fe20007ffe0ff */
[----:B------:R1:W-:Y:S04]  /*2bff0*/  STL.64 [R1+0xbf8], R8 ;  /* 0x000bf80801007387 */ /* 0x0003e80000100a00 */
[----:B------:R3:W-:Y:S04]  /*2c000*/  STL.64 [R1+0xc08], R162 ;  /* 0x000c08a201007387 */ /* 0x0007e80000100a00 */
[----:B------:R-:W4:Y:S04]  /*2c010*/  LDL.LU.64 R204, [R1+0x1070] ;  /* 0x0010700001cc7983 */ /* 0x000f280000300a00 */
[----:B------:R1:W-:Y:S01]  /*2c020*/  LDGSTS.E [R11+-0x24000], desc[UR8][R164.64], !P3 ;  /* 0xdc000000a40b7fae */ /* 0x0003e2000d921848 */
[----:B------:R-:W-:-:S03]  /*2c030*/  ISETP.GE.U32.AND P3, PT, R10, 0x7ffffda2, PT ;  /* 0x7ffffda20a00780c */ /* 0x000fc60003f66070 */
[----:B------:R-:W4:Y:S04]  /*2c040*/  LDL.LU.64 R206, [R1+0x1068] ;  /* 0x0010680001ce7983 */ /* 0x000f280000300a00 */
[----:B------:R-:W4:Y:S04]  /*2c050*/  LDL.LU.64 R214, [R1+0x1060] ;  /* 0x0010600001d67983 */ /* 0x000f280000300a00 */
[----:B------:R-:W4:Y:S04]  /*2c060*/  LDL.LU.64 R10, [R1+0x1058] ;  /* 0x00105800010a7983 */ /* 0x000f280000300a00 */
[----:B------:R1:W-:Y:S01]  /*2c070*/  LDGSTS.E [R7+-0x2fffc], desc[UR8][R8.64], !P2 ;  /* 0xd000400008077fae */ /* 0x0003e2000d121848 */
[----:B------:R-:W-:-:S02]  /*2c080*/  ISETP.GE.U32.AND P5, PT, R6, 0x7ffffda4, PT ;  /* 0x7ffffda40600780c */ /* 0x000fc40003fa6070 */
[----:B------:R-:W1:Y:S01]  /*2c090*/  LDC R6, c[0x0][0x230] ;  /* 0x00008c00ff067b82 */ /* 0x000e620000000800 */
[----:B------:R3:W-:Y:S04]  /*2c0a0*/  LDGSTS.E [R252+-0x2bffc], desc[UR8][R162.64], !P2 ;  /* 0xd4004000a2fc7fae */ /* 0x0007e8000d121848 */
[----:B-1----:R-:W4:Y:S01]  /*2c0b0*/  LDL.LU.64 R8, [R1+0x1050] ;  /* 0x0010500001087983 */ /* 0x002f220000300a00 */
[C---:B------:R-:W-:Y:S01]  /*2c0c0*/  IADD3 R165, R14.reuse, 0x100000, RZ ;  /* 0x001000000ea57810 */ /* 0x040fe20007ffe0ff */
[----:B------:R-:W-:Y:S02]  /*2c0d0*/  VIADD R164, R14, 0x100000 ;  /* 0x001000000ea47836 */ /* 0x000fe40000000000 */
[----:B------:R-:W-:Y:S01]  /*2c0e0*/  VIADD R7, R6, 0xfffffe20 ;  /* 0xfffffe2006077836 */ /* 0x000fe20000000000 */
[----:B------:R-:W-:Y:S01]  /*2c0f0*/  IADD3 R6, R14, 0x100000, RZ ;  /* 0x001000000e067810 */ /* 0x000fe20007ffe0ff */
[----:B------:R-:W-:-:S04]  /*2c100*/  IMAD.WIDE R168, R13, 0x4, R208 ;  /* 0x000000040da87825 */ /* 0x000fc800078e02d0 */
[C---:B------:R-:W-:Y:S01]  /*2c110*/  IMAD.WIDE R166, R13.reuse, 0x4, R210 ;  /* 0x000000040da67825 */ /* 0x040fe200078e02d2 */
[----:B------:R4:W-:Y:S04]  /*2c120*/  STL.64 [R1+0xc10], R168 ;  /* 0x000c10a801007387 */ /* 0x0009e80000100a00 */
[----:B------:R-:W-:Y:S04]  /*2c130*/  STL.64 [R1+0xc20], R166 ;  /* 0x000c20a601007387 */ /* 0x000fe80000100a00 */
[----:B------:R4:W-:Y:S01]  /*2c140*/  LDGSTS.E [R165+-0x27ffc], desc[UR8][R168.64], !P2 ;  /* 0xd8004000a8a57fae */ /* 0x0009e2000d121848 */
[----:B---3--:R-:W-:-:S03]  /*2c150*/  IMAD.WIDE R162, R13, 0x4, R212 ;  /* 0x000000040da27825 */ /* 0x008fc600078e02d4 */
[----:B------:R1:W-:Y:S01]  /*2c160*/  LDGSTS.E [R164+-0x23ffc], desc[UR8][R166.64], !P2 ;  /* 0xdc004000a6a47fae */ /* 0x0003e2000d121848 */
[----:B--2---:R-:W-:-:S03]  /*2c170*/  IMAD.WIDE R4, R13, 0x4, R4 ;  /* 0x000000040d047825 */ /* 0x004fc600078e0204 */
[----:B------:R-:W-:Y:S04]  /*2c180*/  STL.64 [R1+0xc30], R162 ;  /* 0x000c30a201007387 */ /* 0x000fe80000100a00 */
[----:B------:R2:W-:Y:S04]  /*2c190*/  STL.64 [R1+0xc38], R4 ;  /* 0x000c380401007387 */ /* 0x0005e80000100a00 */
[----:B------:R-:W3:Y:S04]  /*2c1a0*/  LDL.LU.64 R202, [R1+0x1048] ;  /* 0x0010480001ca7983 */ /* 0x000ee80000300a00 */
[----:B------:R-:W3:Y:S04]  /*2c1b0*/  LDL.LU.64 R208, [R1+0xfc0] ;  /* 0x000fc00001d07983 */ /* 0x000ee80000300a00 */
[----:B------:R-:W3:Y:S04]  /*2c1c0*/  LDL.LU.64 R210, [R1+0xfb8] ;  /* 0x000fb80001d27983 */ /* 0x000ee80000300a00 */
[----:B------:R1:W-:Y:S04]  /*2c1d0*/  LDGSTS.E [R6+-0x2fff8], desc[UR8][R162.64], !P1 ;  /* 0xd0008000a2067fae */ /* 0x0003e8000c921848 */
[----:B------:R-:W3:Y:S04]  /*2c1e0*/  LDL.LU.64 R212, [R1+0xfb0] ;  /* 0x000fb00001d47983 */ /* 0x000ee80000300a00 */
[----:B------:R-:W-:Y:S01]  /*2c1f0*/  LDGSTS.E [R252+-0x2bff8], desc[UR8][R4.64], !P1 ;  /* 0xd400800004fc7fae */ /* 0x000fe2000c921848 */
[----:B------:R-:W-:Y:S01]  /*2c200*/  ISETP.GE.U32.AND P2, PT, R7, 0x7ffffda1, PT ;  /* 0x7ffffda10700780c */ /* 0x000fe20003f46070 */
[----:B------:R-:W-:-:S02]  /*2c210*/  VIADD R7, R14, 0x100000 ;  /* 0x001000000e077836 */ /* 0x000fc40000000000 */
[C---:B----4-:R-:W-:Y:S01]  /*2c220*/  IMAD.WIDE R168, R13.reuse, 0x4, R204 ;  /* 0x000000040da87825 */ /* 0x050fe200078e02cc */
[----:B--2---:R-:W2:Y:S03]  /*2c230*/  LDL.LU.64 R4, [R1+0xfa8] ;  /* 0x000fa80001047983 */ /* 0x004ea60000300a00 */
[C---:B-1----:R-:W-:Y:S01]  /*2c240*/  IMAD.WIDE R166, R13.reuse, 0x4, R206 ;  /* 0x000000040da67825 */ /* 0x042fe200078e02ce */
[----:B------:R-:W-:Y:S03]  /*2c250*/  STL.64 [R1+0xc40], R168 ;  /* 0x000c40a801007387 */ /* 0x000fe60000100a00 */
[C---:B------:R-:W-:Y:S01]  /*2c260*/  IMAD.WIDE R162, R13.reuse, 0x4, R214 ;  /* 0x000000040da27825 */ /* 0x040fe200078e02d6 */
[----:B------:R1:W-:Y:S03]  /*2c270*/  STL.64 [R1+0xc50], R166 ;  /* 0x000c50a601007387 */ /* 0x0003e60000100a00 */
[C---:B------:R-:W-:Y:S01]  /*2c280*/  IMAD.WIDE R10, R13.reuse, 0x4, R10 ;  /* 0x000000040d0a7825 */ /* 0x040fe200078e020a */
[----:B------:R-:W-:Y:S04]  /*2c290*/  STL.64 [R1+0xc60], R162 ;  /* 0x000c60a201007387 */ /* 0x000fe80000100a00 */
[----:B------:R4:W-:Y:S04]  /*2c2a0*/  STL.64 [R1+0xc68], R10 ;  /* 0x000c680a01007387 */ /* 0x0009e80000100a00 */
[----:B------:R-:W-:Y:S04]  /*2c2b0*/  LDGSTS.E [R165+-0x27ff8], desc[UR8][R168.64], !P1 ;  /* 0xd8008000a8a57fae */ /* 0x000fe8000c921848 */
[----:B------:R1:W-:Y:S01]  /*2c2c0*/  LDGSTS.E [R164+-0x23ff8], desc[UR8][R166.64], !P1 ;  /* 0xdc008000a6a47fae */ /* 0x0003e2000c921848 */
[----:B------:R-:W-:-:S03]  /*2c2d0*/  IMAD.WIDE R8, R13, 0x4, R8 ;  /* 0x000000040d087825 */ /* 0x000fc600078e0208 */
[----:B------:R-:W-:Y:S04]  /*2c2e0*/  LDGSTS.E [R7+-0x2fff4], desc[UR8][R162.64], !P6 ;  /* 0xd000c000a2077fae */ /* 0x000fe8000f121848 */
[----:B------:R4:W-:Y:S04]  /*2c2f0*/  STL.64 [R1+0xc70], R8 ;  /* 0x000c700801007387 */ /* 0x0009e80000100a00 */
[----:B------:R-:W2:Y:S04]  /*2c300*/  LDL.LU.64 R204, [R1+0x12f0] ;  /* 0x0012f00001cc7983 */ /* 0x000ea80000300a00 */
[----:B------:R-:W2:Y:S04]  /*2c310*/  LDL.LU.64 R206, [R1+0x12e8] ;  /* 0x0012e80001ce7983 */ /* 0x000ea80000300a00 */
[----:B------:R-:W-:Y:S04]  /*2c320*/  LDGSTS.E [R6+-0x2bff4], desc[UR8][R10.64], !P6 ;  /* 0xd400c0000a067fae */ /* 0x000fe8000f121848 */
[----:B------:R-:W2:Y:S01]  /*2c330*/  LDL.LU.64 R214, [R1+0x12e0] ;  /* 0x0012e00001d67983 */ /* 0x000ea20000300a00 */
[C---:B-1----:R-:W-:Y:S01]  /*2c340*/  IADD3 R167, R14.reuse, 0x100000, RZ ;  /* 0x001000000ea77810 */ /* 0x042fe20007ffe0ff */
[----:B------:R-:W-:-:S02]  /*2c350*/  VIADD R166, R14, 0x100000 ;  /* 0x001000000ea67836 */ /* 0x000fc40000000000 */
[----:B------:R1:W-:Y:S04]  /*2c360*/  LDGSTS.E [R252+-0x27ff4], desc[UR8][R8.64], !P6 ;  /* 0xd800c00008fc7fae */ /* 0x0003e8000f121848 */
[----:B------:R-:W2:Y:S04]  /*2c370*/  LDL.LU.64 R6, [R1+0x12d8] ;  /* 0x0012d80001067983 */ /* 0x000ea80000300a00 */
[----:B----4-:R-:W4:Y:S01]  /*2c380*/  LDL.LU.64 R10, [R1+0x12d0] ;  /* 0x0012d000010a7983 */ /* 0x010f220000300a00 */
[C---:B-1----:R-:W-:Y:S01]  /*2c390*/  IADD3 R9, R14.reuse, 0x100000, RZ ;  /* 0x001000000e097810 */ /* 0x042fe20007ffe0ff */
[----:B------:R-:W-:-:S02]  /*2c3a0*/  VIADD R8, R14, 0x100000 ;  /* 0x001000000e087836 */ /* 0x000fc40000000000 */
[----:B---3--:R-:W-:-:S04]  /*2c3b0*/  IMAD.WIDE R170, R13, 0x4, R202 ;  /* 0x000000040daa7825 */ /* 0x008fc800078e02ca */
[C---:B------:R-:W-:Y:S01]  /*2c3c0*/  IMAD.WIDE R168, R13.reuse, 0x4, R208 ;  /* 0x000000040da87825 */ /* 0x040fe200078e02d0 */
[----:B------:R-:W-:Y:S03]  /*2c3d0*/  STL.64 [R1+0xc78], R170 ;  /* 0x000c78aa01007387 */ /* 0x000fe60000100a00 */
[C---:B------:R-:W-:Y:S01]  /*2c3e0*/  IMAD.WIDE R164, R13.reuse, 0x4, R210 ;  /* 0x000000040da47825 */ /* 0x040fe200078e02d2 */
[----:B------:R1:W-:Y:S03]  /*2c3f0*/  STL.64 [R1+0xc80], R168 ;  /* 0x000c80a801007387 */ /* 0x0003e60000100a00 */
[C---:B------:R-:W-:Y:S01]  /*2c400*/  IMAD.WIDE R162, R13.reuse, 0x4, R212 ;  /* 0x000000040da27825 */ /* 0x040fe200078e02d4 */
[----:B------:R3:W-:Y:S04]  /*2c410*/  STL.64 [R1+0xc90], R164 ;  /* 0x000c90a401007387 */ /* 0x0007e80000100a00 */
[----:B------:R3:W-:Y:S04]  /*2c420*/  STL.64 [R1+0xc98], R162 ;  /* 0x000c98a201007387 */ /* 0x0007e80000100a00 */
[----:B------:R-:W4:Y:S04]  /*2c430*/  LDL.LU.64 R208, [R1+0x12c8] ;  /* 0x0012c80001d07983 */ /* 0x000f280000300a00 */
[----:B------:R-:W-:Y:S01]  /*2c440*/  LDGSTS.E [R167+-0x23ff4], desc[UR8][R170.64], !P6 ;  /* 0xdc00c000aaa77fae */ /* 0x000fe2000f121848 */
[----:B--2---:R-:W-:-:S03]  /*2c450*/  IMAD.WIDE R4, R13, 0x4, R4 ;  /* 0x000000040d047825 */ /* 0x004fc600078e0204 */
[----:B------:R1:W-:Y:S04]  /*2c460*/  LDGSTS.E [R166+-0x20000], desc[UR8][R168.64], !P5 ;  /* 0xe0000000a8a67fae */ /* 0x0003e8000e921848 */
[----:B------:R2:W-:Y:S04]  /*2c470*/  STL.64 [R1+0xca0], R4 ;  /* 0x000ca00401007387 */ /* 0x0005e80000100a00 */
[----:B------:R-:W4:Y:S04]  /*2c480*/  LDL.LU.64 R210, [R1+0x12c0] ;  /* 0x0012c00001d27983 */ /* 0x000f280000300a00 */
[----:B------:R3:W-:Y:S04]  /*2c490*/  LDGSTS.E [R9+-0x1c000], desc[UR8][R164.64], !P5 ;  /* 0xe4000000a4097fae */ /* 0x0007e8000e921848 */
[----:B------:R-:W4:Y:S04]  /*2c4a0*/  LDL.LU.64 R212, [R1+0x12b8] ;  /* 0x0012b80001d47983 */ /* 0x000f280000300a00 */
[----:B------:R3:W-:Y:S01]  /*2c4b0*/  LDGSTS.E [R8+-0x18000], desc[UR8][R162.64], !P5 ;  /* 0xe8000000a2087fae */ /* 0x0007e2000e921848 */
[----:B-1----:R-:W-:-:S03]  /*2c4c0*/  IADD3 R168, R14, 0x100000, RZ ;  /* 0x001000000ea87810 */ /* 0x002fc60007ffe0ff */
[----:B------:R2:W-:Y:S04]  /*2c4d0*/  LDGSTS.E [R252+-0x14000], desc[UR8][R4.64], !P5 ;  /* 0xec00000004fc7fae */ /* 0x0005e8000e921848 */
[----:B------:R-:W4:Y:S01]  /*2c4e0*/  LDL.LU.64 R8, [R1+0x12b0] ;  /* 0x0012b00001087983 */ /* 0x000f220000300a00 */
[----:B------:R-:W-:-:S04]  /*2c4f0*/  IMAD.WIDE R170, R13, 0x4, R204 ;  /* 0x000000040daa7825 */ /* 0x000fc800078e02cc */
[C---:B------:R-:W-:Y:S01]  /*2c500*/  IMAD.WIDE R166, R13.reuse, 0x4, R206 ;  /* 0x000000040da67825 */ /* 0x040fe200078e02ce */
[----:B------:R-:W-:Y:S03]  /*2c510*/  STL.64 [R1+0xca8], R170 ;  /* 0x000ca8aa01007387 */ /* 0x000fe60000100a00 */
[C---:B---3--:R-:W-:Y:S01]  /*2c520*/  IMAD.WIDE R164, R13.reuse, 0x4, R214 ;  /* 0x000000040da47825 */ /* 0x048fe200078e02d6 */
[----:B------:R1:W-:Y:S01]  /*2c530*/  STL.64 [R1+0xcb8], R166 ;  /* 0x000cb8a601007387 */ /* 0x0003e20000100a00 */
[C---:B------:R-:W-:Y:S01]  /*2c540*/  IADD3 R162, R14.reuse, 0x100000, RZ ;  /* 0x001000000ea27810 */ /* 0x040fe20007ffe0ff */
[----:B--2---:R-:W2:Y:S01]  /*2c550*/  LDC R4, c[0x0][0x230] ;  /* 0x00008c00ff047b82 */ /* 0x004ea20000000800 */
[C---:B------:R-:W-:Y:S01]  /*2c560*/  IMAD.WIDE R6, R13.reuse, 0x4, R6 ;  /* 0x000000040d067825 */ /* 0x040fe200078e0206 */
[----:B------:R-:W-:Y:S03]  /*2c570*/  STL.64 [R1+0xcc0], R164 ;  /* 0x000cc0a401007387 */ /* 0x000fe60000100a00 */
[----:B----4-:R-:W-:Y:S01]  /*2c580*/  IMAD.WIDE R10, R13, 0x4, R10 ;  /* 0x000000040d0a7825 */ /* 0x010fe200078e020a */
[----:B------:R3:W-:Y:S03]  /*2c590*/  STL.64 [R1+0xcc8], R6 ;  /* 0x000cc80601007387 */ /* 0x0007e60000100a00 */
[C---:B------:R-:W-:Y:S01]  /*2c5a0*/  VIADD R163, R14.reuse, 0x100000 ;  /* 0x001000000ea37836 */ /* 0x040fe20000000000 */
[----:B------:R-:W4:Y:S01]  /*2c5b0*/  LDL.LU.64 R202, [R1+0x12a8] ;  /* 0x0012a80001ca7983 */ /* 0x000f220000300a00 */
[----:B------:R-:W-:-:S03]  /*2c5c0*/  VIADD R5, R14, 0x100000 ;  /* 0x001000000e057836 */ /* 0x000fc60000000000 */
[----:B------:R3:W-:Y:S04]  /*2c5d0*/  STL.64 [R1+0xcd8], R10 ;  /* 0x000cd80a01007387 */ /* 0x0007e80000100a00 */
[----:B------:R-:W2:Y:S04]  /*2c5e0*/  LDL.LU.64 R206, [R1+0x12a0] ;  /* 0x0012a00001ce7983 */ /* 0x000ea80000300a00 */
[----:B------:R-:W-:Y:S04]  /*2c5f0*/  LDGSTS.E [R168+-0x1fffc], desc[UR8][R170.64], !P4 ;  /* 0xe0004000aaa87fae */ /* 0x000fe8000e121848 */
[----:B------:R1:W-:Y:S04]  /*2c600*/  LDGSTS.E [R163+-0x1bffc], desc[UR8][R166.64], !P4 ;  /* 0xe4004000a6a37fae */ /* 0x0003e8000e121848 */
[----:B------:R-:W-:Y:S04]  /*2c610*/  LDGSTS.E [R162+-0x17ffc], desc[UR8][R164.64], !P4 ;  /* 0xe8004000a4a27fae */ /* 0x000fe8000e121848 */
[----:B------:R-:W2:Y:S04]  /*2c620*/  LDL.LU.64 R214, [R1+0x1298] ;  /* 0x0012980001d67983 */ /* 0x000ea80000300a00 */
[----:B------:R-:W-:Y:S01]  /*2c630*/  LDGSTS.E [R5+-0x13ffc], desc[UR8][R6.64], !P4 ;  /* 0xec00400006057fae */ /* 0x000fe2000e121848 */
[----:B-1----:R-:W-:-:S03]  /*2c640*/  IADD3 R166, R14, 0x100000, RZ ;  /* 0x001000000ea67810 */ /* 0x002fc60007ffe0ff */
[----:B------:R1:W-:Y:S04]  /*2c650*/  LDGSTS.E [R252+-0x1fff8], desc[UR8][R10.64], !P3 ;  /* 0xe00080000afc7fae */ /* 0x0003e8000d921848 */
[----:B---3--:R-:W3:Y:S01]  /*2c660*/  LDL.LU.64 R6, [R1+0x1290] ;  /* 0x0012900001067983 */ /* 0x008ee20000300a00 */
[----:B-1----:R-:W-:Y:S01]  /*2c670*/  VIADD R11, R14, 0x100000 ;  /* 0x001000000e0b7836 */ /* 0x002fe20000000000 */
[----:B------:R-:W1:Y:S01]  /*2c680*/  LDC R10, c[0x0][0x230] ;  /* 0x00008c00ff0a7b82 */ /* 0x000e620000000800 */
[----:B------:R-:W-:-:S05]  /*2c690*/  IMAD.WIDE R168, R13, 0x4, R208 ;  /* 0x000000040da87825 */ /* 0x000fca00078e02d0 */
[----:B------:R1:W-:Y:S04]  /*2c6a0*/  STL.64 [R1+0xce0], R168 ;  /* 0x000ce0a801007387 */ /* 0x0003e80000100a00 */
[----:B------:R-:W-:Y:S01]  /*2c6b0*/  LDGSTS.E [R166+-0x1bff8], desc[UR8][R168.64], !P3 ;  /* 0xe4008000a8a67fae */ /* 0x000fe2000d921848 */
[----:B------:R-:W-:-:S04]  /*2c6c0*/  IMAD.WIDE R164, R13, 0x4, R210 ;  /* 0x000000040da47825 */ /* 0x000fc800078e02d2 */
[C---:B------:R-:W-:Y:S01]  /*2c6d0*/  IMAD.WIDE R162, R13.reuse, 0x4, R212 ;  /* 0x000000040da27825 */ /* 0x040fe200078e02d4 */
[----:B------:R-:W-:Y:S04]  /*2c6e0*/  STL.64 [R1+0xce8], R164 ;  /* 0x000ce8a401007387 */ /* 0x000fe80000100a00 */
[----:B------:R-:W-:Y:S04]  /*2c6f0*/  STL.64 [R1+0xcf8], R162 ;  /* 0x000cf8a201007387 */ /* 0x000fe80000100a00 */
[----:B------:R-:W3:Y:S04]  /*2c700*/  LDL.LU.64 R204, [R1+0x1288] ;  /* 0x0012880001cc7983 */ /* 0x000ee80000300a00 */
[----:B------:R-:W-:Y:S01]  /*2c710*/  LDGSTS.E [R11+-0x17ff8], desc[UR8][R164.64], !P3 ;  /* 0xe8008000a40b7fae */ /* 0x000fe2000d921848 */
[----:B------:R-:W-:-:S03]  /*2c720*/  IMAD.WIDE R8, R13, 0x4, R8 ;  /* 0x000000040d087825 */ /* 0x000fc600078e0208 */
[----:B------:R1:W-:Y:S04]  /*2c730*/  LDGSTS.E [R5+-0x13ff8], desc[UR8][R162.64], !P3 ;  /* 0xec008000a2057fae */ /* 0x0003e8000d921848 */
[----:B------:R1:W-:Y:S04]  /*2c740*/  STL.64 [R1+0xd00], R8 ;  /* 0x000d000801007387 */ /* 0x0003e80000100a00 */
[----:B------:R-:W3:Y:S04]  /*2c750*/  LDL.LU.64 R208, [R1+0x1280] ;  /* 0x0012800001d07983 */ /* 0x000ee80000300a00 */
[----:B------:R-:W3:Y:S01]  /*2c760*/  LDL.LU.64 R210, [R1+0x1278] ;  /* 0x0012780001d27983 */ /* 0x000ee20000300a00 */
[----:B----4-:R-:W-:-:S03]  /*2c770*/  IMAD.WIDE R170, R13, 0x4, R202 ;  /* 0x000000040daa7825 */ /* 0x010fc600078e02ca */
[----:B------:R-:W4:Y:S01]  /*2c780*/  LDL.LU.64 R212, [R1+0x1270] ;  /* 0x0012700001d47983 */ /* 0x000f220000300a00 */
[----:B--2---:R-:W-:Y:S01]  /*2c790*/  IADD3 R4, R4, -0x1fd, RZ ;  /* 0xfffffe0304047810 */ /* 0x004fe20007ffe0ff */
[----:B-1----:R-:W1:Y:S02]  /*2c7a0*/  LDC R5, c[0x0][0x230] ;  /* 0x00008c00ff057b82 */ /* 0x002e640000000800 */
[----:B------:R-:W-:Y:S01]  /*2c7b0*/  STL.64 [R1+0xd20], R170 ;  /* 0x000d20aa01007387 */ /* 0x000fe20000100a00 */
[----:B------:R-:W-:-:S03]  /*2c7c0*/  IMAD.WIDE R168, R13, 0x4, R206 ;  /* 0x000000040da87825 */ /* 0x000fc600078e02ce */
[----:B------:R2:W-:Y:S02]  /*2c7d0*/  LDGSTS.E [R252+-0x1fff4], desc[UR8][R8.64], !P2 ;  /* 0xe000c00008fc7fae */ /* 0x0005e4000d121848 */
[----:B--2---:R-:W-:Y:S02]  /*2c7e0*/  VIADD R8, R14, 0x100000 ;  /* 0x001000000e087836 */ /* 0x004fe40000000000 */
[C---:B------:R-:W-:Y:S02]  /*2c7f0*/  IMAD.WIDE R164, R13.reuse, 0x4, R214 ;  /* 0x000000040da47825 */ /* 0x040fe400078e02d6 */
[----:B------:R-:W2:Y:S04]  /*2c800*/  LDL.LU.64 R214, [R1+0x1268] ;  /* 0x0012680001d67983 */ /* 0x000ea80000300a00 */
[----:B------:R-:W-:Y:S04]  /*2c810*/  STL.64 [R1+0xd28], R168 ;  /* 0x000d28a801007387 */ /* 0x000fe80000100a00 */
[----:B------:R-:W-:Y:S01]  /*2c820*/  LDGSTS.E [R8+-0x1bff4], desc[UR8][R170.64], !P2 ;  /* 0xe400c000aa087fae */ /* 0x000fe2000d121848 */
[----:B---3--:R-:W-:Y:S01]  /*2c830*/  IMAD.WIDE R162, R13, 0x4, R6 ;  /* 0x000000040da27825 */ /* 0x008fe200078e0206 */
[----:B------:R-:W-:-:S02]  /*2c840*/  ISETP.GE.U32.AND P1, PT, R4, 0x7ffffd84, PT ;  /* 0x7ffffd840400780c */ /* 0x000fc40003f26070 */
[----:B------:R-:W3:Y:S01]  /*2c850*/  LDL.LU.64 R6, [R1+0x1260] ;  /* 0x0012600001067983 */ /* 0x000ee20000300a00 */
[----:B------:R-:W-:Y:S01]  /*2c860*/  IADD3 R10, R10, -0x1fe, RZ ;  /* 0xfffffe020a0a7810 */ /* 0x000fe20007ffe0ff */
[----:B-1----:R-:W-:Y:S01]  /*2c870*/  VIADD R5, R5, 0xfffffe01 ;  /* 0xfffffe0105057836 */ /* 0x002fe20000000000 */
[----:B------:R-:W1:Y:S01]  /*2c880*/  LDC R4, c[0x0][0x230] ;  /* 0x00008c00ff047b82 */ /* 0x000e620000000800 */
[----:B------:R1:W-:Y:S04]  /*2c890*/  STL.64 [R1+0xd48], R164 ;  /* 0x000d48a401007387 */ /* 0x0003e80000100a00 */
[----:B------:R4:W-:Y:S04]  /*2c8a0*/  STL.64 [R1+0xd68], R162 ;  /* 0x000d68a201007387 */ /* 0x0009e80000100a00 */
[----:B------:R-:W3:Y:S04]  /*2c8b0*/  LDL.LU.64 R8, [R1+0x1258] ;  /* 0x0012580001087983 */ /* 0x000ee80000300a00 */
[----:B------:R-:W-:Y:S04]  /*2c8c0*/  LDGSTS.E [R166+-0x17ff4], desc[UR8][R168.64], !P2 ;  /* 0xe800c000a8a67fae */ /* 0x000fe8000d121848 */
[----:B------:R1:W-:Y:S01]  /*2c8d0*/  LDGSTS.E [R11+-0x13ff4], desc[UR8][R164.64], !P2 ;  /* 0xec00c000a40b7fae */ /* 0x0003e2000d121848 */
[----:B------:R-:W-:-:S03]  /*2c8e0*/  ISETP.GE.U32.AND P2, PT, R10, 0x7ffffd83, PT ;  /* 0x7ffffd830a00780c */ /* 0x000fc60003f46070 */
[----:B------:R4:W-:Y:S01]  /*2c8f0*/  LDGSTS.E [R252+-0x10000], desc[UR8][R162.64], !P1 ;  /* 0xf0000000a2fc7fae */ /* 0x0009e2000c921848 */
[----:B------:R-:W-:-:S03]  /*2c900*/  VIADD R10, R14, 0x100000 ;  /* 0x001000000e0a7836 */ /* 0x000fc60000000000 */
[----:B------:R-:W3:Y:S01]  /*2c910*/  LDL.LU.64 R206, [R1+0x1250] ;  /* 0x0012500001ce7983 */ /* 0x000ee20000300a00 */
[----:B-1----:R-:W-:Y:S01]  /*2c920*/  IADD3 R164, R14, 0x100000, RZ ;  /* 0x001000000ea47810 */ /* 0x002fe20007ffe0ff */
[----:B------:R-:W-:-:S05]  /*2c930*/  IMAD.WIDE R170, R13, 0x4, R204 ;  /* 0x000000040daa7825 */ /* 0x000fca00078e02cc */
[----:B------:R3:W-:Y:S04]  /*2c940*/  STL.64 [R1+0xd88], R170 ;  /* 0x000d88aa01007387 */ /* 0x0007e80000100a00 */
[----:B------:R3:W-:Y:S01]  /*2c950*/  LDGSTS.E [R11+-0xc000], desc[UR8][R170.64], !P1 ;  /* 0xf4000000aa0b7fae */ /* 0x0007e2000c921848 */
[----:B------:R-:W-:-:S04]  /*2c960*/  IMAD.WIDE R168, R13, 0x4, R208 ;  /* 0x000000040da87825 */ /* 0x000fc800078e02d0 */
[C---:B------:R-:W-:Y:S01]  /*2c970*/  IMAD.WIDE R166, R13.reuse, 0x4, R210 ;  /* 0x000000040da67825 */ /* 0x040fe200078e02d2 */
[----:B------:R1:W-:Y:S04]  /*2c980*/  STL.64 [R1+0xd90], R168 ;  /* 0x000d90a801007387 */ /* 0x0003e80000100a00 */
[----:B------:R1:W-:Y:S04]  /*2c990*/  STL.64 [R1+0xd98], R166 ;  /* 0x000d98a601007387 */ /* 0x0003e80000100a00 */
[----:B------:R-:W-:Y:S04]  /*2c9a0*/  LDGSTS.E [R10+-0x8000], desc[UR8][R168.64], !P1 ;  /* 0xf8000000a80a7fae */ /* 0x000fe8000c921848 */
[----:B------:R1:W-:Y:S01]  /*2c9b0*/  LDGSTS.E [R164+-0x4000], desc[UR8][R166.64], !P1 ;  /* 0xfc000000a6a47fae */ /* 0x0003e2000c921848 */
[----:B----4-:R-:W-:-:S05]  /*2c9c0*/  IMAD.WIDE R162, R13, 0x4, R212 ;  /* 0x000000040da27825 */ /* 0x010fca00078e02d4 */
[----:B------:R4:W-:Y:S04]  /*2c9d0*/  STL.64 [R1+0xda0], R162 ;  /* 0x000da0a201007387 */ /* 0x0009e80000100a00 */
[----:B------:R-:W4:Y:S04]  /*2c9e0*/  LDL.LU.64 R208, [R1+0x1228] ;  /* 0x0012280001d07983 */ /* 0x000f280000300a00 */
[----:B------:R-:W4:Y:S04]  /*2c9f0*/  LDL.LU.64 R210, [R1+0x1220] ;  /* 0x0012200001d27983 */ /* 0x000f280000300a00 */
[----:B------:R-:W4:Y:S04]  /*2ca00*/  LDL.LU.64 R10, [R1+0x1218] ;  /* 0x00121800010a7983 */ /* 0x000f280000300a00 */
[----:B------:R-:W4:Y:S01]  /*2ca10*/  LDL.LU.64 R212, [R1+0x1210] ;  /* 0x0012100001d47983 */ /* 0x000f220000300a00 */
[----:B--2---:R-:W-:Y:S01]  /*2ca20*/  IMAD.WIDE R172, R13, 0x4, R214 ;  /* 0x000000040dac7825 */ /* 0x004fe200078e02d6 */
[----:B------:R-:W-:-:S02]  /*2ca30*/  ISETP.GE.U32.AND P3, PT, R5, 0x7ffffd82, PT ;  /* 0x7ffffd820500780c */ /* 0x000fc40003f66070 */
[----:B------:R-:W-:Y:S04]  /*2ca40*/  LDGSTS.E [R252+-0xfffc], desc[UR8][R162.64], !P2 ;  /* 0xf0004000a2fc7fae */ /* 0x000fe8000d121848 */
[----:B------:R-:W-:Y:S04]  /*2ca50*/  STL.64 [R1+0xda8], R172 ;  /* 0x000da8ac01007387 */ /* 0x000fe80000100a00 */
[----:B------:R-:W2:Y:S01]  /*2ca60*/  LDL.LU.64 R214, [R1+0x1208] ;  /* 0x0012080001d67983 */ /* 0x000ea20000300a00 */
[----:B---3--:R-:W-:-:S05]  /*2ca70*/  IMAD.WIDE R170, R13, 0x4, R6 ;  /* 0x000000040daa7825 */ /* 0x008fca00078e0206 */
[----:B------:R-:W-:Y:S01]  /*2ca80*/  STL.64 [R1+0xdb0], R170 ;  /* 0x000db0aa01007387 */ /* 0x000fe20000100a00 */
[----:B-1----:R-:W-:-:S03]  /*2ca90*/  IMAD.WIDE R164, R13, 0x4, R8 ;  /* 0x000000040da47825 */ /* 0x002fc600078e0208 */
[----:B------:R-:W3:Y:S04]  /*2caa0*/  LDL.LU.64 R8, [R1+0x1200] ;  /* 0x0012000001087983 */ /* 0x000ee80000300a00 */
[----:B------:R-:W3:Y:S01]  /*2cab0*/  LDL.LU.64 R6, [R1+0x11f8] ;  /* 0x0011f80001067983 */ /* 0x000ee20000300a00 */
[----:B------:R-:W-:-:S05]  /*2cac0*/  VIADD R5, R14, 0x100000 ;  /* 0x001000000e057836 */ /* 0x000fca0000000000 */
[----:B------:R1:W-:Y:S02]  /*2cad0*/  LDGSTS.E [R5+-0xbffc], desc[UR8][R172.64], !P2 ;  /* 0xf4004000ac057fae */ /* 0x0003e4000d121848 */
[----:B-1----:R-:W1:Y:S01]  /*2cae0*/  S2R R5, SR_TID.X ;  /* 0x0000000000057919 */ /* 0x002e620000002100 */
[----:B------:R-:W-:Y:S01]  /*2caf0*/  IADD3 R168, R4, -0x200, RZ ;  /* 0xfffffe0004a87810 */ /* 0x000fe20007ffe0ff */
[C---:B------:R-:W-:Y:S01]  /*2cb00*/  VIADD R4, R14.reuse, 0x100000 ;  /* 0x001000000e047836 */ /* 0x040fe20000000000 */
[----:B------:R-:W-:-:S05]  /*2cb10*/  IADD3 R166, R14, 0x100000, RZ ;  /* 0x001000000ea67810 */ /* 0x000fca0007ffe0ff */
[----:B------:R-:W-:Y:S04]  /*2cb20*/  LDGSTS.E [R166+-0x7ffc], desc[UR8][R170.64], !P2 ;  /* 0xf8004000aaa67fae */ /* 0x000fe8000d121848 */
[----:B------:R1:W-:Y:S01]  /*2cb30*/  LDGSTS.E [R4+-0x3ffc], desc[UR8][R164.64], !P2 ;  /* 0xfc004000a4047fae */ /* 0x0003e2000d121848 */
[----:B----4-:R-:W-:-:S03]  /*2cb40*/  IMAD.WIDE R162, R13, 0x4, R206 ;  /* 0x000000040da27825 */ /* 0x010fc600078e02ce */
[----:B------:R-:W-:Y:S01]  /*2cb50*/  STL.64 [R1+0xdb8], R164 ;  /* 0x000db8a401007387 */ /* 0x000fe20000100a00 */
[----:B-1----:R-:W-:-:S03]  /*2cb60*/  LOP3.LUT R5, R5, 0x7f, RZ, 0xc0, !PT ;  /* 0x0000007f05057812 */ /* 0x002fc600078ec0ff */
[----:B------:R1:W-:Y:S01]  /*2cb70*/  LDGSTS.E [R252+-0xfff8], desc[UR8][R162.64], !P3 ;  /* 0xf0008000a2fc7fae */ /* 0x0003e2000d921848 */
[----:B------:R-:W4:Y:S01]  /*2cb80*/  LDC R4, c[0x0][0x230] ;  /* 0x00008c00ff047b82 */ /* 0x000f220000000800 */
[----:B------:R-:W-:-:S07]  /*2cb90*/  ISETP.GE.AND P2, PT, R5, R168, PT ;  /* 0x000000a80500720c */ /* 0x000fce0003f46270 */
[----:B------:R-:W4:Y:S01]  /*2cba0*/  LDC R5, c[0x0][0x230] ;  /* 0x00008c00ff057b82 */ /* 0x000f220000000800 */
[----:B------:R1:W-:Y:S02]  /*2cbb0*/  STL.64 [R1+0xdc0], R162 ;  /* 0x000dc0a201007387 */ /* 0x0003e40000100a00 */
[----:B-1----:R-:W-:Y:S02]  /*2cbc0*/  SEL R252, RZ, 0x4, P2 ;  /* 0x00000004fffc7807 */ /* 0x002fe40001000000 */
[----:B------:R-:W-:Y:S01]  /*2cbd0*/  ISETP.GE.U32.AND P2, PT, R168, 0x7ffffd81, PT ;  /* 0x7ffffd81a800780c */ /* 0x000fe20003f46070 */
[C---:B------:R-:W-:Y:S01]  /*2cbe0*/  VIADD R163, R14.reuse, 0x100000 ;  /* 0x001000000ea37836 */ /* 0x040fe20000000000 */
[----:B------:R-:W-:Y:S02]  /*2cbf0*/  IADD3 R162, R14, 0x100000, RZ ;  /* 0x001000000ea27810 */ /* 0x000fe40007ffe0ff */
[----:B----4-:R-:W-:-:S04]  /*2cc00*/  IADD3 R5, R5, 0x7f, RZ ;  /* 0x0000007f05057810 */ /* 0x010fc80007ffe0ff */
[----:B------:R-:W-:Y:S01]  /*2cc10*/  ISETP.GT.AND P1, PT, R5, 0x27f, PT ;  /* 0x0000027f0500780c */ /* 0x000fe20003f24270 */
[----:B------:R-:W-:-:S03]  /*2cc20*/  VIADD R5, R14, 0x100000 ;  /* 0x001000000e057836 */ /* 0x000fc60000000000 */
[----:B------:R-:W-:-:S04]  /*2cc30*/  SEL R252, R252, RZ, P1 ;  /* 0x000000fffcfc7207 */ /* 0x000fc80000800000 */
[----:B------:R-:W-:Y:S02]  /*2cc40*/  ISETP.NE.U32.AND P1, PT, R252, RZ, PT ;  /* 0x000000fffc00720c */ /* 0x000fe40003f25070 */
[----:B------:R-:W-:Y:S01]  /*2cc50*/  IADD3 R252, R14, 0x100000, RZ ;  /* 0x001000000efc7810 */ /* 0x000fe20007ffe0ff */
[----:B------:R-:W-:Y:S02]  /*2cc60*/  VIADD R4, R4, 0xfffffdff ;  /* 0xfffffdff04047836 */ /* 0x000fe40000000000 */
[----:B------:R-:W-:-:S04]  /*2cc70*/  IMAD.WIDE R166, R13, 0x4, R208 ;  /* 0x000000040da67825 */ /* 0x000fc800078e02d0 */
[C---:B------:R-:W-:Y:S01]  /*2cc80*/  IMAD.WIDE R164, R13.reuse, 0x4, R210 ;  /* 0x000000040da47825 */ /* 0x040fe200078e02d2 */
[----:B------:R-:W-:Y:S03]  /*2cc90*/  STL.64 [R1+0xdc8], R166 ;  /* 0x000dc8a601007387 */ /* 0x000fe60000100a00 */
[C---:B------:R-:W-:Y:S01]  /*2cca0*/  IMAD.WIDE R10, R13.reuse, 0x4, R10 ;  /* 0x000000040d0a7825 */ /* 0x040fe200078e020a */
[----:B------:R-:W-:Y:S04]  /*2ccb0*/  LDGSTS.E [R163+-0xbff8], desc[UR8][R166.64], !P3 ;  /* 0xf4008000a6a37fae */ /* 0x000fe8000d921848 */
[----:B------:R1:W-:Y:S04]  /*2ccc0*/  STL.64 [R1+0xdd0], R164 ;  /* 0x000dd0a401007387 */ /* 0x0003e80000100a00 */
[----:B------:R1:W-:Y:S04]  /*2ccd0*/  LDGSTS.E [R162+-0x7ff8], desc[UR8][R164.64], !P3 ;  /* 0xf8008000a4a27fae */ /* 0x0003e8000d921848 */
[----:B------:R4:W-:Y:S04]  /*2cce0*/  STL.64 [R1+0xdd8], R10 ;  /* 0x000dd80a01007387 */ /* 0x0009e80000100a00 */
[----:B------:R4:W-:Y:S01]  /*2ccf0*/  LDGSTS.E [R5+-0x3ff8], desc[UR8][R10.64], !P3 ;  /* 0xfc0080000a057fae */ /* 0x0009e2000d921848 */
[----:B-1----:R-:W-:-:S04]  /*2cd00*/  IMAD.WIDE R164, R13, 0x4, R212 ;  /* 0x000000040da47825 */ /* 0x002fc800078e02d4 */
[C---:B--2---:R-:W-:Y:S01]  /*2cd10*/  IMAD.WIDE R162, R13.reuse, 0x4, R214 ;  /* 0x000000040da27825 */ /* 0x044fe200078e02d6 */
[----:B------:R-:W-:Y:S01]  /*2cd20*/  STL.64 [R1+0xde0], R164 ;  /* 0x000de0a401007387 */ /* 0x000fe20000100a00 */
[C---:B----4-:R-:W-:Y:S02]  /*2cd30*/  IADD3 R11, R14.reuse, 0x100000, RZ ;  /* 0x001000000e0b7810 */ /* 0x050fe40007ffe0ff */
[----:B------:R-:W-:Y:S01]  /*2cd40*/  VIADD R10, R14, 0x100000 ;  /* 0x001000000e0a7836 */ /* 0x000fe20000000000 */
[----:B------:R1:W-:Y:S04]  /*2cd50*/  STL.64 [R1+0xde8], R162 ;  /* 0x000de8a201007387 */ /* 0x0003e80000100a00 */
[----:B------:R-:W-:Y:S01]  /*2cd60*/  LDGSTS.E [R11+-0xfff4], desc[UR8][R164.64], !P2 ;  /* 0xf000c000a40b7fae */ /* 0x000fe2000d121848 */
[----:B---3--:R-:W-:-:S03]  /*2cd70*/  IMAD.WIDE R8, R13, 0x4, R8 ;  /* 0x000000040d087825 */ /* 0x008fc600078e0208 */
[----:B------:R2:W-:Y:S01]  /*2cd80*/  LDGSTS.E [R10+-0xbff4], desc[UR8][R162.64], !P2 ;  /* 0xf400c000a20a7fae */ /* 0x0005e2000d121848 */
[----:B------:R-:W-:-:S03]  /*2cd90*/  IMAD.WIDE R6, R13, 0x4, R6 ;  /* 0x000000040d067825 */ /* 0x000fc600078e0206 */
[----:B------:R-:W-:Y:S04]  /*2cda0*/  STL.64 [R1+0xdf0], R8 ;  /* 0x000df00801007387 */ /* 0x000fe80000100a00 */
[----:B------:R3:W-:Y:S04]  /*2cdb0*/  STL.64 [R1+0xe18], R6 ;  /* 0x000e180601007387 */ /* 0x0007e80000100a00 */
[----:B-1----:R-:W2:Y:S04]  /*2cdc0*/  LDL.LU.64 R162, [R1+0x1580] ;  /* 0x0015800001a27983 */ /* 0x002ea80000300a00 */
[----:B------:R-:W4:Y:S04]  /*2cdd0*/  LDL.LU.64 R164, [R1+0x1578] ;  /* 0x0015780001a47983 */ /* 0x000f280000300a00 */
        /* <DEDUP_REMOVED lines=23> */
[----:B------:R-:W-:Y:S04]  /*2cf50*/  LDGSTS.E [R5+-0x7ff4], desc[UR8][R8.64], !P2 ;  /* 0xf800c00008057fae */ /* 0x000fe8000d121848 */
[----:B------:R-:W4:Y:S04]  /*2cf60*/  LDL.LU.64 R212, [R1+0x14b8] ;  /* 0x0014b80001d47983 */ /* 0x000f280000300a00 */
[----:B------:R1:W-:Y:S04]  /*2cf70*/  LDGSTS.E [R252+-0x3ff4], desc[UR8][R6.64], !P2 ;  /* 0xfc00c00006fc7fae */ /* 0x0003e8000d121848 */
[----:B------:R-:W4:Y:S01]  /*2cf80*/  LDL.LU.64 R214, [R1+0x14b0] ;  /* 0x0014b00001d67983 */ /* 0x000f220000300a00 */
[----:B------:R-:W-:-:S03]  /*2cf90*/  ISETP.GE.U32.AND P2, PT, R4, 0x7ffffd80, PT ;  /* 0x7ffffd800400780c */ /* 0x000fc60003f46070 */
[----:B---3--:R-:W3:Y:S04]  /*2cfa0*/  LDL.LU.64 R6, [R1+0x14a8] ;  /* 0x0014a80001067983 */ /* 0x008ee80000300a00 */
[----:B------:R-:W3:Y:S04]  /*2cfb0*/  LDL.LU.64 R10, [R1+0x14a0] ;  /* 0x0014a000010a7983 */ /* 0x000ee80000300a00 */
[----:B------:R-:W1:Y:S04]  /*2cfc0*/  LDL.LU.64 R8, [R1+0x1498] ;  /* 0x0014980001087983 */ /* 0x000e680000300a00 */
[----:B------:R-:W3:Y:S01]  /*2cfd0*/  LDL.LU.64 R4, [R1+0x1490] ;  /* 0x0014900001047983 */ /* 0x000ee20000300a00 */
[----:B--2---:R-:W-:-:S05]  /*2cfe0*/  IMAD.WIDE R162, R2, 0x4, R162 ;  /* 0x0000000402a27825 */ /* 0x004fca00078e02a2 */
[----:B------:R4:W-:Y:S02]  /*2cff0*/  STL.64 [R1+0x1750], R162 ;  /* 0x001750a201007387 */ /* 0x0009e40000100a00 */
[----:B----4-:R-:W-:-:S04]  /*2d000*/  IMAD.WIDE R162, R2, 0x4, R164 ;  /* 0x0000000402a27825 */ /* 0x010fc800078e02a4 */
[C---:B------:R-:W-:Y:S01]  /*2d010*/  IMAD.WIDE R164, R2.reuse, 0x4, R166 ;  /* 0x0000000402a47825 */ /* 0x040fe200078e02a6 */
[----:B------:R2:W-:Y:S03]  /*2d020*/  STL.64 [R1+0x1748], R162 ;  /* 0x001748a201007387 */ /* 0x0005e60000100a00 */
[C---:B------:R-:W-:Y:S01]  /*2d030*/  IMAD.WIDE R166, R2.reuse, 0x4, R170 ;  /* 0x0000000402a67825 */ /* 0x040fe200078e02aa */
[----:B------:R4:W-:Y:S03]  /*2d040*/  STL.64 [R1+0x1740], R164 ;  /* 0x001740a401007387 */ /* 0x0009e60000100a00 */
[----:B--2---:R-:W-:-:S04]  /*2d050*/  IMAD.WIDE R162, R2, 0x4, R168 ;  /* 0x0000000402a27825 */ /* 0x004fc800078e02a8 */
[C---:B----4-:R-:W-:Y:S01]  /*2d060*/  IMAD.WIDE R164, R2.reuse, 0x4, R172 ;  /* 0x0000000402a47825 */ /* 0x050fe200078e02ac */
[----:B------:R2:W-:Y:S04]  /*2d070*/  STL.64 [R1+0x1738], R162 ;  /* 0x001738a201007387 */ /* 0x0005e80000100a00 */
[----:B------:R4:W-:Y:S04]  /*2d080*/  STL.64 [R1+0x1730], R166 ;  /* 0x001730a601007387 */ /* 0x0009e80000100a00 */
[----:B------:R4:W-:Y:S01]  /*2d090*/  STL.64 [R1+0x1728], R164 ;  /* 0x001728a401007387 */ /* 0x0009e20000100a00 */
[----:B--2---:R-:W-:-:S04]  /*2d0a0*/  IMAD.WIDE R162, R2, 0x4, R174 ;  /* 0x0000000402a27825 */ /* 0x004fc800078e02ae */
[C---:B----4-:R-:W-:Y:S01]  /*2d0b0*/  IMAD.WIDE R166, R2.reuse, 0x4, R176 ;  /* 0x0000000402a67825 */ /* 0x050fe200078e02b0 */
[----:B------:R2:W-:Y:S03]  /*2d0c0*/  STL.64 [R1+0x1720], R162 ;  /* 0x001720a201007387 */ /* 0x0005e60000100a00 */
[C---:B------:R-:W-:Y:S01]  /*2d0d0*/  IMAD.WIDE R164, R2.reuse, 0x4, R178 ;  /* 0x0000000402a47825 */ /* 0x040fe200078e02b2 */
        /* <DEDUP_REMOVED lines=23> */
[C---:B-1----:R-:W-:Y:S01]  /*2d250*/  IMAD.WIDE R164, R2.reuse, 0x4, R202 ;  /* 0x0000000402a47825 */ /* 0x042fe200078e02ca */
[----:B------:R1:W-:Y:S04]  /*2d260*/  STL.64 [R1+0x16b0], R166 ;  /* 0x0016b0a601007387 */ /* 0x0003e80000100a00 */
[----:B------:R4:W-:Y:S01]  /*2d270*/  STL.64 [R1+0x16a8], R164 ;  /* 0x0016a8a401007387 */ /* 0x0009e20000100a00 */
[----:B--2---:R-:W-:-:S04]  /*2d280*/  IMAD.WIDE R162, R2, 0x4, R204 ;  /* 0x0000000402a27825 */ /* 0x004fc800078e02cc */
[C---:B-1----:R-:W-:Y:S01]  /*2d290*/  IMAD.WIDE R166, R2.reuse, 0x4, R206 ;  /* 0x0000000402a67825 */ /* 0x042fe200078e02ce */
[----:B------:R1:W-:Y:S03]  /*2d2a0*/  STL.64 [R1+0x16a0], R162 ;  /* 0x0016a0a201007387 */ /* 0x0003e60000100a00 */
[C---:B----4-:R-:W-:Y:S01]  /*2d2b0*/  IMAD.WIDE R164, R2.reuse, 0x4, R208 ;  /* 0x0000000402a47825 */ /* 0x050fe200078e02d0 */
[----:B------:R2:W-:Y:S04]  /*2d2c0*/  STL.64 [R1+0x1698], R166 ;  /* 0x001698a601007387 */ /* 0x0005e80000100a00 */
[----:B------:R4:W-:Y:S01]  /*2d2d0*/  STL.64 [R1+0x1690], R164 ;  /* 0x001690a401007387 */ /* 0x0009e20000100a00 */
[----:B-1----:R-:W-:-:S04]  /*2d2e0*/  IMAD.WIDE R162, R2, 0x4, R210 ;  /* 0x0000000402a27825 */ /* 0x002fc800078e02d2 */
[C---:B--2---:R-:W-:Y:S01]  /*2d2f0*/  IMAD.WIDE R166, R2.reuse, 0x4, R212 ;  /* 0x0000000402a67825 */ /* 0x044fe200078e02d4 */
[----:B------:R1:W-:Y:S03]  /*2d300*/  STL.64 [R1+0x1688], R162 ;  /* 0x001688a201007387 */ /* 0x0003e60000100a00 */
[C---:B----4-:R-:W-:Y:S01]  /*2d310*/  IMAD.WIDE R164, R2.reuse, 0x4, R214 ;  /* 0x0000000402a47825 */ /* 0x050fe200078e02d6 */
[----:B------:R-:W-:Y:S03]  /*2d320*/  STL.64 [R1+0x1680], R166 ;  /* 0x001680a601007387 */ /* 0x000fe60000100a00 */
[C---:B---3--:R-:W-:Y:S01]  /*2d330*/  IMAD.WIDE R10, R2.reuse, 0x4, R10 ;  /* 0x00000004020a7825 */ /* 0x048fe200078e020a */
[----:B------:R-:W-:Y:S03]  /*2d340*/  STL.64 [R1+0x1678], R164 ;  /* 0x001678a401007387 */ /* 0x000fe60000100a00 */
[----:B-1----:R-:W-:-:S04]  /*2d350*/  IMAD.WIDE R162, R2, 0x4, R6 ;  /* 0x0000000402a27825 */ /* 0x002fc800078e0206 */
[C---:B------:R-:W-:Y:S01]  /*2d360*/  IMAD.WIDE R6, R2.reuse, 0x4, R8 ;  /* 0x0000000402067825 */ /* 0x040fe200078e0208 */
[----:B------:R1:W-:Y:S03]  /*2d370*/  STL.64 [R1+0x1670], R162 ;  /* 0x001670a201007387 */ /* 0x0003e60000100a00 */
[C---:B------:R-:W-:Y:S01]  /*2d380*/  IMAD.WIDE R4, R2.reuse, 0x4, R4 ;  /* 0x0000000402047825 */ /* 0x040fe200078e0204 */
[----:B------:R-:W-:Y:S04]  /*2d390*/  STL.64 [R1+0x1660], R10 ;  /* 0x0016600a01007387 */ /* 0x000fe80000100a00 */
[----:B-1----:R-:W2:Y:S04]  /*2d3a0*/  LDL.LU.64 R162, [R1+0x1488] ;  /* 0x0014880001a27983 */ /* 0x002ea80000300a00 */
[----:B------:R1:W-:Y:S04]  /*2d3b0*/  STL.64 [R1+0x1658], R6 ;  /* 0x0016580601007387 */ /* 0x0003e80000100a00 */
[----:B------:R-:W3:Y:S04]  /*2d3c0*/  LDL.LU.64 R164, [R1+0x1480] ;  /* 0x0014800001a47983 */ /* 0x000ee80000300a00 */
[----:B------:R4:W-:Y:S04]  /*2d3d0*/  STL.64 [R1+0x1650], R4 ;  /* 0x0016500401007387 */ /* 0x0009e80000100a00 */
        /* <DEDUP_REMOVED lines=25> */
[----:B-1----:R-:W3:Y:S04]  /*2d570*/  LDL.LU.64 R6, [R1+0x13b0] ;  /* 0x0013b00001067983 */ /* 0x002ee80000300a00 */
[----:B------:R-:W3:Y:S04]  /*2d580*/  LDL.LU.64 R10, [R1+0x13a8] ;  /* 0x0013a800010a7983 */ /* 0x000ee80000300a00 */
[----:B----4-:R-:W4:Y:S04]  /*2d590*/  LDL.LU.64 R4, [R1+0x13a0] ;  /* 0x0013a00001047983 */ /* 0x010f280000300a00 */
[----:B------:R-:W4:Y:S01]  /*2d5a0*/  LDL.LU.64 R8, [R1+0x1398] ;  /* 0x0013980001087983 */ /* 0x000f220000300a00 */
[----:B--2---:R-:W-:-:S05]  /*2d5b0*/  IMAD.WIDE R162, R2, 0x4, R162 ;  /* 0x0000000402a27825 */ /* 0x004fca00078e02a2 */
[----:B------:R1:W-:Y:S01]  /*2d5c0*/  STL.64 [R1+0x1648], R162 ;  /* 0x001648a201007387 */ /* 0x0003e20000100a00 */
[----:B---3--:R-:W-:-:S04]  /*2d5d0*/  IMAD.WIDE R164, R2, 0x4, R164 ;  /* 0x0000000402a47825 */ /* 0x008fc800078e02a4 */
[C---:B------:R-:W-:Y:S01]  /*2d5e0*/  IMAD.WIDE R166, R2.reuse, 0x4, R166 ;  /* 0x0000000402a67825 */ /* 0x040fe200078e02a6 */
[----:B-1----:R-:W2:Y:S03]  /*2d5f0*/  LDL.LU.64 R162, [R1+0x1a80] ;  /* 0x001a800001a27983 */ /* 0x002ea60000300a00 */
[C---:B------:R-:W-:Y:S01]  /*2d600*/  IMAD.WIDE R168, R2.reuse, 0x4, R168 ;  /* 0x0000000402a87825 */ /* 0x040fe200078e02a8 */
[----:B------:R1:W-:Y:S03]  /*2d610*/  STL.64 [R1+0x1640], R164 ;  /* 0x001640a401007387 */ /* 0x0003e60000100a00 */
[----:B------:R-:W-:-:S04]  /*2d620*/  IMAD.WIDE R170, R2, 0x4, R170 ;  /* 0x0000000402aa7825 */ /* 0x000fc800078e02aa */
[C---:B------:R-:W-:Y:S01]  /*2d630*/  IMAD.WIDE R172, R2.reuse, 0x4, R172 ;  /* 0x0000000402ac7825 */ /* 0x040fe200078e02ac */
[----:B-1----:R-:W3:Y:S03]  /*2d640*/  LDL.LU.64 R164, [R1+0x1a78] ;  /* 0x001a780001a47983 */ /* 0x002ee60000300a00 */
[C---:B------:R-:W-:Y:S01]  /*2d650*/  IMAD.WIDE R174, R2.reuse, 0x4, R174 ;  /* 0x0000000402ae7825 */ /* 0x040fe200078e02ae */
[----:B------:R1:W-:Y:S03]  /*2d660*/  STL.64 [R1+0x1638], R166 ;  /* 0x001638a601007387 */ /* 0x0003e60000100a00 */
[----:B------:R-:W-:-:S04]  /*2d670*/  IMAD.WIDE R176, R2, 0x4, R176 ;  /* 0x0000000402b07825 */ /* 0x000fc800078e02b0 */
[C---:B------:R-:W-:Y:S01]  /*2d680*/  IMAD.WIDE R178, R2.reuse, 0x4, R178 ;  /* 0x0000000402b27825 */ /* 0x040fe200078e02b2 */
[----:B-1----:R-:W2:Y:S04]  /*2d690*/  LDL.LU.64 R166, [R1+0x1a70] ;  /* 0x001a700001a67983 */ /* 0x002ea80000300a00 */
[----:B------:R1:W-:Y:S01]  /*2d6a0*/  STL.64 [R1+0x1630], R168 ;  /* 0x001630a801007387 */ /* 0x0003e20000100a00 */
[----:B------:R-:W-:-:S03]  /*2d6b0*/  IMAD.WIDE R180, R2, 0x4, R180 ;  /* 0x0000000402b47825 */ /* 0x000fc600078e02b4 */
[----:B-1----:R-:W3:Y:S04]  /*2d6c0*/  LDL.LU.64 R168, [R1+0x1a68] ;  /* 0x001a680001a87983 */ /* 0x002ee80000300a00 */
[----:B------:R1:W-:Y:S01]  /*2d6d0*/  STL.64 [R1+0x1628], R170 ;  /* 0x001628aa01007387 */ /* 0x0003e20000100a00 */
[----:B------:R-:W-:-:S03]  /*2d6e0*/  IMAD.WIDE R182, R2, 0x4, R182 ;  /* 0x0000000402b67825 */ /* 0x000fc600078e02b6 */
        /* <DEDUP_REMOVED lines=56> */
[----:B----4-:R-:W-:-:S03]  /*2da70*/  IMAD.WIDE R4, R2, 0x4, R4 ;  /* 0x0000000402047825 */ /* 0x010fc600078e0204 */
[----:B-1----:R-:W4:Y:S04]  /*2da80*/  LDL.LU.64 R208, [R1+0x19c8] ;  /* 0x0019c80001d07983 */ /* 0x002f280000300a00 */
[----:B------:R1:W-:Y:S01]  /*2da90*/  STL.64 [R1+0x1580], R210 ;  /* 0x001580d201007387 */ /* 0x0003e20000100a00 */
[----:B------:R-:W-:-:S03]  /*2daa0*/  IMAD.WIDE R8, R2, 0x4, R8 ;  /* 0x0000000402087825 */ /* 0x000fc600078e0208 */
[----:B-1----:R-:W3:Y:S04]  /*2dab0*/  LDL.LU.64 R210, [R1+0x19c0] ;  /* 0x0019c00001d27983 */ /* 0x002ee80000300a00 */
[----:B------:R1:W-:Y:S04]  /*2dac0*/  STL.64 [R1+0x1578], R212 ;  /* 0x001578d401007387 */ /* 0x0003e80000100a00 */
[----:B-1----:R-:W2:Y:S04]  /*2dad0*/  LDL.LU.64 R212, [R1+0x19b8] ;  /* 0x0019b80001d47983 */ /* 0x002ea80000300a00 */
[----:B------:R1:W-:Y:S04]  /*2dae0*/  STL.64 [R1+0x1570], R214 ;  /* 0x001570d601007387 */ /* 0x0003e80000100a00 */
[----:B-1----:R-:W4:Y:S04]  /*2daf0*/  LDL.LU.64 R214, [R1+0x19b0] ;  /* 0x0019b00001d67983 */ /* 0x002f280000300a00 */
[----:B------:R1:W-:Y:S04]  /*2db00*/  STL.64 [R1+0x1568], R6 ;  /* 0x0015680601007387 */ /* 0x0003e80000100a00 */
[----:B-1----:R-:W3:Y:S04]  /*2db10*/  LDL.LU.64 R6, [R1+0x19a8] ;  /* 0x0019a80001067983 */ /* 0x002ee80000300a00 */
[----:B------:R1:W-:Y:S04]  /*2db20*/  STL.64 [R1+0x1560], R10 ;  /* 0x0015600a01007387 */ /* 0x0003e80000100a00 */
[----:B-1----:R-:W2:Y:S04]  /*2db30*/  LDL.LU.64 R10, [R1+0x19a0] ;  /* 0x0019a000010a7983 */ /* 0x002ea80000300a00 */
[----:B------:R1:W-:Y:S04]  /*2db40*/  STL.64 [R1+0x1558], R4 ;  /* 0x0015580401007387 */ /* 0x0003e80000100a00 */
[----:B-1----:R-:W4:Y:S04]  /*2db50*/  LDL.LU.64 R4, [R1+0x1998] ;  /* 0x0019980001047983 */ /* 0x002f280000300a00 */
[----:B------:R1:W-:Y:S04]  /*2db60*/  STL.64 [R1+0x1550], R8 ;  /* 0x0015500801007387 */ /* 0x0003e80000100a00 */
[----:B-1----:R-:W4:Y:S01]  /*2db70*/  LDL.LU.64 R8, [R1+0x1990] ;  /* 0x0019900001087983 */ /* 0x002f220000300a00 */
[----:B---3--:R-:W-:-:S04]  /*2db80*/  IMAD.WIDE R6, R13, 0x4, R6 ;  /* 0x000000040d067825 */ /* 0x008fc800078e0206 */
[----:B--2---:R-:W-:-:S04]  /*2db90*/  IMAD.WIDE R10, R2, 0x4, R10 ;  /* 0x00000004020a7825 */ /* 0x004fc800078e020a */
[----:B----4-:R-:W-:-:S05]  /*2dba0*/  IMAD.WIDE R8, R2, 0x4, R8 ;  /* 0x0000000402087825 */ /* 0x010fca00078e0208 */
[----:B------:R1:W-:Y:S04]  /*2dbb0*/  STL.64 [R1+0x1548], R8 ;  /* 0x0015480801007387 */ /* 0x0003e80000100a00 */
[----:B-1----:R-:W2:Y:S04]  /*2dbc0*/  LDL.LU.64 R8, [R1+0x1988] ;  /* 0x0019880001087983 */ /* 0x002ea80000300a00 */
[----:B------:R1:W-:Y:S04]  /*2dbd0*/  STL.64 [R1+0x1540], R10 ;  /* 0x0015400a01007387 */ /* 0x0003e80000100a00 */
[----:B-1----:R-:W3:Y:S04]  /*2dbe0*/  LDL.LU.64 R10, [R1+0x1980] ;  /* 0x00198000010a7983 */ /* 0x002ee80000300a00 */
[----:B------:R1:W-:Y:S04]  /*2dbf0*/  STL.64 [R1+0xdf8], R6 ;  /* 0x000df80601007387 */ /* 0x0003e80000100a00 */
[----:B-1----:R-:W4:Y:S01]  /*2dc00*/  LDL.LU.64 R6, [R1+0x1978] ;  /* 0x0019780001067983 */ /* 0x002f220000300a00 */
[----:B------:R-:W-:-:S03]  /*2dc10*/  IADD3 R252, R21, 0x100000, RZ ;  /* 0x0010000015fc7810 */ /* 0x000fc60007ffe0ff */
[----:B------:R1:W-:Y:S04]  /*2dc20*/  STL.64 [R1+0x1d48], R28 ;  /* 0x001d481c01007387 */ /* 0x0003e80000100a00 */
[----:B------:R-:W0:Y:S04]  /*2dc30*/  LDGDEPBAR ;  /* 0x00000000000079af */ /* 0x000e280000000000 */
[----:B-1----:R-:W2:Y:S04]  /*2dc40*/  LDL.64 R28, [R1+0x16c8] ;  /* 0x0016c800011c7983 */ /* 0x002ea80000100a00 */
[----:B------:R1:W-:Y:S04]  /*2dc50*/  STL.64 [R1+0x1d40], R26 ;  /* 0x001d401a01007387 */ /* 0x0003e80000100a00 */
[----:B-1----:R-:W3:Y:S04]  /*2dc60*/  LDL.64 R26, [R1+0x1710] ;  /* 0x00171000011a7983 */ /* 0x002ee80000100a00 */
[----:B------:R1:W-:Y:S04]  /*2dc70*/  STL.64 [R1+0x1d38], R24 ;  /* 0x001d381801007387 */ /* 0x0003e80000100a00 */
[----:B-1----:R-:W2:Y:S04]  /*2dc80*/  LDL.64 R24, [R1+0x1750] ;  /* 0x0017500001187983 */ /* 0x002ea80000100a00 */
[----:B------:R-:W-:Y:S04]  /*2dc90*/  STL.64 [R1+0x1d30], R22 ;  /* 0x001d301601007387 */ /* 0x000fe80000100a00 */
[----:B------:R1:W-:Y:S04]  /*2dca0*/  STL.64 [R1+0x1d28], R248 ;  /* 0x001d28f801007387 */ /* 0x0003e80000100a00 */
[----:B-1----:R-:W3:Y:S04]  /*2dcb0*/  LDL.64 R248, [R1+0x1748] ;  /* 0x0017480001f87983 */ /* 0x002ee80000100a00 */
        /* <DEDUP_REMOVED lines=10> */
[----:B------:R-:W-:Y:S04]  /*2dd60*/  STL.64 [R1+0x1cf8], R236 ;  /* 0x001cf8ec01007387 */ /* 0x000fe80000100a00 */
[----:B------:R-:W-:Y:S04]  /*2dd70*/  STL.64 [R1+0x1cf0], R234 ;  /* 0x001cf0ea01007387 */ /* 0x000fe80000100a00 */
[----:B------:R-:W-:Y:S04]  /*2dd80*/  STL.64 [R1+0x1ce8], R232 ;  /* 0x001ce8e801007387 */ /* 0x000fe80000100a00 */
[----:B------:R-:W-:Y:S04]  /*2dd90*/  STL.64 [R1+0x1ce0], R230 ;  /* 0x001ce0e601007387 */ /* 0x000fe80000100a00 */
[----:B------:R-:W-:Y:S04]  /*2dda0*/  STL.64 [R1+0x1cd8], R216 ;  /* 0x001cd8d801007387 */ /* 0x000fe80000100a00 */
[----:B------:R-:W-:Y:S04]  /*2ddb0*/  STL.64 [R1+0x1cd0], R218 ;  /* 0x001cd0da01007387 */ /* 0x000fe80000100a00 */
[----:B------:R1:W-:Y:S04]  /*2ddc0*/  STL [R1+0x1cc8], R16 ;  /* 0x001cc81001007387 */ /* 0x0003e80000100800 */
[----:B------:R-:W-:Y:S04]  /*2ddd0*/  STL.64 [R1+0x1cc0], R220 ;  /* 0x001cc0dc01007387 */ /* 0x000fe80000100a00 */
[----:B------:R-:W-:Y:S01]  /*2dde0*/  STL.64 [R1+0x1cb8], R222 ;  /* 0x001cb8de01007387 */ /* 0x000fe20000100a00 */
[----:B-1----:R-:W1:Y:S03]  /*2ddf0*/  LDC R16, c[0x0][0x230] ;  /* 0x00008c00ff107b82 */ /* 0x002e660000000800 */
[----:B------:R-:W-:Y:S04]  /*2de00*/  STL.64 [R1+0x1cb0], R224 ;  /* 0x001cb0e001007387 */ /* 0x000fe80000100a00 */
[----:B------:R-:W-:Y:S04]  /*2de10*/  STL.64 [R1+0x1ca8], R226 ;  /* 0x001ca8e201007387 */ /* 0x000fe80000100a00 */
[----:B------:R4:W-:Y:S04]  /*2de20*/  STL.64 [R1+0x1ca0], R228 ;  /* 0x001ca0e401007387 */ /* 0x0009e80000100a00 */
[----:B------:R4:W-:Y:S04]  /*2de30*/  STL.64 [R1+0x1c98], R14 ;  /* 0x001c980e01007387 */ /* 0x0009e80000100a00 */
[----:B----4-:R4:W-:Y:S04]  /*2de40*/  STL.64 [R1+0x1978], R6 ;  /* 0x0019780601007387 */ /* 0x0109e80000100a00 */
[----:B------:R-:W3:Y:S04]  /*2de50*/  LDL.64 R228, [R1+0x1638] ;  /* 0x0016380001e47983 */ /* 0x000ee80000100a00 */
[----:B------:R-:W3:Y:S04]  /*2de60*/  LDL.64 R14, [R1+0x1680] ;  /* 0x00168000010e7983 */ /* 0x000ee80000100a00 */
[----:B----4-:R-:W4:Y:S04]  /*2de70*/  LDL.64 R6, [R1+0x16c0] ;  /* 0x0016c00001067983 */ /* 0x010f280000100a00 */
[----:B------:R-:W4:Y:S04]  /*2de80*/  LDL.64 R226, [R1+0x15f8] ;  /* 0x0015f80001e27983 */ /* 0x000f280000100a00 */
        /* <DEDUP_REMOVED lines=10> */
[----:B--2---:R-:W-:Y:S04]  /*2df30*/  LDGSTS.E [R3+-0x28000], desc[UR8][R24.64], P0 ;  /* 0xd800000018037fae */ /* 0x004fe80008121848 */
[----:B---3--:R-:W-:Y:S04]  /*2df40*/  LDGSTS.E [R3+-0x27c00], desc[UR8][R26.64], P0 ;  /* 0xd84000001a037fae */ /* 0x008fe80008121848 */
[----:B------:R-:W-:Y:S04]  /*2df50*/  LDGSTS.E [R3+-0x27800], desc[UR8][R28.64], P0 ;  /* 0xd88000001c037fae */ /* 0x000fe80008121848 */
[----:B------:R-:W2:Y:S04]  /*2df60*/  LDL.64 R24, [R1+0x1738] ;  /* 0x0017380001187983 */ /* 0x000ea80000100a00 */
[----:B------:R-:W3:Y:S04]  /*2df70*/  LDL.64 R26, [R1+0x16f0] ;  /* 0x0016f000011a7983 */ /* 0x000ee80000100a00 */
[----:B------:R-:W3:Y:S04]  /*2df80*/  LDL.LU.64 R28, [R1+0x1d48] ;  /* 0x001d4800011c7983 */ /* 0x000ee80000300a00 */
[----:B------:R1:W-:Y:S04]  /*2df90*/  STL.64 [R1+0x19b8], R2 ;  /* 0x0019b80201007387 */ /* 0x0003e80000100a00 */
[----:B------:R-:W-:Y:S04]  /*2dfa0*/  LDGSTS.E [R3+-0x27400], desc[UR8][R238.64], P0 ;  /* 0xd8c00000ee037fae */ /* 0x000fe80008121848 */
[----:B------:R-:W-:Y:S04]  /*2dfb0*/  LDGSTS.E [R3+-0x27000], desc[UR8][R240.64], P0 ;  /* 0xd9000000f0037fae */ /* 0x000fe80008121848 */
[----:B------:R-:W-:Y:S04]  /*2dfc0*/  LDGSTS.E [R3+-0x26c00], desc[UR8][R242.64], P0 ;  /* 0xd9400000f2037fae */ /* 0x000fe80008121848 */
[----:B------:R-:W-:Y:S04]  /*2dfd0*/  LDGSTS.E [R3+-0x26800], desc[UR8][R244.64], P0 ;  /* 0xd9800000f4037fae */ /* 0x000fe80008121848 */
[----:B------:R-:W-:Y:S04]  /*2dfe0*/  LDGSTS.E [R3+-0x26400], desc[UR8][R246.64], P0 ;  /* 0xd9c00000f6037fae */ /* 0x000fe80008121848 */
[----:B------:R-:W-:Y:S04]  /*2dff0*/  LDGSTS.E [R12+-0x27f80], desc[UR8][R248.64], P0 ;  /* 0xd8080000f80c7fae */ /* 0x000fe80008121848 */
[----:B------:R-:W3:Y:S04]  /*2e000*/  LDL.64 R238, [R1+0x16b0] ;  /* 0x0016b00001ee7983 */ /* 0x000ee80000100a00 */
[----:B-1----:R-:W4:Y:S04]  /*2e010*/  LDL.64 R2, [R1+0x1700] ;  /* 0x0017000001027983 */ /* 0x002f280000100a00 */
[----:B------:R-:W3:Y:S04]  /*2e020*/  LDL.64 R240, [R1+0x1670] ;  /* 0x0016700001f07983 */ /* 0x000ee80000100a00 */
[----:B------:R-:W3:Y:S04]  /*2e030*/  LDL.64 R242, [R1+0x1628] ;  /* 0x0016280001f27983 */ /* 0x000ee80000100a00 */
[----:B------:R-:W3:Y:S04]  /*2e040*/  LDL.64 R244, [R1+0x15e8] ;  /* 0x0015e80001f47983 */ /* 0x000ee80000100a00 */
[----:B------:R-:W3:Y:S04]  /*2e050*/  LDL.64 R246, [R1+0x15a0] ;  /* 0x0015a00001f67983 */ /* 0x000ee80000100a00 */
[----:B------:R-:W3:Y:S04]  /*2e060*/  LDL.64 R248, [R1+0x1560] ;  /* 0x0015600001f87983 */ /* 0x000ee80000100a00 */
        /* <DEDUP_REMOVED lines=16> */
[----:B---3--:R-:W-:Y:S04]  /*2e170*/  LDGSTS.E [R10+-0x27a80], desc[UR8][R26.64], P0 ;  /* 0xd85800001a0a7fae */ /* 0x008fe80008121848 */
[----:B------:R-:W2:Y:S04]  /*2e180*/  LDL.64 R22, [R1+0x16a8] ;  /* 0x0016a80001167983 */ /* 0x000ea80000100a00 */
[----:B------:R-:W3:Y:S04]  /*2e190*/  LDL.64 R24, [R1+0x16e8] ;  /* 0x0016e80001187983 */ /* 0x000ee80000100a00 */
[----:B------:R-:W4:Y:S04]  /*2e1a0*/  LDL.64 R26, [R1+0x1730] ;  /* 0x00173000011a7983 */ /* 0x000f280000100a00 */
[----:B------:R-:W2:Y:S04]  /*2e1b0*/  LDL.64 R2, [R1+0x1660] ;  /* 0x0016600001027983 */ /* 0x000ea80000100a00 */
[----:B------:R-:W2:Y:S04]  /*2e1c0*/  LDL.64 R14, [R1+0x1620] ;  /* 0x00162000010e7983 */ /* 0x000ea80000100a00 */
[----:B------:R-:W2:Y:S04]  /*2e1d0*/  LDL.64 R222, [R1+0x15e0] ;  /* 0x0015e00001de7983 */ /* 0x000ea80000100a00 */
[----:B------:R-:W2:Y:S04]  /*2e1e0*/  LDL.64 R220, [R1+0x1598] ;  /* 0x0015980001dc7983 */ /* 0x000ea80000100a00 */
[----:B------:R-:W2:Y:S04]  /*2e1f0*/  LDL.64 R218, [R1+0x1558] ;  /* 0x0015580001da7983 */ /* 0x000ea80000100a00 */
[----:B------:R-:W-:Y:S04]  /*2e200*/  LDGSTS.E [R10+-0x27680], desc[UR8][R238.64], P0 ;  /* 0xd8980000ee0a7fae */ /* 0x000fe80008121848 */
[----:B------:R-:W-:Y:S04]  /*2e210*/  LDGSTS.E [R10+-0x27280], desc[UR8][R240.64], P0 ;  /* 0xd8d80000f00a7fae */ /* 0x000fe80008121848 */
[----:B------:R-:W-:Y:S04]  /*2e220*/  LDGSTS.E [R10+-0x26e80], desc[UR8][R242.64], P0 ;  /* 0xd9180000f20a7fae */ /* 0x000fe80008121848 */
[----:B------:R-:W-:Y:S04]  /*2e230*/  LDGSTS.E [R10+-0x26a80], desc[UR8][R244.64], P0 ;  /* 0xd9580000f40a7fae */ /* 0x000fe80008121848 */
[----:B------:R-:W-:Y:S04]  /*2e240*/  LDGSTS.E [R10+-0x26680], desc[UR8][R246.64], P0 ;  /* 0xd9980000f60a7fae */ /* 0x000fe80008121848 */
[----:B------:R-:W-:Y:S04]  /*2e250*/  LDGSTS.E [R10+-0x26280], desc[UR8][R248.64], P0 ;  /* 0xd9d80000f80a7fae */ /* 0x000fe80008121848 */
[----:B------:R-:W2:Y:S04]  /*2e260*/  LDL.64 R244, [R1+0x16a0] ;  /* 0x0016a00001f47983 */ /* 0x000ea80000100a00 */
        /* <DEDUP_REMOVED lines=14> */
[----:B------:R1:W-:Y:S04]  /*2e350*/  STL.64 [R1+0x1998], R10 ;  /* 0x0019980a01007387 */ /* 0x0003e80000100a00 */
[----:B-1----:R-:W2:Y:S04]  /*2e360*/  LDL.LU.64 R10, [R1+0x1540] ;  /* 0x00154000010a7983 */ /* 0x002ea80000300a00 */
[----:B----4-:R-:W-:Y:S04]  /*2e370*/  LDGSTS.E [R9+-0x27e00], desc[UR8][R26.64], P0 ;  /* 0xd82000001a097fae */ /* 0x010fe80008121848 */
[----:B---3--:R-:W-:Y:S04]  /*2e380*/  LDGSTS.E [R9+-0x27a00], desc[UR8][R24.64], P0 ;  /* 0xd860000018097fae */ /* 0x008fe80008121848 */
[----:B--2---:R-:W-:Y:S04]  /*2e390*/  LDGSTS.E [R9+-0x27600], desc[UR8][R22.64], P0 ;  /* 0xd8a0000016097fae */ /* 0x004fe80008121848 */
[----:B------:R-:W-:Y:S04]  /*2e3a0*/  LDGSTS.E [R9+-0x27200], desc[UR8][R2.64], P0 ;  /* 0xd8e0000002097fae */ /* 0x000fe80008121848 */
[----:B------:R-:W-:Y:S04]  /*2e3b0*/  LDGSTS.E [R9+-0x26e00], desc[UR8][R14.64], P0 ;  /* 0xd92000000e097fae */ /* 0x000fe80008121848 */
[----:B------:R-:W2:Y:S04]  /*2e3c0*/  LDL.LU.64 R26, [R1+0x1d40] ;  /* 0x001d4000011a7983 */ /* 0x000ea80000300a00 */
[----:B------:R-:W-:Y:S04]  /*2e3d0*/  LDGSTS.E [R9+-0x26a00], desc[UR8][R222.64], P0 ;  /* 0xd9600000de097fae */ /* 0x000fe80008121848 */
[----:B------:R-:W3:Y:S04]  /*2e3e0*/  LDL.LU.64 R24, [R1+0x1d38] ;  /* 0x001d380001187983 */ /* 0x000ee80000300a00 */
[----:B------:R-:W-:Y:S04]  /*2e3f0*/  LDGSTS.E [R9+-0x26600], desc[UR8][R220.64], P0 ;  /* 0xd9a00000dc097fae */ /* 0x000fe80008121848 */
[----:B------:R-:W4:Y:S04]  /*2e400*/  LDL.LU.64 R22, [R1+0x1d30] ;  /* 0x001d300001167983 */ /* 0x000f280000300a00 */
[----:B------:R-:W-:Y:S04]  /*2e410*/  LDGSTS.E [R9+-0x26200], desc[UR8][R218.64], P0 ;  /* 0xd9e00000da097fae */ /* 0x000fe80008121848 */
[----:B------:R-:W2:Y:S04]  /*2e420*/  LDL.64 R2, [R1+0x1718] ;  /* 0x0017180001027983 */ /* 0x000ea80000100a00 */
[----:B------:R-:W3:Y:S04]  /*2e430*/  LDL.64 R14, [R1+0x16d0] ;  /* 0x0016d000010e7983 */ /* 0x000ee80000100a00 */
[----:B------:R-:W4:Y:S04]  /*2e440*/  LDL.64 R222, [R1+0x1690] ;  /* 0x0016900001de7983 */ /* 0x000f280000100a00 */
[----:B------:R-:W4:Y:S04]  /*2e450*/  LDL.64 R220, [R1+0x1648] ;  /* 0x0016480001dc7983 */ /* 0x000f280000100a00 */
[----:B------:R-:W4:Y:S04]  /*2e460*/  LDL.64 R218, [R1+0x1608] ;  /* 0x0016080001da7983 */ /* 0x000f280000100a00 */
[----:B------:R1:W-:Y:S04]  /*2e470*/  STL.64 [R1+0x19a0], R8 ;  /* 0x0019a00801007387 */ /* 0x0003e80000100a00 */
[----:B------:R-:W-:Y:S04]  /*2e480*/  LDGSTS.E [R5+-0x27d80], desc[UR8][R248.64], P0 ;  /* 0xd8280000f8057fae */ /* 0x000fe80008121848 */
[----:B------:R-:W-:Y:S04]  /*2e490*/  LDGSTS.E [R5+-0x27980], desc[UR8][R246.64], P0 ;  /* 0xd8680000f6057fae */ /* 0x000fe80008121848 */
[----:B-1----:R-:W2:Y:S04]  /*2e4a0*/  LDL.LU.64 R8, [R1+0x1548] ;  /* 0x0015480001087983 */ /* 0x002ea80000300a00 */
        /* <DEDUP_REMOVED lines=23> */
[----:B------:R-:W4:Y:S04]  /*2e620*/  LDL.64 R6, [R1+0xdf8] ;  /* 0x000df80001067983 */ /* 0x000f280000100a00 */
[----:B------:R-:W-:Y:S04]  /*2e630*/  LDGSTS.E [R4+-0x26500], desc[UR8][R224.64], P0 ;  /* 0xd9b00000e0047fae */ /* 0x000fe80008121848 */
[----:B------:R-:W4:Y:S04]  /*2e640*/  LDL.LU.64 R224, [R1+0x1378] ;  /* 0x0013780001e07983 */ /* 0x000f280000300a00 */
[----:B------:R-:W4:Y:S04]  /*2e650*/  LDL.LU.64 R226, [R1+0x1370] ;  /* 0x0013700001e27983 */ /* 0x000f280000300a00 */
[----:B------:R-:W4:Y:S04]  /*2e660*/  LDL.LU.64 R228, [R1+0x1360] ;  /* 0x0013600001e47983 */ /* 0x000f280000300a00 */
[----:B--2---:R-:W-:Y:S04]  /*2e670*/  LDGSTS.E [R4+-0x26100], desc[UR8][R8.64], P0 ;  /* 0xd9f0000008047fae */ /* 0x004fe80008121848 */
[----:B------:R1:W-:Y:S04]  /*2e680*/  STL.64 [R1+0x19b0], R8 ;  /* 0x0019b00801007387 */ /* 0x0003e80000100a00 */
[----:B------:R2:W-:Y:S04]  /*2e690*/  LDGSTS.E [R0+-0x27c80], desc[UR8][R2.64], P0 ;  /* 0xd838000002007fae */ /* 0x0005e80008121848 */
[----:B---3--:R-:W-:Y:S04]  /*2e6a0*/  LDGSTS.E [R0+-0x27880], desc[UR8][R14.64], P0 ;  /* 0xd87800000e007fae */ /* 0x008fe80008121848 */
[----:B-1----:R-:W3:Y:S04]  /*2e6b0*/  LDL.LU.64 R8, [R1+0x15c8] ;  /* 0x0015c80001087983 */ /* 0x002ee80000300a00 */
[----:B------:R1:W-:Y:S01]  /*2e6c0*/  STL.64 [R1+0x19a8], R4 ;  /* 0x0019a80401007387 */ /* 0x0003e20000100a00 */
[----:B------:R-:W-:Y:S01]  /*2e6d0*/  VIADD R16, R16, 0xfffffdfe ;  /* 0xfffffdfe10107836 */ /* 0x000fe20000000000 */
[----:B--2---:R-:W2:Y:S02]  /*2e6e0*/  LDC R3, c[0x0][0x230] ;  /* 0x00008c00ff037b82 */ /* 0x004ea40000000800 */
[----:B----4-:R-:W-:Y:S04]  /*2e6f0*/  LDGSTS.E [R0+-0x27480], desc[UR8][R222.64], P0 ;  /* 0xd8b80000de007fae */ /* 0x010fe80008121848 */
[----:B------:R-:W-:Y:S04]  /*2e700*/  LDGSTS.E [R0+-0x27080], desc[UR8][R220.64], P0 ;  /* 0xd8f80000dc007fae */ /* 0x000fe80008121848 */
[----:B-1----:R-:W4:Y:S04]  /*2e710*/  LDL.LU.64 R4, [R1+0x1580] ;  /* 0x0015800001047983 */ /* 0x002f280000300a00 */
[----:B------:R-:W-:Y:S04]  /*2e720*/  LDGSTS.E [R0+-0x26c80], desc[UR8][R218.64], P0 ;  /* 0xd9380000da007fae */ /* 0x000fe80008121848 */
[----:B------:R-:W2:Y:S04]  /*2e730*/  LDL.LU.64 R218, [R1+0x1358] ;  /* 0x0013580001da7983 */ /* 0x000ea80000300a00 */
[----:B------:R-:W2:Y:S04]  /*2e740*/  LDL.LU.64 R14, [R1+0x1350] ;  /* 0x00135000010e7983 */ /* 0x000ea80000300a00 */
[----:B------:R-:W2:Y:S04]  /*2e750*/  LDL.LU.64 R222, [R1+0x1348] ;  /* 0x0013480001de7983 */ /* 0x000ea80000300a00 */
[----:B------:R-:W2:Y:S04]  /*2e760*/  LDL.LU.64 R220, [R1+0x1340] ;  /* 0x0013400001dc7983 */ /* 0x000ea80000300a00 */
[----:B---3--:R1:W-:Y:S04]  /*2e770*/  LDGSTS.E [R0+-0x26880], desc[UR8][R8.64], P0 ;  /* 0xd978000008007fae */ /* 0x0083e80008121848 */
[----:B------:R-:W-:Y:S04]  /*2e780*/  STL.64 [R1+0x19c0], R8 ;  /* 0x0019c00801007387 */ /* 0x000fe80000100a00 */
[----:B----4-:R-:W-:Y:S04]  /*2e790*/  LDGSTS.E [R0+-0x26480], desc[UR8][R4.64], P0 ;  /* 0xd9b8000004007fae */ /* 0x010fe80008121848 */
[----:B------:R3:W-:Y:S04]  /*2e7a0*/  STL.64 [R1+0x19c8], R4 ;  /* 0x0019c80401007387 */ /* 0x0007e80000100a00 */
[----:B------:R-:W-:Y:S04]  /*2e7b0*/  LDGSTS.E [R0+-0x26080], desc[UR8][R10.64], P0 ;  /* 0xd9f800000a007fae */ /* 0x000fe80008121848 */
[----:B------:R-:W0:Y:S04]  /*2e7c0*/  LDGDEPBAR ;  /* 0x00000000000079af */ /* 0x000e280000000000 */
[----:B---3--:R-:W3:Y:S01]  /*2e7d0*/  LDL.LU.64 R4, [R1+0x1368] ;  /* 0x0013680001047983 */ /* 0x008ee20000300a00 */
[----:B------:R-:W-:Y:S01]  /*2e7e0*/  BAR.SYNC.DEFER_BLOCKING 0x0 ;  /* 0x0000000000007b1d */ /* 0x000fe20000010000 */
[----:B------:R-:W-:-:S07]  /*2e7f0*/  ISETP.GE.U32.AND P0, PT, R16, 0x7ffffd7f, PT ;  /* 0x7ffffd7f1000780c */ /* 0x000fce0003f06070 */
[----:B------:R-:W4:Y:S01]  /*2e800*/  LDC R16, c[0x0][0x230] ;  /* 0x00008c00ff107b82 */ /* 0x000f220000000800 */
[----:B------:R-:W-:Y:S01]  /*2e810*/  IMAD.WIDE R224, R13, 0x4, R224 ;  /* 0x000000040de07825 */ /* 0x000fe200078e02e0 */
[----:B------:R3:W-:Y:S01]  /*2e820*/  STL.64 [R1+0x19d0], R10 ;  /* 0x0019d00a01007387 */ /* 0x0007e20000100a00 */
[----:B------:R-:W-:Y:S02]  /*2e830*/  IADD3 R2, R21, 0x100000, RZ ;  /* 0x0010000015027810 */ /* 0x000fe40007ffe0ff */
[----:B------:R-:W-:Y:S01]  /*2e840*/  IMAD.WIDE R226, R13, 0x4, R226 ;  /* 0x000000040de27825 */ /* 0x000fe200078e02e2 */
[----:B------:R3:W-:Y:S04]  /*2e850*/  STL.64 [R1+0xe00], R224 ;  /* 0x000e00e001007387 */ /* 0x0007e80000100a00 */
[----:B------:R3:W-:Y:S04]  /*2e860*/  STL.64 [R1+0xe08], R226 ;  /* 0x000e08e201007387 */ /* 0x0007e80000100a00 */
[----:B------:R-:W-:Y:S01]  /*2e870*/  @!PT LDS RZ, [RZ] ;  /* 0x00000000fffff984 */ /* 0x000fe20000000800 */
[----:B------:R-:W-:Y:S01]  /*2e880*/  @!PT LDS RZ, [RZ] ;  /* 0x00000000fffff984 */ /* 0x000fe20000000800 */
[----:B------:R-:W-:Y:S01]  /*2e890*/  @!PT LDS RZ, [RZ] ;  /* 0x00000000fffff984 */ /* 0x000fe20000000800 */
[----:B------:R2:W-:Y:S04]  /*2e8a0*/  LDGSTS.E [R252], desc[UR8][R6.64], !P2 ;  /* 0x0000000006fc7fae */ /* 0x0005e8000d121848 */
[----:B------:R4:W-:Y:S01]  /*2e8b0*/  LDGSTS.E [R2+0x4000], desc[UR8][R224.64], !P2 ;  /* 0x04000000e0027fae */ /* 0x0009e2000d121848 */
[C---:B-1----:R-:W-:Y:S01]  /*2e8c0*/  IADD3 R8, R21.reuse, 0x100000, RZ ;  /* 0x0010000015087810 */ /* 0x042fe20007ffe0ff */
[----:B--2---:R-:W-:-:S05]  /*2e8d0*/  VIADD R6, R21, 0x100000 ;  /* 0x0010000015067836 */ /* 0x004fca0000000000 */
[----:B------:R-:W-:Y:S01]  /*2e8e0*/  LDGSTS.E [R6+0x8000], desc[UR8][R226.64], !P2 ;  /* 0x08000000e2067fae */ /* 0x000fe2000d121848 */
[----:B------:R-:W-:Y:S01]  /*2e8f0*/  VIADD R252, R21, 0x100000 ;  /* 0x0010000015fc7836 */ /* 0x000fe20000000000 */
[----:B----4-:R-:W-:Y:S01]  /*2e900*/  IADD3 R2, R16, -0x203, RZ ;  /* 0xfffffdfd10027810 */ /* 0x010fe20007ffe0ff */
[----:B------:R-:W-:Y:S01]  /*2e910*/  IMAD.WIDE R218, R13, 0x4, R218 ;  /* 0x000000040dda7825 */ /* 0x000fe200078e02da */
[----:B------:R-:W-:-:S03]  /*2e920*/  IADD3 R9, R21, 0x100000, RZ ;  /* 0x0010000015097810 */ /* 0x000fc60007ffe0ff */
[----:B------:R-:W-:-:S04]  /*2e930*/  IMAD.WIDE R14, R13, 0x4, R14 ;  /* 0x000000040d0e7825 */ /* 0x000fc800078e020e */
[----:B------:R-:W-:Y:S02]  /*2e940*/  VIADD R16, R21, 0x100000 ;  /* 0x0010000015107836 */ /* 0x000fe40000000000 */
[----:B---3--:R-:W-:-:S04]  /*2e950*/  IMAD.WIDE R10, R13, 0x4, R4 ;  /* 0x000000040d0a7825 */ /* 0x008fc800078e0204 */
[C---:B------:R-:W-:Y:S01]  /*2e960*/  IMAD.WIDE R4, R13.reuse, 0x4, R228 ;  /* 0x000000040d047825 */ /* 0x040fe200078e02e4 */
[----:B------:R1:W-:Y:S04]  /*2e970*/  STL.64 [R1+0xe10], R10 ;  /* 0x000e100a01007387 */ /* 0x0003e80000100a00 */
[----:B------:R-:W2:Y:S04]  /*2e980*/  LDL.LU.64 R224, [R1+0x1338] ;  /* 0x0013380001e07983 */ /* 0x000ea80000300a00 */
[----:B------:R3:W-:Y:S04]  /*2e990*/  STL.64 [R1+0xe20], R4 ;  /* 0x000e200401007387 */ /* 0x0007e80000100a00 */
[----:B------:R-:W4:Y:S04]  /*2e9a0*/  LDL.LU.64 R226, [R1+0x1330] ;  /* 0x0013300001e27983 */ /* 0x000f280000300a00 */
[----:B------:R-:W4:Y:S04]  /*2e9b0*/  LDL.LU.64 R6, [R1+0x1328] ;  /* 0x0013280001067983 */ /* 0x000f280000300a00 */
[----:B------:R-:W4:Y:S04]  /*2e9c0*/  LDL.LU.64 R228, [R1+0x1320] ;  /* 0x0013200001e47983 */ /* 0x000f280000300a00 */
[----:B------:R1:W-:Y:S04]  /*2e9d0*/  LDGSTS.E [R8+0xc000], desc[UR8][R10.64], !P2 ;  /* 0x0c0000000a087fae */ /* 0x0003e8000d121848 */
[----:B------:R3:W-:Y:S04]  /*2e9e0*/  LDGSTS.E [R252+0x4], desc[UR8][R4.64], !P0 ;  /* 0x0000400004fc7fae */ /* 0x0007e8000c121848 */
[----:B------:R3:W-:Y:S01]  /*2e9f0*/  STL.64 [R1+0xf58], R218 ;  /* 0x000f58da01007387 */ /* 0x0007e20000100a00 */
[----:B-1----:R-:W-:-:S03]  /*2ea00*/  IMAD.WIDE R10, R13, 0x4, R222 ;  /* 0x000000040d0a7825 */ /* 0x002fc600078e02de */
[----:B------:R1:W-:Y:S01]  /*2ea10*/  STL.64 [R1+0xf60], R14 ;  /* 0x000f600e01007387 */ /* 0x0003e20000100a00 */
[----:B---3--:R-:W-:-:S03]  /*2ea20*/  IMAD.WIDE R4, R13, 0x4, R220 ;  /* 0x000000040d047825 */ /* 0x008fc600078e02dc */
[----:B------:R-:W-:Y:S04]  /*2ea30*/  LDGSTS.E [R16+0x4004], desc[UR8][R218.64], !P0 ;  /* 0x04004000da107fae */ /* 0x000fe8000c121848 */
[----:B------:R-:W-:Y:S04]  /*2ea40*/  STL.64 [R1+0xf68], R10 ;  /* 0x000f680a01007387 */ /* 0x000fe80000100a00 */
[----:B------:R-:W-:Y:S04]  /*2ea50*/  LDGSTS.E [R9+0x8004], desc[UR8][R14.64], !P0 ;  /* 0x080040000e097fae */ /* 0x000fe8000c121848 */
[----:B------:R-:W3:Y:S04]  /*2ea60*/  LDL.LU.64 R218, [R1+0x1318] ;  /* 0x0013180001da7983 */ /* 0x000ee80000300a00 */
[----:B------:R1:W-:Y:S04]  /*2ea70*/  STL.64 [R1+0xe28], R4 ;  /* 0x000e280401007387 */ /* 0x0003e80000100a00 */
[----:B-1----:R-:W3:Y:S04]  /*2ea80*/  LDL.LU.64 R14, [R1+0x1310] ;  /* 0x00131000010e7983 */ /* 0x002ee80000300a00 */
[----:B------:R-:W3:Y:S04]  /*2ea90*/  LDL.LU.64 R222, [R1+0x1308] ;  /* 0x0013080001de7983 */ /* 0x000ee80000300a00 */
[----:B------:R-:W3:Y:S01]  /*2eaa0*/  LDL.LU.64 R220, [R1+0x1300] ;  /* 0x0013000001dc7983 */ /* 0x000ee20000300a00 */
[----:B------:R-:W-:Y:S01]  /*2eab0*/  ISETP.GE.U32.AND P2, PT, R2, 0x7ffffd7e, PT ;  /* 0x7ffffd7e0200780c */ /* 0x000fe20003f46070 */
[----:B------:R-:W-:Y:S01]  /*2eac0*/  VIADD R3, R3, 0xfffffdfc ;  /* 0xfffffdfc03037836 */ /* 0x000fe20000000000 */
[----:B------:R-:W1:Y:S01]  /*2ead0*/  LDC R2, c[0x0][0x230] ;  /* 0x00008c00ff027b82 */ /* 0x000e620000000800 */
[----:B------:R-:W-:Y:S03]  /*2eae0*/  LDGSTS.E [R8+0xc004], desc[UR8][R10.64], !P0 ;  /* 0x0c0040000a087fae */ /* 0x000fe6000c121848 */
[----:B------:R-:W-:-:S04]  /*2eaf0*/  ISETP.GE.U32.AND P0, PT, R3, 0x7ffffd7d, PT ;  /* 0x7ffffd7d0300780c */ /* 0x000fc80003f06070 */
[----:B------:R-:W1:Y:S03]  /*2eb00*/  LDC R3, c[0x0][0x230] ;  /* 0x00008c00ff037b82 */ /* 0x000e660000000800 */
[----:B------:R1:W-:Y:S02]  /*2eb10*/  LDGSTS.E [R252+0x8], desc[UR8][R4.64], !P2 ;  /* 0x0000800004fc7fae */ /* 0x0003e4000d121848 */
[C---:B-1----:R-:W-:Y:S01]  /*2eb20*/  IADD3 R5, R21.reuse, 0x100000, RZ ;  /* 0x0010000015057810 */ /* 0x042fe20007ffe0ff */
[----:B------:R-:W-:Y:S02]  /*2eb30*/  VIADD R4, R21, 0x100000 ;  /* 0x0010000015047836 */ /* 0x000fe40000000000 */
[----:B--2---:R-:W-:-:S04]  /*2eb40*/  IMAD.WIDE R224, R13, 0x4, R224 ;  /* 0x000000040de07825 */ /* 0x004fc800078e02e0 */
[C---:B----4-:R-:W-:Y:S01]  /*2eb50*/  IMAD.WIDE R226, R13.reuse, 0x4, R226 ;  /* 0x000000040de27825 */ /* 0x050fe200078e02e2 */
[----:B------:R1:W-:Y:S03]  /*2eb60*/  STL.64 [R1+0xf70], R224 ;  /* 0x000f70e001007387 */ /* 0x0003e60000100a00 */
[C---:B------:R-:W-:Y:S01]  /*2eb70*/  IMAD.WIDE R10, R13.reuse, 0x4, R6 ;  /* 0x000000040d0a7825 */ /* 0x040fe200078e0206 */
[----:B------:R2:W-:Y:S03]  /*2eb80*/  STL.64 [R1+0xf78], R226 ;  /* 0x000f78e201007387 */ /* 0x0005e60000100a00 */
[C---:B------:R-:W-:Y:S01]  /*2eb90*/  IMAD.WIDE R6, R13.reuse, 0x4, R228 ;  /* 0x000000040d067825 */ /* 0x040fe200078e02e4 */
[----:B------:R-:W-:Y:S04]  /*2eba0*/  LDGSTS.E [R5+0x4008], desc[UR8][R224.64], !P2 ;  /* 0x04008000e0057fae */ /* 0x000fe8000d121848 */
[----:B------:R4:W-:Y:S04]  /*2ebb0*/  STL.64 [R1+0xf80], R10 ;  /* 0x000f800a01007387 */ /* 0x0009e80000100a00 */
[----:B------:R-:W-:Y:S04]  /*2ebc0*/  LDGSTS.E [R4+0x8008], desc[UR8][R226.64], !P2 ;  /* 0x08008000e2047fae */ /* 0x000fe8000d121848 */
[----:B-1----:R-:W4:Y:S04]  /*2ebd0*/  LDL.LU.64 R224, [R1+0x12f8] ;  /* 0x0012f80001e07983 */ /* 0x002f280000300a00 */
[----:B------:R1:W-:Y:S04]  /*2ebe0*/  STL.64 [R1+0xe30], R6 ;  /* 0x000e300601007387 */ /* 0x0003e80000100a00 */
[----:B--2---:R-:W2:Y:S04]  /*2ebf0*/  LDL.LU.64 R226, [R1+0x11f0] ;  /* 0x0011f00001e27983 */ /* 0x004ea80000300a00 */
[----:B------:R-:W2:Y:S04]  /*2ec00*/  LDL.LU.64 R4, [R1+0xed0] ;  /* 0x000ed00001047983 */ /* 0x000ea80000300a00 */
[----:B------:R-:W2:Y:S01]  /*2ec10*/  LDL.LU.64 R228, [R1+0xec0] ;  /* 0x000ec00001e47983 */ /* 0x000ea20000300a00 */
[----:B---3--:R-:W-:-:S03]  /*2ec20*/  IMAD.WIDE R218, R13, 0x4, R218 ;  /* 0x000000040dda7825 */ /* 0x008fc600078e02da */
[----:B------:R4:W-:Y:S04]  /*2ec30*/  LDGSTS.E [R8+0xc008], desc[UR8][R10.64], !P2 ;  /* 0x0c0080000a087fae */ /* 0x0009e8000d121848 */
[----:B------:R1:W-:Y:S01]  /*2ec40*/  LDGSTS.E [R252+0xc], desc[UR8][R6.64], !P0 ;  /* 0x0000c00006fc7fae */ /* 0x0003e2000c121848 */
[----:B------:R-:W-:-:S03]  /*2ec50*/  IMAD.WIDE R14, R13, 0x4, R14 ;  /* 0x000000040d0e7825 */ /* 0x000fc600078e020e */
[----:B------:R3:W-:Y:S01]  /*2ec60*/  STL.64 [R1+0xf88], R218 ;  /* 0x000f88da01007387 */ /* 0x0007e20000100a00 */
[----:B----4-:R-:W-:-:S03]  /*2ec70*/  IMAD.WIDE R10, R13, 0x4, R222 ;  /* 0x000000040d0a7825 */ /* 0x010fc600078e02de */
[----:B------:R4:W-:Y:S01]  /*2ec80*/  STL.64 [R1+0xf90], R14 ;  /* 0x000f900e01007387 */ /* 0x0009e20000100a00 */
[----:B-1----:R-:W-:-:S03]  /*2ec90*/  IMAD.WIDE R6, R13, 0x4, R220 ;  /* 0x000000040d067825 */ /* 0x002fc600078e02dc */
[----:B------:R-:W-:Y:S04]  /*2eca0*/  LDGSTS.E [R16+0x400c], desc[UR8][R218.64], !P0 ;  /* 0x0400c000da107fae */ /* 0x000fe8000c121848 */
[----:B------:R-:W-:Y:S04]  /*2ecb0*/  STL.64 [R1+0xf98], R10 ;  /* 0x000f980a01007387 */ /* 0x000fe80000100a00 */
[----:B------:R-:W-:Y:S04]  /*2ecc0*/  LDGSTS.E [R9+0x800c], desc[UR8][R14.64], !P0 ;  /* 0x0800c0000e097fae */ /* 0x000fe8000c121848 */
[----:B---3--:R-:W3:Y:S04]  /*2ecd0*/  LDL.LU.64 R218, [R1+0xb40] ;  /* 0x000b400001da7983 */ /* 0x008ee80000300a00 */
[----:B------:R1:W-:Y:S04]  /*2ece0*/  STL.64 [R1+0xee0], R6 ;  /* 0x000ee00601007387 */ /* 0x0003e80000100a00 */
[----:B----4-:R-:W4:Y:S04]  /*2ecf0*/  LDL.LU.64 R14, [R1+0xb30] ;  /* 0x000b3000010e7983 */ /* 0x010f280000300a00 */
[----:B------:R-:W4:Y:S04]  /*2ed00*/  LDL.LU.64 R222, [R1+0xb08] ;  /* 0x000b080001de7983 */ /* 0x000f280000300a00 */
[----:B------:R-:W4:Y:S01]  /*2ed10*/  LDL.LU.64 R220, [R1+0xac8] ;  /* 0x000ac80001dc7983 */ /* 0x000f220000300a00 */
[----:B------:R-:W-:Y:S01]  /*2ed20*/  IADD3 R2, R2, -0x221, RZ ;  /* 0xfffffddf02027810 */ /* 0x000fe20007ffe0ff */
[----:B------:R-:W-:-:S02]  /*2ed30*/  VIADD R3, R3, 0xfffffdde ;  /* 0xfffffdde03037836 */ /* 0x000fc40000000000 */
[----:B------:R-:W-:Y:S01]  /*2ed40*/  LDGSTS.E [R8+0xc00c], desc[UR8][R10.64], !P0 ;  /* 0x0c00c0000a087fae */ /* 0x000fe2000c121848 */
[----:B------:R-:W-:Y:S02]  /*2ed50*/  ISETP.GE.U32.AND P2, PT, R2, 0x7ffffd60, PT ;  /* 0x7ffffd600200780c */ /* 0x000fe40003f46070 */
[----:B------:R-:W-:Y:S01]  /*2ed60*/  ISETP.GE.U32.AND P0, PT, R3, 0x7ffffd5f, PT ;  /* 0x7ffffd5f0300780c */ /* 0x000fe20003f06070 */
[----:B------:R-:W4:Y:S08]  /*2ed70*/  LDC R2, c[0x0][0x230] ;  /* 0x00008c00ff027b82 */ /* 0x000f300000000800 */
[----:B------:R-:W4:Y:S02]  /*2ed80*/  LDC R3, c[0x0][0x230] ;  /* 0x00008c00ff037b82 */ /* 0x000f240000000800 */
[----:B------:R1:W-:Y:S02]  /*2ed90*/  LDGSTS.E [R252+0x10000], desc[UR8][R6.64], !P2 ;  /* 0x1000000006fc7fae */ /* 0x0003e4000d121848 */
[C---:B-1----:R-:W-:Y:S01]  /*2eda0*/  IADD3 R7, R21.reuse, 0x100000, RZ ;  /* 0x0010000015077810 */ /* 0x042fe20007ffe0ff */
[----:B------:R-:W-:-:S02]  /*2edb0*/  VIADD R6, R21, 0x100000 ;  /* 0x0010000015067836 */ /* 0x000fc40000000000 */
[----:B------:R-:W-:-:S04]  /*2edc0*/  IMAD.WIDE R224, R13, 0x4, R224 ;  /* 0x000000040de07825 */ /* 0x000fc800078e02e0 */
[C---:B--2---:R-:W-:Y:S01]  /*2edd0*/  IMAD.WIDE R226, R13.reuse, 0x4, R226 ;  /* 0x000000040de27825 */ /* 0x044fe200078e02e2 */
        /* <DEDUP_REMOVED lines=11> */
[----:B------:R-:W2:Y:S04]  /*2ee90*/  LDL.LU.64 R228, [R1+0x960] ;  /* 0x0009600001e47983 */ /* 0x000ea80000300a00 */
[----:B------:R1:W-:Y:S01]  /*2eea0*/  LDGSTS.E [R8+0x1c000], desc[UR8][R10.64], !P2 ;  /* 0x1c0000000a087fae */ /* 0x0003e2000d121848 */
[----:B---3--:R-:W-:-:S03]  /*2eeb0*/  IMAD.WIDE R218, R13, 0x4, R218 ;  /* 0x000000040dda7825 */ /* 0x008fc600078e02da */
[----:B------:R3:W-:Y:S01]  /*2eec0*/  LDGSTS.E [R252+0x10004], desc[UR8][R4.64], !P0 ;  /* 0x1000400004fc7fae */ /* 0x0007e2000c121848 */
[----:B----4-:R-:W-:-:S03]  /*2eed0*/  IMAD.WIDE R14, R13, 0x4, R14 ;  /* 0x000000040d0e7825 */ /* 0x010fc600078e020e */
[----:B------:R4:W-:Y:S01]  /*2eee0*/  STL.64 [R1+0x1160], R218 ;  /* 0x001160da01007387 */ /* 0x0009e20000100a00 */
[----:B-1----:R-:W-:-:S03]  /*2eef0*/  IMAD.WIDE R10, R13, 0x4, R222 ;  /* 0x000000040d0a7825 */ /* 0x002fc600078e02de */
[----:B------:R1:W-:Y:S01]  /*2ef00*/  STL.64 [R1+0x1158], R14 ;  /* 0x0011580e01007387 */ /* 0x0003e20000100a00 */
[----:B---3--:R-:W-:-:S03]  /*2ef10*/  IMAD.WIDE R4, R13, 0x4, R220 ;  /* 0x000000040d047825 */ /* 0x008fc600078e02dc */
[----:B------:R-:W-:Y:S04]  /*2ef20*/  LDGSTS.E [R16+0x14004], desc[UR8][R218.64], !P0 ;  /* 0x14004000da107fae */ /* 0x000fe8000c121848 */
[----:B------:R-:W-:Y:S04]  /*2ef30*/  STL.64 [R1+0x1150], R10 ;  /* 0x0011500a01007387 */ /* 0x000fe80000100a00 */
[----:B------:R-:W-:Y:S04]  /*2ef40*/  LDGSTS.E [R9+0x18004], desc[UR8][R14.64], !P0 ;  /* 0x180040000e097fae */ /* 0x000fe8000c121848 */
[----:B----4-:R-:W3:Y:S04]  /*2ef50*/  LDL.LU.64 R218, [R1+0x908] ;  /* 0x0009080001da7983 */ /* 0x010ee80000300a00 */
[----:B------:R4:W-:Y:S04]  /*2ef60*/  STL.64 [R1+0xec8], R4 ;  /* 0x000ec80401007387 */ /* 0x0009e80000100a00 */
[----:B-1----:R-:W3:Y:S04]  /*2ef70*/  LDL.LU.64 R14, [R1+0x8f8] ;  /* 0x0008f800010e7983 */ /* 0x002ee80000300a00 */
[----:B------:R-:W3:Y:S04]  /*2ef80*/  LDL.LU.64 R222, [R1+0x8e8] ;  /* 0x0008e80001de7983 */ /* 0x000ee80000300a00 */
[----:B------:R-:W3:Y:S01]  /*2ef90*/  LDL.LU.64 R220, [R1+0x8d8] ;  /* 0x0008d80001dc7983 */ /* 0x000ee20000300a00 */
[----:B------:R-:W-:Y:S01]  /*2efa0*/  IADD3 R2, R2, -0x223, RZ ;  /* 0xfffffddd02027810 */ /* 0x000fe20007ffe0ff */
[----:B------:R-:W-:-:S02]  /*2efb0*/  VIADD R3, R3, 0xfffffddc ;  /* 0xfffffddc03037836 */ /* 0x000fc40000000000 */
[----:B------:R-:W-:Y:S01]  /*2efc0*/  LDGSTS.E [R8+0x1c004], desc[UR8][R10.64], !P0 ;  /* 0x1c0040000a087fae */ /* 0x000fe2000c121848 */
[----:B------:R-:W-:Y:S02]  /*2efd0*/  ISETP.GE.U32.AND P2, PT, R2, 0x7ffffd5e, PT ;  /* 0x7ffffd5e0200780c */ /* 0x000fe40003f46070 */
[----:B------:R-:W-:Y:S01]  /*2efe0*/  ISETP.GE.U32.AND P0, PT, R3, 0x7ffffd5d, PT ;  /* 0x7ffffd5d0300780c */ /* 0x000fe20003f06070 */
[----:B------:R-:W1:Y:S08]  /*2eff0*/  LDC R2, c[0x0][0x230] ;  /* 0x00008c00ff027b82 */ /* 0x000e700000000800 */
[----:B------:R-:W1:Y:S02]  /*2f000*/  LDC R3, c[0x0][0x230] ;  /* 0x00008c00ff037b82 */ /* 0x000e640000000800 */
[----:B------:R4:W-:Y:S02]  /*2f010*/  LDGSTS.E [R252+0x10008], desc[UR8][R4.64], !P2 ;  /* 0x1000800004fc7fae */ /* 0x0009e4000d121848 */
[C---:B----4-:R-:W-:Y:S01]  /*2f020*/  IADD3 R5, R21.reuse, 0x100000, RZ ;  /* 0x0010000015057810 */ /* 0x050fe20007ffe0ff */
        /* <DEDUP_REMOVED lines=10> */
[----:B--2---:R-:W2:Y:S04]  /*2f0d0*/  LDL.LU.64 R224, [R1+0x8c8] ;  /* 0x0008c80001e07983 */ /* 0x004ea80000300a00 */
[----:B------:R1:W-:Y:S04]  /*2f0e0*/  STL.64 [R1+0xec0], R6 ;  /* 0x000ec00601007387 */ /* 0x0003e80000100a00 */
[----:B----4-:R-:W4:Y:S04]  /*2f0f0*/  LDL.LU.64 R226, [R1+0x8b8] ;  /* 0x0008b80001e27983 */ /* 0x010f280000300a00 */
[----:B------:R-:W4:Y:S04]  /*2f100*/  LDL.LU.64 R4, [R1+0x8a8] ;  /* 0x0008a80001047983 */ /* 0x000f280000300a00 */
[----:B------:R-:W4:Y:S04]  /*2f110*/  LDL.LU.64 R228, [R1+0x888] ;  /* 0x0008880001e47983 */ /* 0x000f280000300a00 */
[----:B------:R1:W-:Y:S01]  /*2f120*/  LDGSTS.E [R8+0x1c008], desc[UR8][R10.64], !P2 ;  /* 0x1c0080000a087fae */ /* 0x0003e2000d121848 */
[----:B---3--:R-:W-:-:S03]  /*2f130*/  IMAD.WIDE R218, R13, 0x4, R218 ;  /* 0x000000040dda7825 */ /* 0x008fc600078e02da */
[----:B------:R3:W-:Y:S01]  /*2f140*/  LDGSTS.E [R252+0x1000c], desc[UR8][R6.64], !P0 ;  /* 0x1000c00006fc7fae */ /* 0x0007e2000c121848 */
[----:B------:R-:W-:-:S03]  /*2f150*/  IMAD.WIDE R14, R13, 0x4, R14 ;  /* 0x000000040d0e7825 */ /* 0x000fc600078e020e */
        /* <DEDUP_REMOVED lines=20> */
[C---:B-1----:R-:W-:Y:S01]  /*2f2a0*/  IADD3 R7, R21.reuse, 0x100000, RZ ;  /* 0x0010000015077810 */ /* 0x042fe20007ffe0ff */
[----:B------:R-:W-:-:S02]  /*2f2b0*/  VIADD R6, R21, 0x100000 ;  /* 0x0010000015067836 */ /* 0x000fc40000000000 */
        /* <DEDUP_REMOVED lines=84> */
[----:B------:R-:W-:Y:S03]  /*2f800*/  LDGSTS.E [R8+0x34000], desc[UR8][R224.64], !P2 ;  /* 0x34000000e0087fae */ /* 0x000fe6000d121848 */
[C---:B------:R-:W-:Y:S01]  /*2f810*/  IMAD.WIDE R4, R13.reuse, 0x4, R228 ;  /* 0x000000040d047825 */ /* 0x040fe200078e02e4 */
[----:B------:R4:W-:Y:S04]  /*2f820*/  STL.64 [R1+0x13e0], R226 ;  /* 0x0013e0e201007387 */ /* 0x0009e80000100a00 */
[----:B------:R-:W-:Y:S04]  /*2f830*/  LDGSTS.E [R7+0x38000], desc[UR8][R226.64], !P2 ;  /* 0x38000000e2077fae */ /* 0x000fe8000d121848 */
[----:B--2---:R-:W2:Y:S04]  /*2f840*/  LDL.LU.64 R224, [R1+0x4c0] ;  /* 0x0004c00001e07983 */ /* 0x004ea80000300a00 */
[----:B------:R1:W-:Y:S04]  /*2f850*/  STL.64 [R1+0x13d8], R10 ;  /* 0x0013d80a01007387 */ /* 0x0003e80000100a00 */
[----:B------:R1:W-:Y:S04]  /*2f860*/  STL.64 [R1+0xea8], R4 ;  /* 0x000ea80401007387 */ /* 0x0003e80000100a00 */
[----:B------:R-:W2:Y:S04]  /*2f870*/  LDL.LU.64 R8, [R1+0x488] ;  /* 0x0004880001087983 */ /* 0x000ea80000300a00 */
[----:B------:R-:W2:Y:S04]  /*2f880*/  LDL.LU.64 R228, [R1+0x430] ;  /* 0x0004300001e47983 */ /* 0x000ea80000300a00 */
[----:B----4-:R-:W4:Y:S04]  /*2f890*/  LDL.LU.64 R226, [R1+0x3c8] ;  /* 0x0003c80001e27983 */ /* 0x010f280000300a00 */
[----:B------:R1:W-:Y:S01]  /*2f8a0*/  LDGSTS.E [R6+0x3c000], desc[UR8][R10.64], !P2 ;  /* 0x3c0000000a067fae */ /* 0x0003e2000d121848 */
[----:B---3--:R-:W-:-:S03]  /*2f8b0*/  IMAD.WIDE R218, R13, 0x4, R218 ;  /* 0x000000040dda7825 */ /* 0x008fc600078e02da */
[----:B------:R3:W-:Y:S01]  /*2f8c0*/  LDGSTS.E [R252+0x30004], desc[UR8][R4.64], !P0 ;  /* 0x3000400004fc7fae */ /* 0x0007e2000c121848 */
[----:B------:R-:W-:-:S03]  /*2f8d0*/  IMAD.WIDE R14, R13, 0x4, R14 ;  /* 0x000000040d0e7825 */ /* 0x000fc600078e020e */
[----:B------:R3:W-:Y:S01]  /*2f8e0*/  STL.64 [R1+0x13d0], R218 ;  /* 0x0013d0da01007387 */ /* 0x0007e20000100a00 */
[----:B-1----:R-:W-:-:S03]  /*2f8f0*/  IMAD.WIDE R10, R13, 0x4, R222 ;  /* 0x000000040d0a7825 */ /* 0x002fc600078e02de */
[----:B------:R-:W-:Y:S01]  /*2f900*/  LDGSTS.E [R16+0x34004], desc[UR8][R218.64], !P0 ;  /* 0x34004000da107fae */ /* 0x000fe2000c121848 */
[----:B---3--:R-:W-:-:S03]  /*2f910*/  IMAD.WIDE R4, R13, 0x4, R220 ;  /* 0x000000040d047825 */ /* 0x008fc600078e02dc */
[----:B------:R1:W-:Y:S01]  /*2f920*/  STL.64 [R1+0x13c8], R14 ;  /* 0x0013c80e01007387 */ /* 0x0003e20000100a00 */
[----:B------:R-:W-:Y:S01]  /*2f930*/  IADD3 R2, R2, -0x263, RZ ;  /* 0xfffffd9d02027810 */ /* 0x000fe20007ffe0ff */
[----:B------:R-:W-:Y:S02]  /*2f940*/  VIADD R3, R3, 0xfffffd9c ;  /* 0xfffffd9c03037836 */ /* 0x000fe40000000000 */
[----:B------:R3:W-:Y:S04]  /*2f950*/  LDGSTS.E [R7+0x38004], desc[UR8][R14.64], !P0 ;  /* 0x380040000e077fae */ /* 0x0007e8000c121848 */
[----:B------:R-:W4:Y:S04]  /*2f960*/  LDL.LU.64 R218, [R1+0x3a0] ;  /* 0x0003a00001da7983 */ /* 0x000f280000300a00 */
[----:B------:R2:W-:Y:S04]  /*2f970*/  STL.64 [R1+0x13c0], R10 ;  /* 0x0013c00a01007387 */ /* 0x0005e80000100a00 */
[----:B------:R4:W-:Y:S01]  /*2f980*/  STL.64 [R1+0xe88], R4 ;  /* 0x000e880401007387 */ /* 0x0009e20000100a00 */
[----:B------:R-:W-:Y:S01]  /*2f990*/  ISETP.GE.U32.AND P2, PT, R2, 0x7ffffd1e, PT ;  /* 0x7ffffd1e0200780c */ /* 0x000fe20003f46070 */
[----:B---3--:R-:W3:Y:S02]  /*2f9a0*/  LDC R7, c[0x0][0x230] ;  /* 0x00008c00ff077b82 */ /* 0x008ee40000000800 */
[----:B------:R-:W3:Y:S04]  /*2f9b0*/  LDL.LU.64 R222, [R1+0x378] ;  /* 0x0003780001de7983 */ /* 0x000ee80000300a00 */
[----:B------:R-:W3:Y:S01]  /*2f9c0*/  LDL.LU.64 R220, [R1+0x370] ;  /* 0x0003700001dc7983 */ /* 0x000ee20000300a00 */
[----:B-1----:R-:W-:Y:S01]  /*2f9d0*/  IADD3 R14, R21, 0x100000, RZ ;  /* 0x00100000150e7810 */ /* 0x002fe20007ffe0ff */
[----:B------:R-:W1:Y:S02]  /*2f9e0*/  LDC R2, c[0x0][0x230] ;  /* 0x00008c00ff027b82 */ /* 0x000e640000000800 */
[----:B------:R2:W-:Y:S01]  /*2f9f0*/  LDGSTS.E [R6+0x3c004], desc[UR8][R10.64], !P0 ;  /* 0x3c0040000a067fae */ /* 0x0005e2000c121848 */
[----:B------:R-:W-:-:S03]  /*2fa00*/  ISETP.GE.U32.AND P3, PT, R3, 0x7ffffd1d, PT ;  /* 0x7ffffd1d0300780c */ /* 0x000fc60003f66070 */
[----:B------:R4:W-:Y:S01]  /*2fa10*/  LDGSTS.E [R252+0x30008], desc[UR8][R4.64], !P2 ;  /* 0x3000800004fc7fae */ /* 0x0009e2000d121848 */
[----:B------:R-:W-:Y:S02]  /*2fa20*/  VIADD R3, R21, 0x100000 ;  /* 0x0010000015037836 */ /* 0x000fe40000000000 */
[----:B--2---:R-:W-:-:S05]  /*2fa30*/  IMAD.WIDE R224, R13, 0x4, R224 ;  /* 0x000000040de07825 */ /* 0x004fca00078e02e0 */
[----:B------:R2:W-:Y:S04]  /*2fa40*/  STL.64 [R1+0x13b8], R224 ;  /* 0x0013b8e001007387 */ /* 0x0005e80000100a00 */
[----:B------:R-:W-:Y:S01]  /*2fa50*/  LDGSTS.E [R14+0x34008], desc[UR8][R224.64], !P2 ;  /* 0x34008000e00e7fae */ /* 0x000fe2000d121848 */
[----:B------:R-:W-:-:S04]  /*2fa60*/  IMAD.WIDE R8, R13, 0x4, R8 ;  /* 0x000000040d087825 */ /* 0x000fc800078e0208 */
[C---:B------:R-:W-:Y:S01]  /*2fa70*/  IMAD.WIDE R10, R13.reuse, 0x4, R228 ;  /* 0x000000040d0a7825 */ /* 0x040fe200078e02e4 */
[----:B------:R1:W-:Y:S03]  /*2fa80*/  STL.64 [R1+0x13b0], R8 ;  /* 0x0013b00801007387 */ /* 0x0003e60000100a00 */
[C---:B----4-:R-:W-:Y:S01]  /*2fa90*/  IMAD.WIDE R4, R13.reuse, 0x4, R226 ;  /* 0x000000040d047825 */ /* 0x050fe200078e02e2 */
[----:B------:R4:W-:Y:S04]  /*2faa0*/  STL.64 [R1+0x13a8], R10 ;  /* 0x0013a80a01007387 */ /* 0x0009e80000100a00 */
[----:B--2---:R-:W2:Y:S04]  /*2fab0*/  LDL.LU.64 R224, [R1+0x368] ;  /* 0x0003680001e07983 */ /* 0x004ea80000300a00 */
[----:B------:R3:W-:Y:S04]  /*2fac0*/  STL.64 [R1+0xe38], R4 ;  /* 0x000e380401007387 */ /* 0x0007e80000100a00 */
[----:B------:R-:W-:Y:S04]  /*2fad0*/  LDGSTS.E [R6+0x38008], desc[UR8][R8.64], !P2 ;  /* 0x3800800008067fae */ /* 0x000fe8000d121848 */
[----:B------:R4:W-:Y:S04]  /*2fae0*/  LDGSTS.E [R3+0x3c008], desc[UR8][R10.64], !P2 ;  /* 0x3c0080000a037fae */ /* 0x0009e8000d121848 */
[----:B------:R3:W-:Y:S04]  /*2faf0*/  LDGSTS.E [R252+0x3000c], desc[UR8][R4.64], !P3 ;  /* 0x3000c00004fc7fae */ /* 0x0007e8000d921848 */
[----:B-1----:R-:W2:Y:S04]  /*2fb00*/  LDL.LU.64 R8, [R1+0x360] ;  /* 0x0003600001087983 */ /* 0x002ea80000300a00 */
[----:B------:R-:W2:Y:S01]  /*2fb10*/  LDL.LU.64 R228, [R1+0x358] ;  /* 0x0003580001e47983 */ /* 0x000ea20000300a00 */
[----:B------:R-:W-:-:S03]  /*2fb20*/  IMAD.WIDE R218, R13, 0x4, R218 ;  /* 0x000000040dda7825 */ /* 0x000fc600078e02da */
[----:B------:R-:W2:Y:S01]  /*2fb30*/  LDL.LU.64 R226, [R1+0x350] ;  /* 0x0003500001e27983 */ /* 0x000ea20000300a00 */
[----:B----4-:R-:W-:-:S03]  /*2fb40*/  IMAD.WIDE R10, R13, 0x4, R214 ;  /* 0x000000040d0a7825 */ /* 0x010fc600078e02d6 */
[----:B------:R1:W-:Y:S01]  /*2fb50*/  STL.64 [R1+0x13a0], R218 ;  /* 0x0013a0da01007387 */ /* 0x0003e20000100a00 */
[----:B---3--:R-:W-:-:S03]  /*2fb60*/  IMAD.WIDE R14, R13, 0x4, R222 ;  /* 0x000000040d0e7825 */ /* 0x008fc600078e02de */
[----:B------:R-:W-:Y:S01]  /*2fb70*/  LDGSTS.E [R16+0x3400c], desc[UR8][R218.64], !P3 ;  /* 0x3400c000da107fae */ /* 0x000fe2000d921848 */
[----:B------:R-:W-:-:S03]  /*2fb80*/  IMAD.WIDE R4, R13, 0x4, R220 ;  /* 0x000000040d047825 */ /* 0x000fc600078e02dc */
[----:B------:R3:W-:Y:S01]  /*2fb90*/  STL.64 [R1+0x1398], R14 ;  /* 0x0013980e01007387 */ /* 0x0007e20000100a00 */
[----:B------:R-:W-:-:S03]  /*2fba0*/  IADD3 R214, R7, -0x206, RZ ;  /* 0xfffffdfa07d67810 */ /* 0x000fc60007ffe0ff */
[----:B------:R4:W-:Y:S04]  /*2fbb0*/  STL.64 [R1+0x1390], R10 ;  /* 0x0013900a01007387 */ /* 0x0009e80000100a00 */
[----:B-1----:R-:W4:Y:S04]  /*2fbc0*/  LDL.LU.64 R218, [R1+0x348] ;  /* 0x0003480001da7983 */ /* 0x002f280000300a00 */
[----:B------:R1:W-:Y:S04]  /*2fbd0*/  STL.64 [R1+0xc48], R4 ;  /* 0x000c480401007387 */ /* 0x0003e80000100a00 */
[----:B------:R3:W-:Y:S01]  /*2fbe0*/  LDGSTS.E [R6+0x3800c], desc[UR8][R14.64], !P3 ;  /* 0x3800c0000e067fae */ /* 0x0007e2000d921848 */
[----:B------:R-:W-:Y:S01]  /*2fbf0*/  IADD3 R2, R2, -0x205, RZ ;  /* 0xfffffdfb02027810 */ /* 0x000fe20007ffe0ff */
[----:B------:R-:W-:-:S02]  /*2fc00*/  VIADD R252, R20, 0x100000 ;  /* 0x0010000014fc7836 */ /* 0x000fc40000000000 */
[----:B------:R1:W-:Y:S04]  /*2fc10*/  LDGSTS.E [R3+0x3c00c], desc[UR8][R10.64], !P3 ;  /* 0x3c00c0000a037fae */ /* 0x0003e8000d921848 */
[----:B------:R-:W4:Y:S04]  /*2fc20*/  LDL.LU.64 R6, [R1+0x340] ;  /* 0x0003400001067983 */ /* 0x000f280000300a00 */
[----:B------:R-:W4:Y:S01]  /*2fc30*/  LDL.LU.64 R222, [R1+0x338] ;  /* 0x0003380001de7983 */ /* 0x000f220000300a00 */
[----:B------:R-:W-:Y:S01]  /*2fc40*/  ISETP.GE.U32.AND P0, PT, R2, 0x7ffffd7c, PT ;  /* 0x7ffffd7c0200780c */ /* 0x000fe20003f06070 */
[----:B---3--:R-:W-:Y:S01]  /*2fc50*/  VIADD R14, R20, 0x100000 ;  /* 0x00100000140e7836 */ /* 0x008fe20000000000 */
[----:B------:R-:W-:Y:S01]  /*2fc60*/  ISETP.GE.U32.AND P2, PT, R214, 0x7ffffd7b, PT ;  /* 0x7ffffd7bd600780c */ /* 0x000fe20003f46070 */
[----:B------:R-:W3:Y:S01]  /*2fc70*/  LDL.LU.64 R220, [R1+0x330] ;  /* 0x0003300001dc7983 */ /* 0x000ee20000300a00 */
[C---:B------:R-:W-:Y:S01]  /*2fc80*/  IADD3 R215, R20.reuse, 0x100000, RZ ;  /* 0x0010000014d77810 */ /* 0x040fe20007ffe0ff */
[----:B------:R-:W3:Y:S08]  /*2fc90*/  LDC R2, c[0x0][0x230] ;  /* 0x00008c00ff027b82 */ /* 0x000ef00000000800 */
[----:B------:R4:W-:Y:S01]  /*2fca0*/  LDGSTS.E [R252], desc[UR8][R4.64], !P0 ;  /* 0x0000000004fc7fae */ /* 0x0009e2000c121848 */
[----:B------:R-:W-:Y:S01]  /*2fcb0*/  VIADD R214, R20, 0x100000 ;  /* 0x0010000014d67836 */ /* 0x000fe20000000000 */
[----:B-1----:R-:W1:Y:S01]  /*2fcc0*/  LDC R3, c[0x0][0x230] ;  /* 0x00008c00ff037b82 */ /* 0x002e620000000800 */
[----:B--2---:R-:W-:-:S05]  /*2fcd0*/  IMAD.WIDE R224, R13, 0x4, R224 ;  /* 0x000000040de07825 */ /* 0x004fca00078e02e0 */
[----:B------:R2:W-:Y:S04]  /*2fce0*/  STL.64 [R1+0xea0], R224 ;  /* 0x000ea0e001007387 */ /* 0x0005e80000100a00 */
[----:B------:R-:W-:Y:S01]  /*2fcf0*/  LDGSTS.E [R14+0x4000], desc[UR8][R224.64], !P0 ;  /* 0x04000000e00e7fae */ /* 0x000fe2000c121848 */
[----:B------:R-:W-:-:S04]  /*2fd00*/  IMAD.WIDE R8, R13, 0x4, R8 ;  /* 0x000000040d087825 */ /* 0x000fc800078e0208 */
[C---:B----4-:R-:W-:Y:S01]  /*2fd10*/  IMAD.WIDE R10, R13.reuse, 0x4, R228 ;  /* 0x000000040d0a7825 */ /* 0x050fe200078e02e4 */
[----:B------:R4:W-:Y:S03]  /*2fd20*/  STL.64 [R1+0xe98], R8 ;  /* 0x000e980801007387 */ /* 0x0009e60000100a00 */
[C---:B------:R-:W-:Y:S01]  /*2fd30*/  IMAD.WIDE R4, R13.reuse, 0x4, R226 ;  /* 0x000000040d047825 */ /* 0x040fe200078e02e2 */
[----:B------:R1:W-:Y:S04]  /*2fd40*/  STL.64 [R1+0xe90], R10 ;  /* 0x000e900a01007387 */ /* 0x0003e80000100a00 */
[----:B--2---:R-:W2:Y:S04]  /*2fd50*/  LDL.LU.64 R224, [R1+0x328] ;  /* 0x0003280001e07983 */ /* 0x004ea80000300a00 */
[----:B------:R3:W-:Y:S04]  /*2fd60*/  STL.64 [R1+0xc28], R4 ;  /* 0x000c280401007387 */ /* 0x0007e80000100a00 */
[----:B------:R-:W-:Y:S04]  /*2fd70*/  LDGSTS.E [R252+0x8000], desc[UR8][R8.64], !P0 ;  /* 0x0800000008fc7fae */ /* 0x000fe8000c121848 */
[----:B------:R1:W-:Y:S04]  /*2fd80*/  LDGSTS.E [R215+0xc000], desc[UR8][R10.64], !P0 ;  /* 0x0c0000000ad77fae */ /* 0x0003e8000c121848 */
[----:B------:R3:W-:Y:S04]  /*2fd90*/  LDGSTS.E [R214+0x4], desc[UR8][R4.64], !P2 ;  /* 0x0000400004d67fae */ /* 0x0007e8000d121848 */
[----:B----4-:R-:W4:Y:S04]  /*2fda0*/  LDL.LU.64 R8, [R1+0x320] ;  /* 0x0003200001087983 */ /* 0x010f280000300a00 */
[----:B------:R-:W4:Y:S01]  /*2fdb0*/  LDL.LU.64 R228, [R1+0x318] ;  /* 0x0003180001e47983 */ /* 0x000f220000300a00 */
[----:B------:R-:W-:-:S03]  /*2fdc0*/  IMAD.WIDE R218, R13, 0x4, R218 ;  /* 0x000000040dda7825 */ /* 0x000fc600078e02da */
[----:B------:R-:W4:Y:S04]  /*2fdd0*/  LDL.LU.64 R226, [R1+0x310] ;  /* 0x0003100001e27983 */ /* 0x000f280000300a00 */
[----:B------:R3:W-:Y:S04]  /*2fde0*/  STL.64 [R1+0xe80], R218 ;  /* 0x000e80da01007387 */ /* 0x0007e80000100a00 */
[----:B------:R-:W-:Y:S01]  /*2fdf0*/  LDGSTS.E [R14+0x4004], desc[UR8][R218.64], !P2 ;  /* 0x04004000da0e7fae */ /* 0x000fe2000d121848 */
[----:B------:R-:W-:-:S04]  /*2fe00*/  IMAD.WIDE R6, R13, 0x4, R6 ;  /* 0x000000040d067825 */ /* 0x000fc800078e0206 */
[C---:B-1----:R-:W-:Y:S01]  /*2fe10*/  IMAD.WIDE R10, R13.reuse, 0x4, R222 ;  /* 0x000000040d0a7825 */ /* 0x042fe200078e02de */
[----:B------:R1:W-:Y:S03]  /*2fe20*/  STL.64 [R1+0xe78], R6 ;  /* 0x000e780601007387 */ /* 0x0003e60000100a00 */
[----:B---3--:R-:W-:Y:S01]  /*2fe30*/  IMAD.WIDE R4, R13, 0x4, R220 ;  /* 0x000000040d047825 */ /* 0x008fe200078e02dc */
[----:B------:R4:W-:Y:S04]  /*2fe40*/  STL.64 [R1+0xe70], R10 ;  /* 0x000e700a01007387 */ /* 0x0009e80000100a00 */
[----:B------:R-:W3:Y:S04]  /*2fe50*/  LDL.LU.64 R218, [R1+0x308] ;  /* 0x0003080001da7983 */ /* 0x000ee80000300a00 */
[----:B------:R4:W-:Y:S04]  /*2fe60*/  STL.64 [R1+0xc00], R4 ;  /* 0x000c000401007387 */ /* 0x0009e80000100a00 */
[----:B------:R-:W-:Y:S01]  /*2fe70*/  LDGSTS.E [R252+0x8004], desc[UR8][R6.64], !P2 ;  /* 0x0800400006fc7fae */ /* 0x000fe2000d121848 */
[----:B------:R-:W-:-:S03]  /*2fe80*/  IADD3 R2, R2, -0x207, RZ ;  /* 0xfffffdf902027810 */ /* 0x000fc60007ffe0ff */
[----:B------:R4:W-:Y:S04]  /*2fe90*/  LDGSTS.E [R215+0xc004], desc[UR8][R10.64], !P2 ;  /* 0x0c0040000ad77fae */ /* 0x0009e8000d121848 */
[----:B-1----:R-:W3:Y:S04]  /*2fea0*/  LDL.LU.64 R6, [R1+0x300] ;  /* 0x0003000001067983 */ /* 0x002ee80000300a00 */
[----:B------:R-:W3:Y:S01]  /*2feb0*/  LDL.LU.64 R222, [R1+0x2f8] ;  /* 0x0002f80001de7983 */ /* 0x000ee20000300a00 */
[----:B------:R-:W-:Y:S01]  /*2fec0*/  ISETP.GE.U32.AND P0, PT, R2, 0x7ffffd7a, PT ;  /* 0x7ffffd7a0200780c */ /* 0x000fe20003f06070 */
[----:B------:R-:W-:Y:S01]  /*2fed0*/  VIADD R3, R3, 0xfffffdf8 ;  /* 0xfffffdf803037836 */ /* 0x000fe20000000000 */
[----:B------:R-:W1:Y:S01]  /*2fee0*/  LDC R2, c[0x0][0x230] ;  /* 0x00008c00ff027b82 */ /* 0x000e620000000800 */
[----:B------:R-:W3:Y:S03]  /*2fef0*/  LDL.LU.64 R220, [R1+0x170] ;  /* 0x0001700001dc7983 */ /* 0x000ee60000300a00 */
[----:B------:R-:W-:-:S04]  /*2ff00*/  ISETP.GE.U32.AND P2, PT, R3, 0x7ffffd79, PT ;  /* 0x7ffffd790300780c */ /* 0x000fc80003f46070 */
[----:B------:R-:W1:Y:S03]  /*2ff10*/  LDC R3, c[0x0][0x230] ;  /* 0x00008c00ff037b82 */ /* 0x000e660000000800 */
[----:B------:R4:W-:Y:S01]  /*2ff20*/  LDGSTS.E [R214+0x8], desc[UR8][R4.64], !P0 ;  /* 0x0000800004d67fae */ /* 0x0009e2000c121848 */
[----:B--2---:R-:W-:-:S05]  /*2ff30*/  IMAD.WIDE R224, R13, 0x4, R224 ;  /* 0x000000040de07825 */ /* 0x004fca00078e02e0 */
[----:B------:R2:W-:Y:S04]  /*2ff40*/  STL.64 [R1+0xe68], R224 ;  /* 0x000e68e001007387 */ /* 0x0005e80000100a00 */
[----:B------:R-:W-:Y:S01]  /*2ff50*/  LDGSTS.E [R14+0x4008], desc[UR8][R224.64], !P0 ;  /* 0x04008000e00e7fae */ /* 0x000fe2000c121848 */
[----:B----4-:R-:W-:-:S04]  /*2ff60*/  IMAD.WIDE R10, R13, 0x4, R8 ;  /* 0x000000040d0a7825 */ /* 0x010fc800078e0208 */
[C---:B------:R-:W-:Y:S01]  /*2ff70*/  IMAD.WIDE R8, R13.reuse, 0x4, R228 ;  /* 0x000000040d087825 */ /* 0x040fe200078e02e4 */
[----:B------:R4:W-:Y:S03]  /*2ff80*/  STL.64 [R1+0xe60], R10 ;  /* 0x000e600a01007387 */ /* 0x0009e60000100a00 */
[C---:B------:R-:W-:Y:S01]  /*2ff90*/  IMAD.WIDE R4, R13.reuse, 0x4, R226 ;  /* 0x000000040d047825 */ /* 0x040fe200078e02e2 */
[----:B------:R1:W-:Y:S04]  /*2ffa0*/  STL.64 [R1+0xe58], R8 ;  /* 0x000e580801007387 */ /* 0x0003e80000100a00 */
[----:B--2---:R-:W2:Y:S04]  /*2ffb0*/  LDL.LU.64 R224, [R1+0x168] ;  /* 0x0001680001e07983 */ /* 0x004ea80000300a00 */
[----:B------:R-:W-:Y:S04]  /*2ffc0*/  STL.64 [R1+0xbe0], R4 ;  /* 0x000be00401007387 */ /* 0x000fe80000100a00 */
[----:B------:R-:W2:Y:S04]  /*2ffd0*/  LDL.LU.64 R14, [R1+0x160] ;  /* 0x00016000010e7983 */ /* 0x000ea80000300a00 */
[----:B------:R-:W2:Y:S04]  /*2ffe0*/  LDL.LU.64 R228, [R1+0x158] ;  /* 0x0001580001e47983 */ /* 0x000ea80000300a00 */
[----:B------:R-:W2:Y:S01]  /*2fff0*/  LDL.LU.64 R226, [R1+0x150] ;  /* 0x0001500001e27983 */ /* 0x000ea20000300a00 */
[----:B---3--:R-:W-:-:S03]  /*30000*/  IMAD.WIDE R218, R13, 0x4, R218 ;  /* 0x000000040dda7825 */ /* 0x008fc600078e02da */
[----:B------:R4:W-:Y:S04]  /*30010*/  LDGSTS.E [R252+0x8008], desc[UR8][R10.64], !P0 ;  /* 0x080080000afc7fae */ /* 0x0009e8000c121848 */
[----:B------:R1:W-:Y:S04]  /*30020*/  LDGSTS.E [R215+0xc008], desc[UR8][R8.64], !P0 ;  /* 0x0c00800008d77fae */ /* 0x0003e8000c121848 */
[----:B------:R3:W-:Y:S01]  /*30030*/  STL.64 [R1+0xe50], R218 ;  /* 0x000e50da01007387 */ /* 0x0007e20000100a00 */
[----:B----4-:R-:W-:-:S03]  /*30040*/  VIADD R10, R20, 0x100000 ;  /* 0x00100000140a7836 */ /* 0x010fc60000000000 */
[----:B------:R4:W-:Y:S01]  /*30050*/  LDGSTS.E [R214+0xc], desc[UR8][R4.64], !P2 ;  /* 0x0000c00004d67fae */ /* 0x0009e2000d121848 */
[----:B-1----:R-:W-:-:S03]  /*30060*/  IMAD.WIDE R8, R13, 0x4, R6 ;  /* 0x000000040d087825 */ /* 0x002fc600078e0206 */
[----:B------:R-:W-:Y:S01]  /*30070*/  LDGSTS.E [R10+0x400c], desc[UR8][R218.64], !P2 ;  /* 0x0400c000da0a7fae */ /* 0x000fe2000d121848 */
[----:B------:R-:W-:-:S03]  /*30080*/  IMAD.WIDE R6, R13, 0x4, R222 ;  /* 0x000000040d067825 */ /* 0x000fc600078e02de */
[----:B------:R1:W-:Y:S04]  /*30090*/  STL.64 [R1+0xe48], R8 ;  /* 0x000e480801007387 */ /* 0x0003e80000100a00 */
[----:B------:R-:W-:Y:S04]  /*300a0*/  STL.64 [R1+0xe40], R6 ;  /* 0x000e400601007387 */ /* 0x000fe80000100a00 */
[----:B---3--:R-:W3:Y:S01]  /*300b0*/  LDL.LU.64 R218, [R1+0x148] ;  /* 0x0001480001da7983 */ /* 0x008ee20000300a00 */
[----:B------:R-:W-:Y:S01]  /*300c0*/  IADD3 R2, R2, -0x225, RZ ;  /* 0xfffffddb02027810 */ /* 0x000fe20007ffe0ff */
[----:B----4-:R-:W-:Y:S01]  /*300d0*/  IMAD.WIDE R4, R13, 0x4, R220 ;  /* 0x000000040d047825 */ /* 0x010fe200078e02dc */
[----:B------:R-:W-:Y:S01]  /*300e0*/  IADD3 R3, R3, -0x226, RZ ;  /* 0xfffffdda03037810 */ /* 0x000fe20007ffe0ff */
[----:B------:R-:W-:Y:S01]  /*300f0*/  LDGSTS.E [R252+0x800c], desc[UR8][R8.64], !P2 ;  /* 0x0800c00008fc7fae */ /* 0x000fe2000d121848 */
[----:B------:R-:W-:-:S02]  /*30100*/  ISETP.GE.U32.AND P0, PT, R2, 0x7ffffd5c, PT ;  /* 0x7ffffd5c0200780c */ /* 0x000fc40003f06070 */
[----:B------:R-:W4:Y:S01]  /*30110*/  LDC R2, c[0x0][0x230] ;  /* 0x00008c00ff027b82 */ /* 0x000f220000000800 */
[----:B------:R4:W-:Y:S04]  /*30120*/  STL.64 [R1+0xcf0], R4 ;  /* 0x000cf00401007387 */ /* 0x0009e80000100a00 */
[----:B------:R-:W3:Y:S04]  /*30130*/  LDL.LU.64 R220, [R1+0x140] ;  /* 0x0001400001dc7983 */ /* 0x000ee80000300a00 */
[----:B------:R-:W-:Y:S01]  /*30140*/  LDGSTS.E [R215+0xc00c], desc[UR8][R6.64], !P2 ;  /* 0x0c00c00006d77fae */ /* 0x000fe2000d121848 */
[----:B------:R-:W-:Y:S01]  /*30150*/  ISETP.GE.U32.AND P2, PT, R3, 0x7ffffd5b, PT ;  /* 0x7ffffd5b0300780c */ /* 0x000fe20003f46070 */
[----:B------:R-:W-:-:S02]  /*30160*/  VIADD R3, R20, 0x100000 ;  /* 0x0010000014037836 */ /* 0x000fc40000000000 */
[----:B------:R-:W3:Y:S04]  /*30170*/  LDL.LU.64 R222, [R1+0x138] ;  /* 0x0001380001de7983 */ /* 0x000ee80000300a00 */
[----:B-1----:R-:W3:Y:S04]  /*30180*/  LDL.LU.64 R8, [R1+0x130] ;  /* 0x0001300001087983 */ /* 0x002ee80000300a00 */
[----:B------:R1:W-:Y:S01]  /*30190*/  LDGSTS.E [R214+0x10000], desc[UR8][R4.64], !P0 ;  /* 0x1000000004d67fae */ /* 0x0003e2000c121848 */
[----:B----4-:R-:W-:Y:S01]  /*301a0*/  IADD3 R2, R2, -0x227, RZ ;  /* 0xfffffdd902027810 */ /* 0x010fe20007ffe0ff */
[----:B-1----:R-:W1:Y:S01]  /*301b0*/  LDC R5, c[0x0][0x230] ;  /* 0x00008c00ff057b82 */ /* 0x002e620000000800 */
[----:B------:R-:W-:-:S07]  /*301c0*/  VIADD R16, R20, 0x100000 ;  /* 0x0010000014107836 */ /* 0x000fce0000000000 */
[----:B------:R-:W4:Y:S01]  /*301d0*/  LDC R4, c[0x0][0x230] ;  /* 0x00008c00ff047b82 */ /* 0x000f220000000800 */
[----:B--2---:R-:W-:-:S04]  /*301e0*/  IMAD.WIDE R224, R13, 0x4, R224 ;  /* 0x000000040de07825 */ /* 0x004fc800078e02e0 */
[C---:B------:R-:W-:Y:S01]  /*301f0*/  IMAD.WIDE R10, R13.reuse, 0x4, R14 ;  /* 0x000000040d0a7825 */ /* 0x040fe200078e020e */
        /* <DEDUP_REMOVED lines=11> */
[----:B-1----:R-:W2:Y:S04]  /*302b0*/  LDL.LU.64 R10, [R1+0x110] ;  /* 0x00011000010a7983 */ /* 0x002ea80000300a00 */
[----:B------:R-:W-:Y:S01]  /*302c0*/  LDGSTS.E [R215+0x1c000], desc[UR8][R14.64], !P0 ;  /* 0x1c0000000ed77fae */ /* 0x000fe2000c121848 */
[----:B---3--:R-:W-:Y:S01]  /*302d0*/  IMAD.WIDE R218, R13, 0x4, R218 ;  /* 0x000000040dda7825 */ /* 0x008fe200078e02da */
[----:B------:R-:W-:-:S02]  /*302e0*/  ISETP.GE.U32.AND P0, PT, R2, 0x7ffffd5a, PT ;  /* 0x7ffffd5a0200780c */ /* 0x000fc40003f06070 */
[----:B------:R-:W-:Y:S01]  /*302f0*/  LDGSTS.E [R214+0x10004], desc[UR8][R6.64], !P2 ;  /* 0x1000400006d67fae */ /* 0x000fe2000d121848 */
[----:B------:R-:W-:-:S03]  /*30300*/  IADD3 R5, R5, -0x228, RZ ;  /* 0xfffffdd805057810 */ /* 0x000fc60007ffe0ff */
[----:B------:R-:W-:Y:S04]  /*30310*/  LDGSTS.E [R16+0x14004], desc[UR8][R218.64], !P2 ;  /* 0x14004000da107fae */ /* 0x000fe8000d121848 */
[----:B----4-:R-:W3:Y:S04]  /*30320*/  LDL.LU.64 R14, [R1+0x108] ;  /* 0x00010800010e7983 */ /* 0x010ee80000300a00 */
[----:B------:R1:W-:Y:S04]  /*30330*/  STL.64 [R1+0x1040], R218 ;  /* 0x001040da01007387 */ /* 0x0003e80000100a00 */
[----:B------:R-:W4:Y:S04]  /*30340*/  LDL.LU.64 R6, [R1+0x100] ;  /* 0x0001000001067983 */ /* 0x000f280000300a00 */
[----:B------:R-:W4:Y:S01]  /*30350*/  LDL.LU.64 R2, [R1+0xf8] ;  /* 0x0000f80001027983 */ /* 0x000f220000300a00 */
[----:B------:R-:W-:-:S04]  /*30360*/  IMAD.WIDE R220, R13, 0x4, R220 ;  /* 0x000000040ddc7825 */ /* 0x000fc800078e02dc */
[C---:B------:R-:W-:Y:S01]  /*30370*/  IMAD.WIDE R222, R13.reuse, 0x4, R222 ;  /* 0x000000040dde7825 */ /* 0x040fe200078e02de */
[----:B------:R1:W-:Y:S03]  /*30380*/  STL.64 [R1+0x1038], R220 ;  /* 0x001038dc01007387 */ /* 0x0003e60000100a00 */
[----:B------:R-:W-:Y:S01]  /*30390*/  IMAD.WIDE R8, R13, 0x4, R8 ;  /* 0x000000040d087825 */ /* 0x000fe200078e0208 */
[----:B-1----:R-:W4:Y:S04]  /*303a0*/  LDL.LU.64 R218, [R1+0x1cd0] ;  /* 0x001cd00001da7983 */ /* 0x002f280000300a00 */
[----:B------:R-:W-:Y:S04]  /*303b0*/  LDGSTS.E [R252+0x18004], desc[UR8][R220.64], !P2 ;  /* 0x18004000dcfc7fae */ /* 0x000fe8000d121848 */
[----:B------:R-:W4:Y:S04]  /*303c0*/  LDL.LU R16, [R1+0x1cc8] ;  /* 0x001cc80001107983 */ /* 0x000f280000300800 */
[----:B------:R-:W-:Y:S01]  /*303d0*/  LDGSTS.E [R215+0x1c004], desc[UR8][R222.64], !P2 ;  /* 0x1c004000ded77fae */ /* 0x000fe2000d121848 */
[----:B------:R-:W-:-:S03]  /*303e0*/  ISETP.GE.U32.AND P2, PT, R5, 0x7ffffd59, PT ;  /* 0x7ffffd590500780c */ /* 0x000fc60003f46070 */
[----:B------:R1:W-:Y:S01]  /*303f0*/  STL.64 [R1+0x1030], R222 ;  /* 0x001030de01007387 */ /* 0x0003e20000100a00 */
[----:B------:R-:W-:-:S03]  /*30400*/  VIADD R5, R20, 0x100000 ;  /* 0x0010000014057836 */ /* 0x000fc60000000000 */
[----:B------:R-:W4:Y:S04]  /*30410*/  LDL.LU.64 R220, [R1+0x1cc0] ;  /* 0x001cc00001dc7983 */ /* 0x000f280000300a00 */
[----:B------:R1:W-:Y:S04]  /*30420*/  STL.64 [R1+0xcb0], R8 ;  /* 0x000cb00801007387 */ /* 0x0003e80000100a00 */
[----:B------:R1:W-:Y:S04]  /*30430*/  LDGSTS.E [R214+0x10008], desc[UR8][R8.64], !P0 ;  /* 0x1000800008d67fae */ /* 0x0003e8000c121848 */
[----:B-1----:R-:W4:Y:S01]  /*30440*/  LDL.LU.64 R222, [R1+0x1cb8] ;  /* 0x001cb80001de7983 */ /* 0x002f220000300a00 */
[----:B------:R-:W1:Y:S01]  /*30450*/  LDC R9, c[0x0][0x230] ;  /* 0x00008c00ff097b82 */ /* 0x000e620000000800 */
[----:B------:R-:W-:-:S07]  /*30460*/  IADD3 R4, R4, -0x245, RZ ;  /* 0xfffffdbb04047810 */ /* 0x000fce0007ffe0ff */
[----:B------:R-:W1:Y:S01]  /*30470*/  LDC R8, c[0x0][0x230] ;  /* 0x00008c00ff087b82 */ /* 0x000e620000000800 */
[----:B--2---:R-:W-:-:S05]  /*30480*/  IMAD.WIDE R224, R13, 0x4, R224 ;  /* 0x000000040de07825 */ /* 0x004fca00078e02e0 */
[----:B------:R2:W-:Y:S04]  /*30490*/  STL.64 [R1+0x1028], R224 ;  /* 0x001028e001007387 */ /* 0x0005e80000100a00 */
[----:B------:R1:W-:Y:S01]  /*304a0*/  LDGSTS.E [R5+0x14008], desc[UR8][R224.64], !P0 ;  /* 0x14008000e0057fae */ /* 0x0003e2000c121848 */
[----:B------:R-:W-:-:S04]  /*304b0*/  IMAD.WIDE R226, R13, 0x4, R226 ;  /* 0x000000040de27825 */ /* 0x000fc800078e02e2 */
[C---:B------:R-:W-:Y:S01]  /*304c0*/  IMAD.WIDE R228, R13.reuse, 0x4, R228 ;  /* 0x000000040de47825 */ /* 0x040fe200078e02e4 */
[----:B------:R-:W-:Y:S03]  /*304d0*/  LDGSTS.E [R252+0x18008], desc[UR8][R226.64], !P0 ;  /* 0x18008000e2fc7fae */ /* 0x000fe6000c121848 */
[----:B------:R-:W-:Y:S01]  /*304e0*/  IMAD.WIDE R10, R13, 0x4, R10 ;  /* 0x000000040d0a7825 */ /* 0x000fe200078e020a */
[----:B--2---:R-:W2:Y:S04]  /*304f0*/  LDL.LU.64 R224, [R1+0x1cb0] ;  /* 0x001cb00001e07983 */ /* 0x004ea80000300a00 */
[----:B------:R1:W-:Y:S04]  /*30500*/  STL.64 [R1+0x1020], R226 ;  /* 0x001020e201007387 */ /* 0x0003e80000100a00 */
[----:B------:R4:W-:Y:S04]  /*30510*/  STL.64 [R1+0x1018], R228 ;  /* 0x001018e401007387 */ /* 0x0009e80000100a00 */
[----:B------:R-:W-:Y:S01]  /*30520*/  LDGSTS.E [R215+0x1c008], desc[UR8][R228.64], !P0 ;  /* 0x1c008000e4d77fae */ /* 0x000fe2000c121848 */
[----:B------:R-:W-:-:S03]  /*30530*/  ISETP.GE.U32.AND P0, PT, R4, 0x7ffffd3c, PT ;  /* 0x7ffffd3c0400780c */ /* 0x000fc60003f06070 */
[----:B-1----:R-:W2:Y:S01]  /*30540*/  LDL.LU.64 R226, [R1+0x1ca8] ;  /* 0x001ca80001e27983 */ /* 0x002ea20000300a00 */
[----:B---3--:R-:W-:-:S03]  /*30550*/  IMAD.WIDE R14, R13, 0x4, R14 ;  /* 0x000000040d0e7825 */ /* 0x008fc600078e020e */
[----:B------:R1:W-:Y:S04]  /*30560*/  STL.64 [R1+0xc88], R10 ;  /* 0x000c880a01007387 */ /* 0x0003e80000100a00 */
[----:B------:R1:W-:Y:S01]  /*30570*/  LDGSTS.E [R214+0x1000c], desc[UR8][R10.64], !P2 ;  /* 0x1000c0000ad67fae */ /* 0x0003e2000d121848 */
[----:B----4-:R-:W-:-:S03]  /*30580*/  IMAD.WIDE R6, R13, 0x4, R6 ;  /* 0x000000040d067825 */ /* 0x010fc600078e0206 */
[----:B------:R-:W3:Y:S01]  /*30590*/  LDL.LU.64 R228, [R1+0x1ca0] ;  /* 0x001ca00001e47983 */ /* 0x000ee20000300a00 */
[----:B------:R-:W-:-:S04]  /*305a0*/  IMAD.WIDE R4, R13, 0x4, R2 ;  /* 0x000000040d047825 */ /* 0x000fc800078e0202 */
[----:B-1----:R-:W-:-:S05]  /*305b0*/  VIADD R10, R20, 0x100000 ;  /* 0x00100000140a7836 */ /* 0x002fca0000000000 */
[----:B------:R-:W-:Y:S04]  /*305c0*/  LDGSTS.E [R10+0x1400c], desc[UR8][R14.64], !P2 ;  /* 0x1400c0000e0a7fae */ /* 0x000fe8000d121848 */
[----:B------:R-:W-:Y:S04]  /*305d0*/  LDGSTS.E [R252+0x1800c], desc[UR8][R6.64], !P2 ;  /* 0x1800c00006fc7fae */ /* 0x000fe8000d121848 */
[----:B------:R1:W-:Y:S01]  /*305e0*/  LDGSTS.E [R215+0x1c00c], desc[UR8][R4.64], !P2 ;  /* 0x1c00c00004d77fae */ /* 0x0003e2000d121848 */
[----:B------:R-:W-:Y:S01]  /*305f0*/  IMAD.WIDE R2, R13, 0x4, R212 ;  /* 0x000000040d027825 */ /* 0x000fe200078e02d4 */
[----:B------:R-:W-:Y:S01]  /*30600*/  IADD3 R212, R9, -0x246, RZ ;  /* 0xfffffdba09d47810 */ /* 0x000fe20007ffe0ff */
[----:B-1----:R-:W1:Y:S01]  /*30610*/  LDC R215, c[0x0][0x230] ;  /* 0x00008c00ffd77b82 */ /* 0x002e620000000800 */
[----:B------:R4:W-:Y:S02]  /*30620*/  STL.64 [R1+0x1010], R14 ;  /* 0x0010100e01007387 */ /* 0x0009e40000100a00 */
[----:B------:R-:W-:Y:S01]  /*30630*/  ISETP.GE.U32.AND P2, PT, R212, 0x7ffffd3b, PT ;  /* 0x7ffffd3bd400780c */ /* 0x000fe20003f46070 */
[----:B------:R-:W-:Y:S01]  /*30640*/  IMAD.WIDE R10, R13, 0x4, R210 ;  /* 0x000000040d0a7825 */ /* 0x000fe200078e02d2 */
[C---:B------:R-:W-:Y:S01]  /*30650*/  IADD3 R212, R20.reuse, 0x100000, RZ ;  /* 0x0010000014d47810 */ /* 0x040fe20007ffe0ff */
[----:B------:R4:W-:Y:S02]  /*30660*/  LDGSTS.E [R214+0x20000], desc[UR8][R2.64], !P0 ;  /* 0x2000000002d67fae */ /* 0x0009e4000c121848 */
[----:B------:R-:W-:-:S02]  /*30670*/  VIADD R213, R20, 0x100000 ;  /* 0x0010000014d57836 */ /* 0x000fc40000000000 */
[----:B------:R-:W-:Y:S04]  /*30680*/  LDGSTS.E [R214+0x24000], desc[UR8][R10.64], !P0 ;  /* 0x240000000ad67fae */ /* 0x000fe8000c121848 */
[----:B----4-:R-:W4:Y:S04]  /*30690*/  LDL.LU.64 R14, [R1+0x1c98] ;  /* 0x001c9800010e7983 */ /* 0x010f280000300a00 */
[----:B------:R1:W-:Y:S04]  /*306a0*/  STL.64 [R1+0x1008], R6 ;  /* 0x0010080601007387 */ /* 0x0003e80000100a00 */
[----:B------:R1:W-:Y:S01]  /*306b0*/  STL.64 [R1+0x1000], R4 ;  /* 0x0010000401007387 */ /* 0x0003e20000100a00 */
[----:B------:R-:W-:-:S03]  /*306c0*/  VIADD R210, R20, 0x100000 ;  /* 0x0010000014d27836 */ /* 0x000fc60000000000 */
[----:B------:R1:W-:Y:S02]  /*306d0*/  STL.64 [R1+0xc58], R2 ;  /* 0x000c580201007387 */ /* 0x0003e40000100a00 */
[C---:B-1----:R-:W-:Y:S02]  /*306e0*/  IMAD.WIDE R6, R13.reuse, 0x4, R208 ;  /* 0x000000040d067825 */ /* 0x042fe400078e02d0 */
[----:B------:R-:W-:Y:S02]  /*306f0*/  STL.64 [R1+0x11e8], R10 ;  /* 0x0011e80a01007387 */ /* 0x000fe40000100a00 */
[C---:B------:R-:W-:Y:S02]  /*30700*/  IMAD.WIDE R4, R13.reuse, 0x4, R206 ;  /* 0x000000040d047825 */ /* 0x040fe400078e02ce */
[----:B------:R1:W-:Y:S01]  /*30710*/  LDGSTS.E [R213+0x28000], desc[UR8][R6.64], !P0 ;  /* 0x2800000006d57fae */ /* 0x0003e2000c121848 */
[----:B------:R-:W1:Y:S01]  /*30720*/  LDC R207, c[0x0][0x230] ;  /* 0x00008c00ffcf7b82 */ /* 0x000e620000000800 */
[----:B------:R-:W-:-:S02]  /*30730*/  IMAD.WIDE R2, R13, 0x4, R204 ;  /* 0x000000040d027825 */ /* 0x000fc400078e02cc */
[----:B------:R1:W-:Y:S01]  /*30740*/  STL.64 [R1+0x11e0], R6 ;  /* 0x0011e00601007387 */ /* 0x0003e20000100a00 */
[----:B------:R-:W-:-:S03]  /*30750*/  IADD3 R204, R8, -0x247, RZ ;  /* 0xfffffdb908cc7810 */ /* 0x000fc60007ffe0ff */
[----:B------:R1:W-:Y:S01]  /*30760*/  STL.64 [R1+0x11d8], R4 ;  /* 0x0011d80401007387 */ /* 0x0003e20000100a00 */
[----:B------:R-:W-:-:S03]  /*30770*/  VIADD R206, R20, 0x100000 ;  /* 0x0010000014ce7836 */ /* 0x000fc60000000000 */
[----:B------:R1:W-:Y:S01]  /*30780*/  LDGSTS.E [R212+0x2c000], desc[UR8][R4.64], !P0 ;  /* 0x2c00000004d47fae */ /* 0x0003e2000c121848 */
[C---:B------:R-:W-:Y:S01]  /*30790*/  IMAD.WIDE R8, R13.reuse, 0x4, R202 ;  /* 0x000000040d087825 */ /* 0x040fe200078e02ca */
[----:B------:R-:W-:Y:S02]  /*307a0*/  ISETP.GE.U32.AND P0, PT, R204, 0x7ffffd3a, PT ;  /* 0x7ffffd3acc00780c */ /* 0x000fe40003f06070 */
[----:B------:R1:W-:Y:S01]  /*307b0*/  STL.64 [R1+0xc18], R2 ;  /* 0x000c180201007387 */ /* 0x0003e20000100a00 */
[----:B------:R-:W-:Y:S01]  /*307c0*/  IADD3 R205, R20, 0x100000, RZ ;  /* 0x0010000014cd7810 */ /* 0x000fe20007ffe0ff */
[C---:B-1----:R-:W-:Y:S02]  /*307d0*/  IMAD.WIDE R6, R13.reuse, 0x4, R200 ;  /* 0x000000040d067825 */ /* 0x042fe400078e02c8 */
[----:B------:R1:W-:Y:S02]  /*307e0*/  LDGSTS.E [R210+0x20004], desc[UR8][R2.64], !P2 ;  /* 0x2000400002d27fae */ /* 0x0003e4000d121848 */
[----:B------:R-:W-:-:S02]  /*307f0*/  IMAD.WIDE R4, R13, 0x4, R198 ;  /* 0x000000040d047825 */ /* 0x000fc400078e02c6 */
[----:B------:R1:W-:Y:S01]  /*30800*/  LDGSTS.E [R206+0x24004], desc[UR8][R8.64], !P2 ;  /* 0x2400400008ce7fae */ /* 0x0003e2000d121848 */
[----:B------:R-:W1:Y:S01]  /*30810*/  LDC R199, c[0x0][0x230] ;  /* 0x00008c00ffc77b82 */ /* 0x000e620000000800 */
[C---:B------:R-:W-:Y:S02]  /*30820*/  VIADD R204, R20.reuse, 0x100000 ;  /* 0x0010000014cc7836 */ /* 0x040fe40000000000 */
[----:B------:R1:W-:Y:S02]  /*30830*/  LDGSTS.E [R205+0x28004], desc[UR8][R6.64], !P2 ;  /* 0x2800400006cd7fae */ /* 0x0003e4000d121848 */
[----:B-1----:R-:W-:Y:S02]  /*30840*/  IMAD.WIDE R2, R13, 0x4, R196 ;  /* 0x000000040d027825 */ /* 0x002fe400078e02c4 */
[----:B------:R1:W-:Y:S02]  /*30850*/  LDGSTS.E [R204+0x2c004], desc[UR8][R4.64], !P2 ;  /* 0x2c00400004cc7fae */ /* 0x0003e4000d121848 */
[----:B------:R-:W-:Y:S01]  /*30860*/  VIADD R196, R215, 0xfffffdb8 ;  /* 0xfffffdb8d7c47836 */ /* 0x000fe20000000000 */
[C---:B------:R-:W-:Y:S01]  /*30870*/  IADD3 R202, R20.reuse, 0x100000, RZ ;  /* 0x0010000014ca7810 */ /* 0x040fe20007ffe0ff */
[----:B------:R1:W-:Y:S01]  /*30880*/  STL.64 [R1+0x11d0], R8 ;  /* 0x0011d00801007387 */ /* 0x0003e20000100a00 */
[----:B------:R-:W-:Y:S01]  /*30890*/  IADD3 R198, R20, 0x100000, RZ ;  /* 0x0010000014c67810 */ /* 0x000fe20007ffe0ff */
[C---:B------:R-:W-:Y:S01]  /*308a0*/  IMAD.WIDE R88, R13.reuse, 0x4, R88 ;  /* 0x000000040d587825 */ /* 0x040fe200078e0258 */
[----:B------:R-:W-:Y:S01]  /*308b0*/  ISETP.GE.U32.AND P2, PT, R196, 0x7ffffd39, PT ;  /* 0x7ffffd39c400780c */ /* 0x000fe20003f46070 */
[----:B------:R1:W-:Y:S01]  /*308c0*/  STL.64 [R1+0x11c8], R6 ;  /* 0x0011c80601007387 */ /* 0x0003e20000100a00 */
[C---:B------:R-:W-:Y:S01]  /*308d0*/  IADD3 R196, R20.reuse, 0x100000, RZ ;  /* 0x0010000014c47810 */ /* 0x040fe20007ffe0ff */
[----:B------:R-:W-:Y:S01]  /*308e0*/  VIADD R197, R20, 0x100000 ;  /* 0x0010000014c57836 */ /* 0x000fe20000000000 */
[----:B------:R-:W3:Y:S01]  /*308f0*/  LDC R206, c[0x0][0x230] ;  /* 0x00008c00ffce7b82 */ /* 0x000ee20000000800 */
[----:B------:R1:W-:Y:S02]  /*30900*/  STL.64 [R1+0x11c0], R4 ;  /* 0x0011c00401007387 */ /* 0x0003e40000100a00 */
[----:B-1----:R-:W-:-:S02]  /*30910*/  IMAD.WIDE R8, R13, 0x4, R194 ;  /* 0x000000040d087825 */ /* 0x002fc400078e02c2 */
[----:B------:R1:W-:Y:S02]  /*30920*/  STL.64 [R1+0xbd8], R2 ;  /* 0x000bd80201007387 */ /* 0x0003e40000100a00 */
[C---:B------:R-:W-:Y:S02]  /*30930*/  IMAD.WIDE R6, R13.reuse, 0x4, R192 ;  /* 0x000000040d067825 */ /* 0x040fe400078e02c0 */
[----:B------:R1:W-:Y:S02]  /*30940*/  LDGSTS.E [R202+0x20008], desc[UR8][R2.64], !P0 ;  /* 0x2000800002ca7fae */ /* 0x0003e4000c121848 */
[----:B------:R-:W-:Y:S02]  /*30950*/  IMAD.WIDE R4, R13, 0x4, R190 ;  /* 0x000000040d047825 */ /* 0x000fe400078e02be */
[----:B------:R1:W-:Y:S01]  /*30960*/  STL.64 [R1+0x11b8], R8 ;  /* 0x0011b80801007387 */ /* 0x0003e20000100a00 */
[----:B------:R-:W1:Y:S01]  /*30970*/  LDC R191, c[0x0][0x230] ;  /* 0x00008c00ffbf7b82 */ /* 0x000e620000000800 */
[----:B------:R-:W-:-:S02]  /*30980*/  VIADD R194, R20, 0x100000 ;  /* 0x0010000014c27836 */ /* 0x000fc40000000000 */
[----:B------:R1:W-:Y:S02]  /*30990*/  LDGSTS.E [R198+0x24008], desc[UR8][R8.64], !P0 ;  /* 0x2400800008c67fae */ /* 0x0003e4000c121848 */
[----:B-1----:R-:W-:Y:S01]  /*309a0*/  IMAD.WIDE R2, R13, 0x4, R188 ;  /* 0x000000040d027825 */ /* 0x002fe200078e02bc */
[----:B------:R-:W-:Y:S01]  /*309b0*/  IADD3 R188, R207, -0x265, RZ ;  /* 0xfffffd9bcfbc7810 */ /* 0x000fe20007ffe0ff */
[----:B------:R1:W-:Y:S01]  /*309c0*/  STL.64 [R1+0x11b0], R6 ;  /* 0x0011b00601007387 */ /* 0x0003e20000100a00 */
[C---:B------:R-:W-:Y:S01]  /*309d0*/  IADD3 R189, R20.reuse, 0x100000, RZ ;  /* 0x0010000014bd7810 */ /* 0x040fe20007ffe0ff */
[----:B------:R-:W-:Y:S02]  /*309e0*/  VIADD R190, R20, 0x100000 ;  /* 0x0010000014be7836 */ /* 0x000fe40000000000 */
[----:B------:R1:W-:Y:S01]  /*309f0*/  LDGSTS.E [R197+0x28008], desc[UR8][R6.64], !P0 ;  /* 0x2800800006c57fae */ /* 0x0003e2000c121848 */
[----:B------:R-:W-:Y:S01]  /*30a00*/  IMAD.WIDE R8, R13, 0x4, R186 ;  /* 0x000000040d087825 */ /* 0x000fe200078e02ba */
[----:B------:R-:W3:Y:S02]  /*30a10*/  LDC R198, c[0x0][0x230] ;  /* 0x00008c00ffc67b82 */ /* 0x000ee40000000800 */
[----:B------:R1:W-:Y:S04]  /*30a20*/  STL.64 [R1+0x11a8], R4 ;  /* 0x0011a80401007387 */ /* 0x0003e80000100a00 */
[----:B------:R1:W-:Y:S01]  /*30a30*/  LDGSTS.E [R196+0x2c008], desc[UR8][R4.64], !P0 ;  /* 0x2c00800004c47fae */ /* 0x0003e2000c121848 */
[----:B------:R-:W-:Y:S01]  /*30a40*/  ISETP.GE.U32.AND P0, PT, R188, 0x7ffffd1c, PT ;  /* 0x7ffffd1cbc00780c */ /* 0x000fe20003f06070 */
[----:B------:R-:W-:-:S02]  /*30a50*/  VIADD R188, R20, 0x100000 ;  /* 0x0010000014bc7836 */ /* 0x000fc40000000000 */
[----:B------:R1:W-:Y:S02]  /*30a60*/  STL.64 [R1+0xb90], R2 ;  /* 0x000b900201007387 */ /* 0x0003e40000100a00 */
[C---:B-1----:R-:W-:Y:S02]  /*30a70*/  IMAD.WIDE R6, R13.reuse, 0x4, R184 ;  /* 0x000000040d067825 */ /* 0x042fe400078e02b8 */
[----:B------:R1:W-:Y:S02]  /*30a80*/  LDGSTS.E [R194+0x2000c], desc[UR8][R2.64], !P2 ;  /* 0x2000c00002c27fae */ /* 0x0003e4000d121848 */
[C---:B------:R-:W-:Y:S02]  /*30a90*/  IMAD.WIDE R4, R13.reuse, 0x4, R182 ;  /* 0x000000040d047825 */ /* 0x040fe400078e02b6 */
[----:B------:R1:W-:Y:S01]  /*30aa0*/  LDGSTS.E [R190+0x2400c], desc[UR8][R8.64], !P2 ;  /* 0x2400c00008be7fae */ /* 0x0003e2000d121848 */
[----:B------:R-:W-:Y:S01]  /*30ab0*/  IADD3 R186, R20, 0x100000, RZ ;  /* 0x0010000014ba7810 */ /* 0x000fe20007ffe0ff */
[----:B------:R-:W2:Y:S02]  /*30ac0*/  LDC R183, c[0x0][0x230] ;  /* 0x00008c00ffb77b82 */ /* 0x000ea40000000800 */
[----:B------:R1:W-:Y:S02]  /*30ad0*/  LDGSTS.E [R189+0x2800c], desc[UR8][R6.64], !P2 ;  /* 0x2800c00006bd7fae */ /* 0x0003e4000d121848 */
[----:B-1----:R-:W-:-:S02]  /*30ae0*/  IMAD.WIDE R2, R13, 0x4, R180 ;  /* 0x000000040d027825 */ /* 0x002fc400078e02b4 */
[----:B------:R1:W-:Y:S02]  /*30af0*/  LDGSTS.E [R188+0x2c00c], desc[UR8][R4.64], !P2 ;  /* 0x2c00c00004bc7fae */ /* 0x0003e4000d121848 */
[----:B------:R-:W-:Y:S02]  /*30b00*/  VIADD R180, R199, 0xfffffd9a ;  /* 0xfffffd9ac7b47836 */ /* 0x000fe40000000000 */
[----:B------:R1:W-:Y:S01]  /*30b10*/  STL.64 [R1+0x11a0], R8 ;  /* 0x0011a00801007387 */ /* 0x0003e20000100a00 */
[----:B------:R-:W-:Y:S01]  /*30b20*/  IADD3 R182, R20, 0x100000, RZ ;  /* 0x0010000014b67810 */ /* 0x000fe20007ffe0ff */
[----:B------:R-:W3:Y:S01]  /*30b30*/  LDC R190, c[0x0][0x230] ;  /* 0x00008c00ffbe7b82 */ /* 0x000ee20000000800 */
[----:B------:R-:W-:Y:S01]  /*30b40*/  ISETP.GE.U32.AND P2, PT, R180, 0x7ffffd1b, PT ;  /* 0x7ffffd1bb400780c */ /* 0x000fe20003f46070 */
[----:B------:R1:W-:Y:S01]  /*30b50*/  STL.64 [R1+0x1198], R6 ;  /* 0x0011980601007387 */ /* 0x0003e20000100a00 */
[C---:B------:R-:W-:Y:S01]  /*30b60*/  VIADD R181, R20.reuse, 0x100000 ;  /* 0x0010000014b57836 */ /* 0x040fe20000000000 */
[----:B------:R-:W-:-:S02]  /*30b70*/  IADD3 R180, R20, 0x100000, RZ ;  /* 0x0010000014b47810 */ /* 0x000fc40007ffe0ff */
[----:B------:R1:W-:Y:S02]  /*30b80*/  STL.64 [R1+0x1190], R4 ;  /* 0x0011900401007387 */ /* 0x0003e40000100a00 */
[C---:B-1----:R-:W-:Y:S02]  /*30b90*/  IMAD.WIDE R8, R13.reuse, 0x4, R178 ;  /* 0x000000040d087825 */ /* 0x042fe400078e02b2 */
[----:B------:R1:W-:Y:S02]  /*30ba0*/  STL.64 [R1+0xb08], R2 ;  /* 0x000b080201007387 */ /* 0x0003e40000100a00 */
[C---:B------:R-:W-:Y:S02]  /*30bb0*/  IMAD.WIDE R6, R13.reuse, 0x4, R176 ;  /* 0x000000040d067825 */ /* 0x040fe400078e02b0 */
[----:B------:R1:W-:Y:S02]  /*30bc0*/  LDGSTS.E [R186+0x30000], desc[UR8][R2.64], !P0 ;  /* 0x3000000002ba7fae */ /* 0x0003e4000c121848 */
[----:B------:R-:W-:-:S02]  /*30bd0*/  IMAD.WIDE R4, R13, 0x4, R174 ;  /* 0x000000040d047825 */ /* 0x000fc400078e02ae */
[----:B------:R1:W-:Y:S01]  /*30be0*/  STL.64 [R1+0x1368], R8 ;  /* 0x0013680801007387 */ /* 0x0003e20000100a00 */
[----:B------:R-:W3:Y:S01]  /*30bf0*/  LDC R175, c[0x0][0x230] ;  /* 0x00008c00ffaf7b82 */ /* 0x000ee20000000800 */
[----:B------:R-:W-:Y:S02]  /*30c00*/  VIADD R178, R20, 0x100000 ;  /* 0x0010000014b27836 */ /* 0x000fe40000000000 */
[----:B------:R1:W-:Y:S02]  /*30c10*/  LDGSTS.E [R182+0x34000], desc[UR8][R8.64], !P0 ;  /* 0x3400000008b67fae */ /* 0x0003e4000c121848 */
[C---:B-1----:R-:W-:Y:S02]  /*30c20*/  IMAD.WIDE R2, R13.reuse, 0x4, R172 ;  /* 0x000000040d027825 */ /* 0x042fe400078e02ac */
[----:B------:R1:W-:Y:S04]  /*30c30*/  STL.64 [R1+0x1360], R6 ;  /* 0x0013600601007387 */ /* 0x0003e80000100a00 */
[----:B------:R1:W-:Y:S01]  /*30c40*/  LDGSTS.E [R181+0x38000], desc[UR8][R6.64], !P0 ;  /* 0x3800000006b57fae */ /* 0x0003e2000c121848 */
[----:B------:R-:W-:-:S03]  /*30c50*/  IMAD.WIDE R8, R13, 0x4, R170 ;  /* 0x000000040d087825 */ /* 0x000fc600078e02aa */
[----:B------:R1:W-:Y:S01]  /*30c60*/  STL.64 [R1+0x1358], R4 ;  /* 0x0013580401007387 */ /* 0x0003e20000100a00 */
[----:B------:R-:W4:Y:S03]  /*30c70*/  LDC R182, c[0x0][0x230] ;  /* 0x00008c00ffb67b82 */ /* 0x000f260000000800 */
[----:B------:R1:W-:Y:S02]  /*30c80*/  LDGSTS.E [R180+0x3c000], desc[UR8][R4.64], !P0 ;  /* 0x3c00000004b47fae */ /* 0x0003e4000c121848 */
[C---:B-1----:R-:W-:Y:S02]  /*30c90*/  IMAD.WIDE R6, R13.reuse, 0x4, R168 ;  /* 0x000000040d067825 */ /* 0x042fe400078e02a8 */
[----:B------:R1:W-:Y:S04]  /*30ca0*/  STL.64 [R1+0xb00], R2 ;  /* 0x000b000201007387 */ /* 0x0003e80000100a00 */
[----:B------:R1:W-:Y:S01]  /*30cb0*/  LDGSTS.E [R178+0x30004], desc[UR8][R2.64], !P2 ;  /* 0x3000400002b27fae */ /* 0x0003e2000d121848 */
[----:B------:R-:W-:-:S03]  /*30cc0*/  IMAD.WIDE R4, R13, 0x4, R166 ;  /* 0x000000040d047825 */ /* 0x000fc600078e02a6 */
[----:B------:R2:W-:Y:S01]  /*30cd0*/  STL.64 [R1+0x1350], R8 ;  /* 0x0013500801007387 */ /* 0x0005e20000100a00 */
[----:B------:R-:W-:Y:S01]  /*30ce0*/  IADD3 R172, R191, -0x267, RZ ;  /* 0xfffffd99bfac7810 */ /* 0x000fe20007ffe0ff */
[----:B------:R-:W3:Y:S02]  /*30cf0*/  LDC R167, c[0x0][0x230] ;  /* 0x00008c00ffa77b82 */ /* 0x000ee40000000800 */
[----:B------:R2:W-:Y:S01]  /*30d00*/  STL.64 [R1+0x1348], R6 ;  /* 0x0013480601007387 */ /* 0x0005e20000100a00 */
[----:B-1----:R-:W-:-:S03]  /*30d10*/  IMAD.WIDE R2, R13, 0x4, R164 ;  /* 0x000000040d027825 */ /* 0x002fc600078e02a4 */
[----:B------:R1:W-:Y:S04]  /*30d20*/  STL.64 [R1+0x1340], R4 ;  /* 0x0013400401007387 */ /* 0x0003e80000100a00 */
[----:B------:R1:W-:Y:S04]  /*30d30*/  STL.64 [R1+0xac8], R2 ;  /* 0x000ac80201007387 */ /* 0x0003e80000100a00 */
[----:B------:R-:W3:Y:S01]  /*30d40*/  LDL.LU.64 R212, [R1+0x2f0] ;  /* 0x0002f00001d47983 */ /* 0x000ee20000300a00 */
[----:B------:R-:W-:Y:S01]  /*30d50*/  ISETP.GE.U32.AND P0, PT, R172, 0x7ffffd1a, PT ;  /* 0x7ffffd1aac00780c */ /* 0x000fe20003f06070 */
[C---:B------:R-:W-:Y:S01]  /*30d60*/  VIADD R174, R20.reuse, 0x100000 ;  /* 0x0010000014ae7836 */ /* 0x040fe20000000000 */
[C---:B------:R-:W-:Y:S01]  /*30d70*/  IADD3 R173, R20.reuse, 0x100000, RZ ;  /* 0x0010000014ad7810 */ /* 0x040fe20007ffe0ff */
[C---:B------:R-:W-:Y:S01]  /*30d80*/  VIADD R172, R20.reuse, 0x100000 ;  /* 0x0010000014ac7836 */ /* 0x040fe20000000000 */
[C---:B------:R-:W-:Y:S01]  /*30d90*/  IADD3 R170, R20.reuse, 0x100000, RZ ;  /* 0x0010000014aa7810 */ /* 0x040fe20007ffe0ff */
[----:B--2---:R-:W-:Y:S01]  /*30da0*/  VIADD R164, R183, 0xfffffd98 ;  /* 0xfffffd98b7a47836 */ /* 0x004fe20000000000 */
[----:B------:R2:W-:Y:S01]  /*30db0*/  LDGSTS.E [R174+0x34004], desc[UR8][R8.64], !P2 ;  /* 0x3400400008ae7fae */ /* 0x0005e2000d121848 */
[----:B------:R-:W-:-:S03]  /*30dc0*/  IADD3 R166, R20, 0x100000, RZ ;  /* 0x0010000014a67810 */ /* 0x000fc60007ffe0ff */
[----:B------:R1:W-:Y:S01]  /*30dd0*/  LDGSTS.E [R173+0x38004], desc[UR8][R6.64], !P2 ;  /* 0x3800400006ad7fae */ /* 0x0003e2000d121848 */
[----:B------:R-:W-:-:S03]  /*30de0*/  VIADD R165, R20, 0x100000 ;  /* 0x0010000014a57836 */ /* 0x000fc60000000000 */
[----:B------:R1:W-:Y:S01]  /*30df0*/  LDGSTS.E [R172+0x3c004], desc[UR8][R4.64], !P2 ;  /* 0x3c00400004ac7fae */ /* 0x0003e2000d121848 */
[----:B------:R-:W-:Y:S01]  /*30e00*/  ISETP.GE.U32.AND P2, PT, R164, 0x7ffffd19, PT ;  /* 0x7ffffd19a400780c */ /* 0x000fe20003f46070 */
[C---:B--2---:R-:W-:Y:S02]  /*30e10*/  IMAD.WIDE R8, R13.reuse, 0x4, R162 ;  /* 0x000000040d087825 */ /* 0x044fe400078e02a2 */
[----:B------:R2:W-:Y:S01]  /*30e20*/  LDGSTS.E [R170+0x30008], desc[UR8][R2.64], !P0 ;  /* 0x3000800002aa7fae */ /* 0x0005e2000c121848 */
[----:B------:R-:W4:Y:S01]  /*30e30*/  LDC R174, c[0x0][0x230] ;  /* 0x00008c00ffae7b82 */ /* 0x000f220000000800 */
[----:B-1----:R-:W-:Y:S01]  /*30e40*/  IMAD.WIDE R6, R13, 0x4, R160 ;  /* 0x000000040d067825 */ /* 0x002fe200078e02a0 */
[----:B------:R-:W-:-:S03]  /*30e50*/  IADD3 R164, R20, 0x100000, RZ ;  /* 0x0010000014a47810 */ /* 0x000fc60007ffe0ff */
[C---:B------:R-:W-:Y:S01]  /*30e60*/  IMAD.WIDE R4, R13.reuse, 0x4, R158 ;  /* 0x000000040d047825 */ /* 0x040fe200078e029e */
[----:B------:R1:W-:Y:S02]  /*30e70*/  STL.64 [R1+0x1338], R8 ;  /* 0x0013380801007387 */ /* 0x0003e40000100a00 */
[----:B------:R-:W4:Y:S01]  /*30e80*/  LDC R159, c[0x0][0x230] ;  /* 0x00008c00ff9f7b82 */ /* 0x000f220000000800 */
[C---:B--2---:R-:W-:Y:S01]  /*30e90*/  IMAD.WIDE R2, R13.reuse, 0x4, R156 ;  /* 0x000000040d027825 */ /* 0x044fe200078e029c */
[----:B------:R2:W-:Y:S04]  /*30ea0*/  STL.64 [R1+0x1330], R6 ;  /* 0x0013300601007387 */ /* 0x0005e80000100a00 */
[----:B------:R2:W-:Y:S01]  /*30eb0*/  LDGSTS.E [R166+0x34008], desc[UR8][R8.64], !P0 ;  /* 0x3400800008a67fae */ /* 0x0005e2000c121848 */
[C---:B------:R-:W-:Y:S01]  /*30ec0*/  VIADD R162, R20.reuse, 0x100000 ;  /* 0x0010000014a27836 */ /* 0x040fe20000000000 */
[----:B------:R-:W4:Y:S02]  /*30ed0*/  LDC R172, c[0x0][0x230] ;  /* 0x00008c00ffac7b82 */ /* 0x000f240000000800 */
[----:B------:R2:W-:Y:S04]  /*30ee0*/  STL.64 [R1+0x1328], R4 ;  /* 0x0013280401007387 */ /* 0x0005e80000100a00 */
[----:B------:R2:W-:Y:S02]  /*30ef0*/  LDGSTS.E [R165+0x38008], desc[UR8][R6.64], !P0 ;  /* 0x3800800006a57fae */ /* 0x0005e4000c121848 */
[----:B------:R-:W4:Y:S02]  /*30f00*/  LDC R173, c[0x0][0x230] ;  /* 0x00008c00ffad7b82 */ /* 0x000f240000000800 */
[----:B------:R2:W-:Y:S04]  /*30f10*/  STL.64 [R1+0xab0], R2 ;  /* 0x000ab00201007387 */ /* 0x0005e80000100a00 */
[----:B-1----:R-:W4:Y:S01]  /*30f20*/  LDL.LU.64 R8, [R1+0x2e8] ;  /* 0x0002e80001087983 */ /* 0x002f220000300a00 */
[C---:B------:R-:W-:Y:S01]  /*30f30*/  VIADD R158, R20.reuse, 0x100000 ;  /* 0x00100000149e7836 */ /* 0x040fe20000000000 */
[----:B------:R-:W-:Y:S01]  /*30f40*/  IADD3 R157, R20, 0x100000, RZ ;  /* 0x00100000149d7810 */ /* 0x000fe20007ffe0ff */
[----:B--2---:R-:W1:Y:S01]  /*30f50*/  LDC R166, c[0x0][0x230] ;  /* 0x00008c00ffa67b82 */ /* 0x004e620000000800 */
[----:B------:R-:W-:Y:S01]  /*30f60*/  LDGSTS.E [R164+0x3c008], desc[UR8][R4.64], !P0 ;  /* 0x3c00800004a47fae */ /* 0x000fe2000c121848 */
[----:B------:R-:W-:-:S03]  /*30f70*/  IMAD.WIDE R6, R13, 0x4, R152 ;  /* 0x000000040d067825 */ /* 0x000fc600078e0298 */
[----:B------:R2:W-:Y:S04]  /*30f80*/  LDGSTS.E [R162+0x3000c], desc[UR8][R2.64], !P2 ;  /* 0x3000c00002a27fae */ /* 0x0005e8000d121848 */
[----:B------:R-:W4:Y:S04]  /*30f90*/  LDL.LU.64 R4, [R1+0x2e0] ;  /* 0x0002e00001047983 */ /* 0x000f280000300a00 */
[----:B------:R-:W4:Y:S01]  /*30fa0*/  LDL.LU.64 R208, [R1+0x2d8] ;  /* 0x0002d80001d07983 */ /* 0x000f220000300a00 */
[----:B--2---:R-:W-:-:S04]  /*30fb0*/  IMAD.WIDE R2, R13, 0x4, R154 ;  /* 0x000000040d027825 */ /* 0x004fc800078e029a */
[C---:B------:R-:W-:Y:S01]  /*30fc0*/  IMAD.WIDE R164, R13.reuse, 0x4, R150 ;  /* 0x000000040da47825 */ /* 0x040fe200078e0296 */
[----:B------:R-:W2:Y:S03]  /*30fd0*/  LDL.LU.64 R10, [R1+0x2d0] ;  /* 0x0002d000010a7983 */ /* 0x000ea60000300a00 */
[----:B---3--:R-:W-:Y:S01]  /*30fe0*/  IMAD.WIDE R160, R13, 0x4, R212 ;  /* 0x000000040da07825 */ /* 0x008fe200078e02d4 */
[----:B------:R-:W-:Y:S01]  /*30ff0*/  STL.64 [R1+0x19d8], R20 ;  /* 0x0019d81401007387 */ /* 0x000fe20000100a00 */
[----:B------:R-:W-:Y:S01]  /*31000*/  IADD3 R156, R175, -0x209, RZ ;  /* 0xfffffdf7af9c7810 */ /* 0x000fe20007ffe0ff */
[----:B------:R-:W3:Y:S02]  /*31010*/  LDC R155, c[0x0][0x230] ;  /* 0x00008c00ff9b7b82 */ /* 0x000ee40000000800 */
[----:B------:R1:W-:Y:S04]  /*31020*/  STL.64 [R1+0x1320], R2 ;  /* 0x0013200201007387 */ /* 0x0003e80000100a00 */
[----:B------:R-:W-:Y:S04]  /*31030*/  LDGSTS.E [R158+0x3400c], desc[UR8][R2.64], !P2 ;  /* 0x3400c000029e7fae */ /* 0x000fe8000d121848 */
[----:B------:R1:W-:Y:S04]  /*31040*/  STL.64 [R1+0x1318], R6 ;  /* 0x0013180601007387 */ /* 0x0003e80000100a00 */
[----:B------:R-:W-:Y:S04]  /*31050*/  LDGSTS.E [R157+0x3800c], desc[UR8][R6.64], !P2 ;  /* 0x3800c000069d7fae */ /* 0x000fe8000d121848 */
[----:B-1----:R-:W3:Y:S04]  /*31060*/  LDL.LU.64 R2, [R1+0x2c8] ;  /* 0x0002c80001027983 */ /* 0x002ee80000300a00 */
[----:B------:R-:W-:Y:S04]  /*31070*/  STL.64 [R1+0x1310], R164 ;  /* 0x001310a401007387 */ /* 0x000fe80000100a00 */
[----:B------:R-:W-:Y:S04]  /*31080*/  STL.64 [R1+0x9d0], R160 ;  /* 0x0009d0a001007387 */ /* 0x000fe80000100a00 */
[----:B------:R-:W3:Y:S04]  /*31090*/  LDL.LU.64 R6, [R1+0x2c0] ;  /* 0x0002c00001067983 */ /* 0x000ee80000300a00 */
[----:B------:R-:W3:Y:S04]  /*310a0*/  LDL.LU.64 R210, [R1+0x2b8] ;  /* 0x0002b80001d27983 */ /* 0x000ee80000300a00 */
[----:B------:R-:W3:Y:S01]  /*310b0*/  LDL.LU.64 R212, [R1+0x2b0] ;  /* 0x0002b00001d47983 */ /* 0x000ee20000300a00 */
[----:B------:R-:W-:Y:S01]  /*310c0*/  ISETP.GE.U32.AND P0, PT, R156, 0x7ffffd78, PT ;  /* 0x7ffffd789c00780c */ /* 0x000fe20003f06070 */
[----:B------:R-:W-:-:S02]  /*310d0*/  VIADD R156, R20, 0x100000 ;  /* 0x00100000149c7836 */ /* 0x000fc40000000000 */
[----:B------:R-:W-:Y:S01]  /*310e0*/  VIADD R150, R167, 0xfffffdf6 ;  /* 0xfffffdf6a7967836 */ /* 0x000fe20000000000 */
[C---:B------:R-:W-:Y:S02]  /*310f0*/  IADD3 R154, R19.reuse, 0x100000, RZ ;  /* 0x00100000139a7810 */ /* 0x040fe40007ffe0ff */
[----:B------:R-:W-:Y:S01]  /*31100*/  LDGSTS.E [R156+0x3c00c], desc[UR8][R164.64], !P2 ;  /* 0x3c00c000a49c7fae */ /* 0x000fe2000d121848 */
[----:B------:R-:W-:Y:S01]  /*31110*/  IADD3 R153, R19, 0x100000, RZ ;  /* 0x0010000013997810 */ /* 0x000fe20007ffe0ff */
[----:B----4-:R-:W-:Y:S01]  /*31120*/  IMAD.WIDE R8, R13, 0x4, R8 ;  /* 0x000000040d087825 */ /* 0x010fe200078e0208 */
[----:B------:R-:W-:-:S04]  /*31130*/  ISETP.GE.U32.AND P2, PT, R150, 0x7ffffd77, PT ;  /* 0x7ffffd779600780c */ /* 0x000fc80003f46070 */
[----:B------:R1:W-:Y:S01]  /*31140*/  LDGSTS.E [R154], desc[UR8][R160.64], !P0 ;  /* 0x00000000a09a7fae */ /* 0x0003e2000c121848 */
[----:B------:R-:W-:-:S03]  /*31150*/  VIADD R152, R19, 0x100000 ;  /* 0x0010000013987836 */ /* 0x000fc60000000000 */
[----:B------:R-:W-:Y:S01]  /*31160*/  STL.64 [R1+0xba8], R8 ;  /* 0x000ba80801007387 */ /* 0x000fe20000100a00 */
[----:B------:R-:W-:-:S03]  /*31170*/  IADD3 R151, R19, 0x100000, RZ ;  /* 0x0010000013977810 */ /* 0x000fc60007ffe0ff */
[----:B------:R4:W-:Y:S01]  /*31180*/  LDGSTS.E [R153+0x4000], desc[UR8][R8.64], !P0 ;  /* 0x0400000008997fae */ /* 0x0009e2000c121848 */
[C---:B------:R-:W-:Y:S01]  /*31190*/  IMAD.WIDE R4, R13.reuse, 0x4, R4 ;  /* 0x000000040d047825 */ /* 0x040fe200078e0204 */
[----:B-1----:R-:W1:Y:S03]  /*311a0*/  LDC R154, c[0x0][0x230] ;  /* 0x00008c00ff9a7b82 */ /* 0x002e660000000800 */
[C---:B------:R-:W-:Y:S01]  /*311b0*/  IMAD.WIDE R156, R13.reuse, 0x4, R208 ;  /* 0x000000040d9c7825 */ /* 0x040fe200078e02d0 */
[----:B------:R4:W-:Y:S03]  /*311c0*/  STL.64 [R1+0xba0], R4 ;  /* 0x000ba00401007387 */ /* 0x0009e60000100a00 */
[----:B--2---:R-:W-:Y:S01]  /*311d0*/  IMAD.WIDE R20, R13, 0x4, R10 ;  /* 0x000000040d147825 */ /* 0x004fe200078e020a */
[----:B------:R-:W-:Y:S04]  /*311e0*/  LDGSTS.E [R152+0x8000], desc[UR8][R4.64], !P0 ;  /* 0x0800000004987fae */ /* 0x000fe8000c121848 */
[----:B------:R-:W2:Y:S01]  /*311f0*/  LDL.LU.64 R10, [R1+0x2a8] ;  /* 0x0002a800010a7983 */ /* 0x000ea20000300a00 */
[----:B----4-:R-:W-:-:S03]  /*31200*/  IADD3 R153, R159, -0x20b, RZ ;  /* 0xfffffdf59f997810 */ /* 0x010fc60007ffe0ff */
[----:B------:R4:W-:Y:S04]  /*31210*/  STL.64 [R1+0xb98], R156 ;  /* 0x000b989c01007387 */ /* 0x0009e80000100a00 */
[----:B------:R4:W-:Y:S01]  /*31220*/  STL.64 [R1+0x9b0], R20 ;  /* 0x0009b01401007387 */ /* 0x0009e20000100a00 */
[----:B------:R-:W-:-:S03]  /*31230*/  VIADD R150, R19, 0x100000 ;  /* 0x0010000013967836 */ /* 0x000fc60000000000 */
[----:B------:R-:W2:Y:S04]  /*31240*/  LDL.LU.64 R4, [R1+0x2a0] ;  /* 0x0002a00001047983 */ /* 0x000ea80000300a00 */
[----:B------:R-:W2:Y:S04]  /*31250*/  LDL.LU.64 R8, [R1+0x298] ;  /* 0x0002980001087983 */ /* 0x000ea80000300a00 */
[----:B------:R-:W2:Y:S04]  /*31260*/  LDL.LU.64 R208, [R1+0x290] ;  /* 0x0002900001d07983 */ /* 0x000ea80000300a00 */
[----:B------:R4:W-:Y:S01]  /*31270*/  LDGSTS.E [R151+0xc000], desc[UR8][R156.64], !P0 ;  /* 0x0c0000009c977fae */ /* 0x0009e2000c121848 */
[----:B------:R-:W-:Y:S01]  /*31280*/  ISETP.GE.U32.AND P0, PT, R153, 0x7ffffd76, PT ;  /* 0x7ffffd769900780c */ /* 0x000fe20003f06070 */
[----:B------:R-:W-:-:S02]  /*31290*/  VIADD R153, R19, 0x100000 ;  /* 0x0010000013997836 */ /* 0x000fc40000000000 */
[----:B------:R1:W-:Y:S01]  /*312a0*/  LDGSTS.E [R150+0x4], desc[UR8][R20.64], !P2 ;  /* 0x0000400014967fae */ /* 0x0003e2000d121848 */
[----:B---3--:R-:W-:-:S05]  /*312b0*/  IMAD.WIDE R2, R13, 0x4, R2 ;  /* 0x000000040d027825 */ /* 0x008fca00078e0202 */
[----:B------:R3:W-:Y:S04]  /*312c0*/  STL.64 [R1+0xb80], R2 ;  /* 0x000b800201007387 */ /* 0x0007e80000100a00 */
[----:B------:R3:W-:Y:S01]  /*312d0*/  LDGSTS.E [R153+0x4004], desc[UR8][R2.64], !P2 ;  /* 0x0400400002997fae */ /* 0x0007e2000d121848 */
[----:B------:R-:W-:-:S04]  /*312e0*/  IMAD.WIDE R6, R13, 0x4, R6 ;  /* 0x000000040d067825 */ /* 0x000fc800078e0206 */
[C---:B----4-:R-:W-:Y:S01]  /*312f0*/  IMAD.WIDE R156, R13.reuse, 0x4, R210 ;  /* 0x000000040d9c7825 */ /* 0x050fe200078e02d2 */
[----:B------:R4:W-:Y:S03]  /*31300*/  STL.64 [R1+0xb78], R6 ;  /* 0x000b780601007387 */ /* 0x0009e60000100a00 */
[----:B-1----:R-:W-:Y:S01]  /*31310*/  IMAD.WIDE R20, R13, 0x4, R212 ;  /* 0x000000040d147825 */ /* 0x002fe200078e02d4 */
[----:B---3--:R-:W3:Y:S04]  /*31320*/  LDL.LU.64 R2, [R1+0x288] ;  /* 0x0002880001027983 */ /* 0x008ee80000300a00 */
[----:B------:R-:W-:Y:S04]  /*31330*/  STL.64 [R1+0xb70], R156 ;  /* 0x000b709c01007387 */ /* 0x000fe80000100a00 */
[----:B------:R1:W-:Y:S04]  /*31340*/  STL.64 [R1+0x990], R20 ;  /* 0x0009901401007387 */ /* 0x0003e80000100a00 */
[----:B------:R-:W3:Y:S04]  /*31350*/  LDL.LU.64 R210, [R1+0x280] ;  /* 0x0002800001d27983 */ /* 0x000ee80000300a00 */
[----:B------:R-:W-:Y:S01]  /*31360*/  LDGSTS.E [R152+0x8004], desc[UR8][R6.64], !P2 ;  /* 0x0800400006987fae */ /* 0x000fe2000d121848 */
[----:B------:R-:W-:-:S02]  /*31370*/  IADD3 R153, R154, -0x20c, RZ ;  /* 0xfffffdf49a997810 */ /* 0x000fc40007ffe0ff */
[----:B------:R-:W3:Y:S01]  /*31380*/  LDC R154, c[0x0][0x230] ;  /* 0x00008c00ff9a7b82 */ /* 0x000ee20000000800 */
[----:B------:R-:W-:Y:S04]  /*31390*/  LDGSTS.E [R151+0xc004], desc[UR8][R156.64], !P2 ;  /* 0x0c0040009c977fae */ /* 0x000fe8000d121848 */
[----:B----4-:R-:W4:Y:S04]  /*313a0*/  LDL.LU.64 R6, [R1+0x278] ;  /* 0x0002780001067983 */ /* 0x010f280000300a00 */
[----:B------:R-:W4:Y:S01]  /*313b0*/  LDL.LU.64 R212, [R1+0xf0] ;  /* 0x0000f00001d47983 */ /* 0x000f220000300a00 */
[----:B------:R-:W-:Y:S01]  /*313c0*/  ISETP.GE.U32.AND P2, PT, R153, 0x7ffffd75, PT ;  /* 0x7ffffd759900780c */ /* 0x000fe20003f46070 */
[----:B------:R-:W-:-:S02]  /*313d0*/  VIADD R153, R19, 0x100000 ;  /* 0x0010000013997836 */ /* 0x000fc40000000000 */
[----:B------:R1:W-:Y:S01]  /*313e0*/  LDGSTS.E [R150+0x8], desc[UR8][R20.64], !P0 ;  /* 0x0000800014967fae */ /* 0x0003e2000c121848 */
[----:B--2---:R-:W-:-:S05]  /*313f0*/  IMAD.WIDE R10, R13, 0x4, R10 ;  /* 0x000000040d0a7825 */ /* 0x004fca00078e020a */
[----:B------:R2:W-:Y:S04]  /*31400*/  STL.64 [R1+0xb60], R10 ;  /* 0x000b600a01007387 */ /* 0x0005e80000100a00 */
[----:B------:R2:W-:Y:S01]  /*31410*/  LDGSTS.E [R153+0x4008], desc[UR8][R10.64], !P0 ;  /* 0x040080000a997fae */ /* 0x0005e2000c121848 */
[----:B------:R-:W-:-:S04]  /*31420*/  IMAD.WIDE R4, R13, 0x4, R4 ;  /* 0x000000040d047825 */ /* 0x000fc800078e0204 */
[C---:B------:R-:W-:Y:S01]  /*31430*/  IMAD.WIDE R8, R13.reuse, 0x4, R8 ;  /* 0x000000040d087825 */ /* 0x040fe200078e0208 */
[----:B------:R2:W-:Y:S03]  /*31440*/  STL.64 [R1+0xb58], R4 ;  /* 0x000b580401007387 */ /* 0x0005e60000100a00 */
[----:B-1----:R-:W-:Y:S01]  /*31450*/  IMAD.WIDE R20, R13, 0x4, R208 ;  /* 0x000000040d147825 */ /* 0x002fe200078e02d0 */
[----:B--2---:R-:W2:Y:S01]  /*31460*/  LDL.LU.64 R10, [R1+0xe8] ;  /* 0x0000e800010a7983 */ /* 0x004ea20000300a00 */
[----:B------:R-:W-:Y:S02]  /*31470*/  IADD3 R153, R155, -0x229, RZ ;  /* 0xfffffdd79b997810 */ /* 0x000fe40007ffe0ff */
[----:B------:R-:W1:Y:S01]  /*31480*/  LDC R155, c[0x0][0x230] ;  /* 0x00008c00ff9b7b82 */ /* 0x000e620000000800 */
[----:B------:R1:W-:Y:S04]  /*31490*/  STL.64 [R1+0xb40], R8 ;  /* 0x000b400801007387 */ /* 0x0003e80000100a00 */
[----:B------:R-:W-:Y:S04]  /*314a0*/  STL.64 [R1+0x978], R20 ;  /* 0x0009781401007387 */ /* 0x000fe80000100a00 */
[----:B------:R-:W-:Y:S04]  /*314b0*/  LDGSTS.E [R152+0x8008], desc[UR8][R4.64], !P0 ;  /* 0x0800800004987fae */ /* 0x000fe8000c121848 */
[----:B------:R-:W-:Y:S01]  /*314c0*/  LDGSTS.E [R151+0xc008], desc[UR8][R8.64], !P0 ;  /* 0x0c00800008977fae */ /* 0x000fe2000c121848 */
[----:B------:R-:W-:Y:S01]  /*314d0*/  ISETP.GE.U32.AND P0, PT, R153, 0x7ffffd58, PT ;  /* 0x7ffffd589900780c */ /* 0x000fe20003f06070 */
[----:B------:R-:W-:-:S02]  /*314e0*/  VIADD R153, R19, 0x100000 ;  /* 0x0010000013997836 */ /* 0x000fc40000000000 */
[----:B------:R4:W-:Y:S04]  /*314f0*/  LDGSTS.E [R150+0xc], desc[UR8][R20.64], !P2 ;  /* 0x0000c00014967fae */ /* 0x0009e8000d121848 */
[----:B------:R-:W2:Y:S04]  /*31500*/  LDL.LU.64 R4, [R1+0xe0] ;  /* 0x0000e00001047983 */ /* 0x000ea80000300a00 */
[----:B------:R-:W2:Y:S04]  /*31510*/  LDL.LU.64 R208, [R1+0xd8] ;  /* 0x0000d80001d07983 */ /* 0x000ea80000300a00 */
[----:B-1----:R-:W2:Y:S01]  /*31520*/  LDL.LU.64 R8, [R1+0xd0] ;  /* 0x0000d00001087983 */ /* 0x002ea20000300a00 */
[----:B---3--:R-:W-:-:S05]  /*31530*/  IMAD.WIDE R2, R13, 0x4, R2 ;  /* 0x000000040d027825 */ /* 0x008fca00078e0202 */
[----:B------:R1:W-:Y:S04]  /*31540*/  STL.64 [R1+0xb38], R2 ;  /* 0x000b380201007387 */ /* 0x0003e80000100a00 */
[----:B------:R3:W-:Y:S01]  /*31550*/  LDGSTS.E [R153+0x400c], desc[UR8][R2.64], !P2 ;  /* 0x0400c00002997fae */ /* 0x0007e2000d121848 */
[----:B------:R-:W-:-:S05]  /*31560*/  IMAD.WIDE R156, R13, 0x4, R210 ;  /* 0x000000040d9c7825 */ /* 0x000fca00078e02d2 */
[----:B------:R-:W-:Y:S04]  /*31570*/  STL.64 [R1+0xb30], R156 ;  /* 0x000b309c01007387 */ /* 0x000fe80000100a00 */
[----:B-1----:R-:W2:Y:S04]  /*31580*/  LDL.LU.64 R2, [R1+0xc8] ;  /* 0x0000c80001027983 */ /* 0x002ea80000300a00 */
[----:B------:R-:W-:Y:S01]  /*31590*/  LDGSTS.E [R152+0x800c], desc[UR8][R156.64], !P2 ;  /* 0x0800c0009c987fae */ /* 0x000fe2000d121848 */
[----:B----4-:R-:W-:-:S04]  /*315a0*/  IMAD.WIDE R6, R13, 0x4, R6 ;  /* 0x000000040d067825 */ /* 0x010fc800078e0206 */
[----:B------:R-:W-:Y:S01]  /*315b0*/  IMAD.WIDE R20, R13, 0x4, R212 ;  /* 0x000000040d147825 */ /* 0x000fe200078e02d4 */
[----:B------:R1:W-:Y:S04]  /*315c0*/  STL.64 [R1+0xb28], R6 ;  /* 0x000b280601007387 */ /* 0x0003e80000100a00 */
[----:B------:R4:W-:Y:S04]  /*315d0*/  STL.64 [R1+0x9c8], R20 ;  /* 0x0009c81401007387 */ /* 0x0009e80000100a00 */
[----:B------:R-:W-:Y:S01]  /*315e0*/  LDGSTS.E [R151+0xc00c], desc[UR8][R6.64], !P2 ;  /* 0x0c00c00006977fae */ /* 0x000fe2000d121848 */
[----:B---3--:R-:W-:-:S02]  /*315f0*/  IADD3 R153, R154, -0x22a, RZ ;  /* 0xfffffdd69a997810 */ /* 0x008fc40007ffe0ff */
[----:B------:R-:W3:Y:S01]  /*31600*/  LDC R154, c[0x0][0x230] ;  /* 0x00008c00ff9a7b82 */ /* 0x000ee20000000800 */
[----:B------:R4:W-:Y:S04]  /*31610*/  LDGSTS.E [R150+0x10000], desc[UR8][R20.64], !P0 ;  /* 0x1000000014967fae */ /* 0x0009e8000c121848 */
[----:B-1----:R-:W3:Y:S01]  /*31620*/  LDL.LU.64 R6, [R1+0xc0] ;  /* 0x0000c00001067983 */ /* 0x002ee20000300a00 */
[----:B------:R-:W-:-:S03]  /*31630*/  ISETP.GE.U32.AND P2, PT, R153, 0x7ffffd57, PT ;  /* 0x7ffffd579900780c */ /* 0x000fc60003f46070 */
[----:B------:R-:W3:Y:S01]  /*31640*/  LDL.LU.64 R200, [R1+0xb8] ;  /* 0x0000b80001c87983 */ /* 0x000ee20000300a00 */
[----:B------:R-:W-:-:S03]  /*31650*/  VIADD R153, R19, 0x100000 ;  /* 0x0010000013997836 */ /* 0x000fc60000000000 */
[----:B------:R-:W3:Y:S01]  /*31660*/  LDL.LU.64 R210, [R1+0xb0] ;  /* 0x0000b00001d27983 */ /* 0x000ee20000300a00 */
[----:B--2---:R-:W-:-:S05]  /*31670*/  IMAD.WIDE R10, R13, 0x4, R10 ;  /* 0x000000040d0a7825 */ /* 0x004fca00078e020a */
[----:B------:R1:W-:Y:S04]  /*31680*/  STL.64 [R1+0xf50], R10 ;  /* 0x000f500a01007387 */ /* 0x0003e80000100a00 */
[----:B------:R2:W-:Y:S01]  /*31690*/  LDGSTS.E [R153+0x14000], desc[UR8][R10.64], !P0 ;  /* 0x140000000a997fae */ /* 0x0005e2000c121848 */
[----:B------:R-:W-:-:S04]  /*316a0*/  IMAD.WIDE R4, R13, 0x4, R4 ;  /* 0x000000040d047825 */ /* 0x000fc800078e0204 */
[C---:B----4-:R-:W-:Y:S01]  /*316b0*/  IMAD.WIDE R20, R13.reuse, 0x4, R208 ;  /* 0x000000040d147825 */ /* 0x050fe200078e02d0 */
[----:B------:R4:W-:Y:S03]  /*316c0*/  STL.64 [R1+0xf48], R4 ;  /* 0x000f480401007387 */ /* 0x0009e60000100a00 */
[C---:B------:R-:W-:Y:S01]  /*316d0*/  IMAD.WIDE R8, R13.reuse, 0x4, R8 ;  /* 0x000000040d087825 */ /* 0x040fe200078e0208 */
[----:B------:R-:W2:Y:S04]  /*316e0*/  LDL.LU.64 R212, [R1+0xa8] ;  /* 0x0000a80001d47983 */ /* 0x000ea80000300a00 */
[----:B------:R-:W-:Y:S04]  /*316f0*/  STL.64 [R1+0xf40], R20 ;  /* 0x000f401401007387 */ /* 0x000fe80000100a00 */
[----:B------:R-:W2:Y:S04]  /*31700*/  LDL.LU.64 R208, [R1+0xa0] ;  /* 0x0000a00001d07983 */ /* 0x000ea80000300a00 */
[----:B------:R4:W-:Y:S04]  /*31710*/  STL.64 [R1+0x9a0], R8 ;  /* 0x0009a00801007387 */ /* 0x0009e80000100a00 */
[----:B-1----:R-:W2:Y:S04]  /*31720*/  LDL.LU.64 R10, [R1+0x98] ;  /* 0x00009800010a7983 */ /* 0x002ea80000300a00 */
[----:B------:R-:W-:Y:S04]  /*31730*/  LDGSTS.E [R152+0x18000], desc[UR8][R4.64], !P0 ;  /* 0x1800000004987fae */ /* 0x000fe8000c121848 */
[----:B------:R1:W-:Y:S04]  /*31740*/  LDGSTS.E [R151+0x1c000], desc[UR8][R20.64], !P0 ;  /* 0x1c00000014977fae */ /* 0x0003e8000c121848 */
[----:B------:R-:W-:Y:S04]  /*31750*/  LDGSTS.E [R150+0x10004], desc[UR8][R8.64], !P2 ;  /* 0x1000400008967fae */ /* 0x000fe8000d121848 */
[----:B----4-:R-:W4:Y:S04]  /*31760*/  LDL.LU.64 R4, [R1+0x90] ;  /* 0x0000900001047983 */ /* 0x010f280000300a00 */
[----:B------:R-:W4:Y:S01]  /*31770*/  LDL.LU.64 R8, [R1+0x88] ;  /* 0x0000880001087983 */ /* 0x000f220000300a00 */
[----:B------:R-:W-:-:S05]  /*31780*/  IMAD.WIDE R160, R13, 0x4, R2 ;  /* 0x000000040da07825 */ /* 0x000fca00078e0202 */
[----:B------:R-:W-:Y:S01]  /*31790*/  STL.64 [R1+0xf38], R160 ;  /* 0x000f38a001007387 */ /* 0x000fe20000100a00 */
[----:B---3--:R-:W-:-:S03]  /*317a0*/  IMAD.WIDE R158, R13, 0x4, R6 ;  /* 0x000000040d9e7825 */ /* 0x008fc600078e0206 */
[----:B------:R-:W3:Y:S04]  /*317b0*/  LDL.LU.64 R6, [R1+0x80] ;  /* 0x0000800001067983 */ /* 0x000ee80000300a00 */
[----:B------:R-:W3:Y:S01]  /*317c0*/  LDL.LU.64 R2, [R1+0x78] ;  /* 0x0000780001027983 */ /* 0x000ee20000300a00 */
[----:B--2---:R-:W-:Y:S02]  /*317d0*/  IADD3 R153, R155, -0x22b, RZ ;  /* 0xfffffdd59b997810 */ /* 0x004fe40007ffe0ff */
[----:B------:R-:W2:Y:S02]  /*317e0*/  LDC R155, c[0x0][0x230] ;  /* 0x00008c00ff9b7b82 */ /* 0x000ea40000000800 */
[----:B------:R-:W-:Y:S01]  /*317f0*/  ISETP.GE.U32.AND P0, PT, R153, 0x7ffffd56, PT ;  /* 0x7ffffd569900780c */ /* 0x000fe20003f06070 */
[----:B------:R-:W-:-:S02]  /*31800*/  VIADD R153, R19, 0x100000 ;  /* 0x0010000013997836 */ /* 0x000fc40000000000 */
[----:B------:R-:W-:-:S03]  /*31810*/  IMAD.WIDE R156, R13, 0x4, R200 ;  /* 0x000000040d9c7825 */ /* 0x000fc600078e02c8 */
[----:B------:R1:W-:Y:S02]  /*31820*/  LDGSTS.E [R153+0x14004], desc[UR8][R160.64], !P2 ;  /* 0x14004000a0997fae */ /* 0x0003e4000d121848 */
[----:B-1----:R-:W-:Y:S02]  /*31830*/  IMAD.WIDE R20, R13, 0x4, R210 ;  /* 0x000000040d147825 */ /* 0x002fe400078e02d2 */
[----:B------:R1:W-:Y:S04]  /*31840*/  LDGSTS.E [R152+0x18004], desc[UR8][R158.64], !P2 ;  /* 0x180040009e987fae */ /* 0x0003e8000d121848 */
[----:B------:R1:W-:Y:S01]  /*31850*/  STL.64 [R1+0xf30], R158 ;  /* 0x000f309e01007387 */ /* 0x0003e20000100a00 */
[----:B------:R-:W-:-:S03]  /*31860*/  IADD3 R153, R154, -0x22c, RZ ;  /* 0xfffffdd49a997810 */ /* 0x000fc60007ffe0ff */
[----:B------:R1:W-:Y:S01]  /*31870*/  LDGSTS.E [R151+0x1c004], desc[UR8][R156.64], !P2 ;  /* 0x1c0040009c977fae */ /* 0x0003e2000d121848 */
[----:B------:R-:W3:Y:S01]  /*31880*/  LDC R154, c[0x0][0x230] ;  /* 0x00008c00ff9a7b82 */ /* 0x000ee20000000800 */
[----:B------:R-:W-:Y:S02]  /*31890*/  ISETP.GE.U32.AND P2, PT, R153, 0x7ffffd55, PT ;  /* 0x7ffffd559900780c */ /* 0x000fe40003f46070 */
[----:B------:R1:W-:Y:S01]  /*318a0*/  STL.64 [R1+0xf28], R156 ;  /* 0x000f289c01007387 */ /* 0x0003e20000100a00 */
[----:B------:R-:W-:-:S03]  /*318b0*/  VIADD R153, R19, 0x100000 ;  /* 0x0010000013997836 */ /* 0x000fc60000000000 */
[----:B------:R2:W-:Y:S01]  /*318c0*/  STL.64 [R1+0x960], R20 ;  /* 0x0009601401007387 */ /* 0x0005e20000100a00 */
[----:B-1----:R-:W1:Y:S03]  /*318d0*/  LDC R158, c[0x0][0x230] ;  /* 0x00008c00ff9e7b82 */ /* 0x002e660000000800 */
[----:B------:R2:W-:Y:S01]  /*318e0*/  LDGSTS.E [R150+0x10008], desc[UR8][R20.64], !P0 ;  /* 0x1000800014967fae */ /* 0x0005e2000c121848 */
[----:B------:R-:W-:-:S05]  /*318f0*/  IMAD.WIDE R156, R13, 0x4, R212 ;  /* 0x000000040d9c7825 */ /* 0x000fca00078e02d4 */
[----:B------:R2:W-:Y:S02]  /*31900*/  LDGSTS.E [R153+0x14008], desc[UR8][R156.64], !P0 ;  /* 0x140080009c997fae */ /* 0x0005e4000c121848 */
[----:B--2---:R-:W-:-:S04]  /*31910*/  IMAD.WIDE R20, R13, 0x4, R208 ;  /* 0x000000040d147825 */ /* 0x004fc800078e02d0 */
[----:B------:R-:W-:Y:S01]  /*31920*/  IMAD.WIDE R10, R13, 0x4, R10 ;  /* 0x000000040d0a7825 */ /* 0x000fe200078e020a */
[----:B------:R-:W-:Y:S01]  /*31930*/  LDGSTS.E [R152+0x18008], desc[UR8][R20.64], !P0 ;  /* 0x1800800014987fae */ /* 0x000fe2000c121848 */
[----:B------:R-:W-:-:S03]  /*31940*/  IADD3 R153, R155, -0x249, RZ ;  /* 0xfffffdb79b997810 */ /* 0x000fc60007ffe0ff */
[----:B------:R-:W-:Y:S01]  /*31950*/  STL.64 [R1+0xf20], R156 ;  /* 0x000f209c01007387 */ /* 0x000fe20000100a00 */
[----:B------:R-:W2:Y:S03]  /*31960*/  LDC R155, c[0x0][0x230] ;  /* 0x00008c00ff9b7b82 */ /* 0x000ea60000000800 */
[----:B------:R-:W-:Y:S01]  /*31970*/  LDGSTS.E [R151+0x1c008], desc[UR8][R10.64], !P0 ;  /* 0x1c0080000a977fae */ /* 0x000fe2000c121848 */
[----:B------:R-:W-:Y:S01]  /*31980*/  ISETP.GE.U32.AND P0, PT, R153, 0x7ffffd38, PT ;  /* 0x7ffffd389900780c */ /* 0x000fe20003f06070 */
[----:B------:R-:W-:Y:S02]  /*31990*/  VIADD R153, R19, 0x100000 ;  /* 0x0010000013997836 */ /* 0x000fe40000000000 */
[----:B------:R-:W-:Y:S01]  /*319a0*/  STL.64 [R1+0xf18], R20 ;  /* 0x000f181401007387 */ /* 0x000fe20000100a00 */
[----:B----4-:R-:W-:-:S03]  /*319b0*/  IMAD.WIDE R4, R13, 0x4, R4 ;  /* 0x000000040d047825 */ /* 0x010fc600078e0204 */
[----:B------:R-:W-:Y:S04]  /*319c0*/  STL.64 [R1+0xf10], R10 ;  /* 0x000f100a01007387 */ /* 0x000fe80000100a00 */
[----:B------:R-:W-:Y:S01]  /*319d0*/  STL.64 [R1+0x938], R4 ;  /* 0x0009380401007387 */ /* 0x000fe20000100a00 */
[----:B------:R-:W-:-:S03]  /*319e0*/  IMAD.WIDE R8, R13, 0x4, R8 ;  /* 0x000000040d087825 */ /* 0x000fc600078e0208 */
[----:B------:R-:W-:Y:S04]  /*319f0*/  LDGSTS.E [R150+0x1000c], desc[UR8][R4.64], !P2 ;  /* 0x1000c00004967fae */ /* 0x000fe8000d121848 */
[----:B------:R4:W-:Y:S04]  /*31a00*/  LDGSTS.E [R153+0x1400c], desc[UR8][R8.64], !P2 ;  /* 0x1400c00008997fae */ /* 0x0009e8000d121848 */
[----:B------:R4:W-:Y:S02]  /*31a10*/  STL.64 [R1+0xf08], R8 ;  /* 0x000f080801007387 */ /* 0x0009e40000100a00 */
[----:B----4-:R-:W-:-:S04]  /*31a20*/  IMAD.WIDE R8, R13, 0x4, R146 ;  /* 0x000000040d087825 */ /* 0x010fc800078e0292 */
[----:B------:R-:W-:Y:S02]  /*31a30*/  VIADD R146, R19, 0x100000 ;  /* 0x0010000013927836 */ /* 0x000fe40000000000 */
[----:B---3--:R-:W-:-:S04]  /*31a40*/  IMAD.WIDE R6, R13, 0x4, R6 ;  /* 0x000000040d067825 */ /* 0x008fc800078e0206 */
[C---:B------:R-:W-:Y:S01]  /*31a50*/  IMAD.WIDE R4, R13.reuse, 0x4, R2 ;  /* 0x000000040d047825 */ /* 0x040fe200078e0202 */
[----:B------:R-:W-:Y:S04]  /*31a60*/  LDGSTS.E [R152+0x1800c], desc[UR8][R6.64], !P2 ;  /* 0x1800c00006987fae */ /* 0x000fe8000d121848 */
[----:B------:R3:W-:Y:S01]  /*31a70*/  LDGSTS.E [R151+0x1c00c], desc[UR8][R4.64], !P2 ;  /* 0x1c00c00004977fae */ /* 0x0007e2000d121848 */
[----:B------:R-:W-:Y:S01]  /*31a80*/  IMAD.WIDE R2, R13, 0x4, R148 ;  /* 0x000000040d027825 */ /* 0x000fe200078e0294 */
[----:B------:R-:W-:Y:S01]  /*31a90*/  IADD3 R148, R154, -0x24a, RZ ;  /* 0xfffffdb69a947810 */ /* 0x000fe20007ffe0ff */
[----:B---3--:R-:W3:Y:S03]  /*31aa0*/  LDC R151, c[0x0][0x230] ;  /* 0x00008c00ff977b82 */ /* 0x008ee60000000800 */
[----:B------:R-:W-:Y:S01]  /*31ab0*/  ISETP.GE.U32.AND P2, PT, R148, 0x7ffffd37, PT ;  /* 0x7ffffd379400780c */ /* 0x000fe20003f46070 */
[----:B------:R4:W-:Y:S01]  /*31ac0*/  STL.64 [R1+0xf00], R6 ;  /* 0x000f000601007387 */ /* 0x0009e20000100a00 */
[C---:B------:R-:W-:Y:S01]  /*31ad0*/  VIADD R149, R19.reuse, 0x100000 ;  /* 0x0010000013957836 */ /* 0x040fe20000000000 */
[----:B------:R-:W-:-:S02]  /*31ae0*/  IADD3 R148, R19, 0x100000, RZ ;  /* 0x0010000013947810 */ /* 0x000fc40007ffe0ff */
[----:B------:R1:W-:Y:S04]  /*31af0*/  STL.64 [R1+0xef8], R4 ;  /* 0x000ef80401007387 */ /* 0x0003e80000100a00 */
[----:B------:R2:W-:Y:S01]  /*31b00*/  STL.64 [R1+0x8f0], R2 ;  /* 0x0008f00201007387 */ /* 0x0005e20000100a00 */
[----:B----4-:R-:W-:-:S03]  /*31b10*/  IMAD.WIDE R6, R13, 0x4, R144 ;  /* 0x000000040d067825 */ /* 0x010fc600078e0290 */
[----:B------:R2:W-:Y:S01]  /*31b20*/  LDGSTS.E [R150+0x20000], desc[UR8][R2.64], !P0 ;  /* 0x2000000002967fae */ /* 0x0005e2000c121848 */
[----:B-1----:R-:W-:-:S03]  /*31b30*/  IMAD.WIDE R4, R13, 0x4, R142 ;  /* 0x000000040d047825 */ /* 0x002fc600078e028e */
[----:B------:R1:W-:Y:S01]  /*31b40*/  STL.64 [R1+0x10e0], R8 ;  /* 0x0010e00801007387 */ /* 0x0003e20000100a00 */
[----:B------:R-:W4:Y:S03]  /*31b50*/  LDC R143, c[0x0][0x230] ;  /* 0x00008c00ff8f7b82 */ /* 0x000f260000000800 */
[----:B------:R1:W-:Y:S01]  /*31b60*/  LDGSTS.E [R150+0x24000], desc[UR8][R8.64], !P0 ;  /* 0x2400000008967fae */ /* 0x0003e2000c121848 */
[----:B--2---:R-:W-:-:S03]  /*31b70*/  IMAD.WIDE R2, R13, 0x4, R140 ;  /* 0x000000040d027825 */ /* 0x004fc600078e028c */
[----:B------:R2:W-:Y:S01]  /*31b80*/  STL.64 [R1+0x10d8], R6 ;  /* 0x0010d80601007387 */ /* 0x0005e20000100a00 */
[----:B------:R-:W-:-:S03]  /*31b90*/  IADD3 R140, R155, -0x24b, RZ ;  /* 0xfffffdb59b8c7810 */ /* 0x000fc60007ffe0ff */
[----:B------:R2:W-:Y:S01]  /*31ba0*/  LDGSTS.E [R149+0x28000], desc[UR8][R6.64], !P0 ;  /* 0x2800000006957fae */ /* 0x0005e2000c121848 */
[----:B------:R-:W-:Y:S01]  /*31bb0*/  VIADD R142, R19, 0x100000 ;  /* 0x00100000138e7836 */ /* 0x000fe20000000000 */
[----:B-1----:R-:W1:Y:S02]  /*31bc0*/  LDC R150, c[0x0][0x230] ;  /* 0x00008c00ff967b82 */ /* 0x002e640000000800 */
[----:B------:R3:W-:Y:S01]  /*31bd0*/  STL.64 [R1+0x10d0], R4 ;  /* 0x0010d00401007387 */ /* 0x0007e20000100a00 */
[----:B------:R-:W-:-:S03]  /*31be0*/  IMAD.WIDE R8, R13, 0x4, R138 ;  /* 0x000000040d087825 */ /* 0x000fc600078e028a */
[----:B------:R3:W-:Y:S01]  /*31bf0*/  LDGSTS.E [R148+0x2c000], desc[UR8][R4.64], !P0 ;  /* 0x2c00000004947fae */ /* 0x0007e2000c121848 */
[----:B------:R-:W-:Y:S01]  /*31c00*/  ISETP.GE.U32.AND P0, PT, R140, 0x7ffffd36, PT ;  /* 0x7ffffd368c00780c */ /* 0x000fe20003f06070 */
[C---:B------:R-:W-:Y:S01]  /*31c10*/  VIADD R140, R19.reuse, 0x100000 ;  /* 0x00100000138c7836 */ /* 0x040fe20000000000 */
[----:B------:R-:W-:Y:S01]  /*31c20*/  IADD3 R141, R19, 0x100000, RZ ;  /* 0x00100000138d7810 */ /* 0x000fe20007ffe0ff */
[----:B------:R3:W-:Y:S01]  /*31c30*/  STL.64 [R1+0x888], R2 ;  /* 0x0008880201007387 */ /* 0x0007e20000100a00 */
[----:B--2---:R-:W-:-:S03]  /*31c40*/  IMAD.WIDE R6, R13, 0x4, R136 ;  /* 0x000000040d067825 */ /* 0x004fc600078e0288 */
[----:B------:R2:W-:Y:S01]  /*31c50*/  LDGSTS.E [R146+0x20004], desc[UR8][R2.64], !P2 ;  /* 0x2000400002927fae */ /* 0x0005e2000d121848 */
[----:B---3--:R-:W-:-:S03]  /*31c60*/  IMAD.WIDE R4, R13, 0x4, R134 ;  /* 0x000000040d047825 */ /* 0x008fc600078e0286 */
[----:B------:R3:W-:Y:S01]  /*31c70*/  LDGSTS.E [R142+0x24004], desc[UR8][R8.64], !P2 ;  /* 0x24004000088e7fae */ /* 0x0007e2000d121848 */
[----:B------:R-:W1:Y:S03]  /*31c80*/  LDC R135, c[0x0][0x230] ;  /* 0x00008c00ff877b82 */ /* 0x000e660000000800 */
[----:B------:R4:W-:Y:S01]  /*31c90*/  LDGSTS.E [R141+0x28004], desc[UR8][R6.64], !P2 ;  /* 0x28004000068d7fae */ /* 0x0009e2000d121848 */
[----:B--2---:R-:W-:-:S03]  /*31ca0*/  IMAD.WIDE R2, R13, 0x4, R132 ;  /* 0x000000040d027825 */ /* 0x004fc600078e0284 */
[----:B------:R2:W-:Y:S01]  /*31cb0*/  LDGSTS.E [R140+0x2c004], desc[UR8][R4.64], !P2 ;  /* 0x2c004000048c7fae */ /* 0x0005e2000d121848 */
[----:B------:R-:W-:Y:S01]  /*31cc0*/  VIADD R132, R151, 0xfffffdb4 ;  /* 0xfffffdb497847836 */ /* 0x000fe20000000000 */
[C---:B------:R-:W-:Y:S02]  /*31cd0*/  IADD3 R138, R19.reuse, 0x100000, RZ ;  /* 0x00100000138a7810 */ /* 0x040fe40007ffe0ff */
[----:B------:R4:W-:Y:S01]  /*31ce0*/  STL.64 [R1+0x10c8], R8 ;  /* 0x0010c80801007387 */ /* 0x0009e20000100a00 */
[C---:B------:R-:W-:Y:S01]  /*31cf0*/  IADD3 R134, R19.reuse, 0x100000, RZ ;  /* 0x0010000013867810 */ /* 0x040fe20007ffe0ff */
[----:B---3--:R-:W3:Y:S01]  /*31d00*/  LDC R142, c[0x0][0x230] ;  /* 0x00008c00ff8e7b82 */ /* 0x008ee20000000800 */
[----:B------:R-:W-:Y:S01]  /*31d10*/  ISETP.GE.U32.AND P2, PT, R132, 0x7ffffd35, PT ;  /* 0x7ffffd358400780c */ /* 0x000fe20003f46070 */
[----:B------:R2:W-:Y:S01]  /*31d20*/  STL.64 [R1+0x10c0], R6 ;  /* 0x0010c00601007387 */ /* 0x0005e20000100a00 */
[C---:B------:R-:W-:Y:S01]  /*31d30*/  VIADD R133, R19.reuse, 0x100000 ;  /* 0x0010000013857836 */ /* 0x040fe20000000000 */
[----:B------:R-:W-:-:S02]  /*31d40*/  IADD3 R132, R19, 0x100000, RZ ;  /* 0x0010000013847810 */ /* 0x000fc40007ffe0ff */
[----:B------:R2:W-:Y:S01]  /*31d50*/  STL.64 [R1+0x10b8], R4 ;  /* 0x0010b80401007387 */ /* 0x0005e20000100a00 */
[----:B----4-:R-:W-:-:S03]  /*31d60*/  IMAD.WIDE R8, R13, 0x4, R130 ;  /* 0x000000040d087825 */ /* 0x010fc600078e0282 */
[----:B------:R4:W-:Y:S01]  /*31d70*/  STL.64 [R1+0x880], R2 ;  /* 0x0008800201007387 */ /* 0x0009e20000100a00 */
[----:B--2---:R-:W-:-:S03]  /*31d80*/  IMAD.WIDE R6, R13, 0x4, R128 ;  /* 0x000000040d067825 */ /* 0x004fc600078e0280 */
[----:B------:R4:W-:Y:S01]  /*31d90*/  LDGSTS.E [R138+0x20008], desc[UR8][R2.64], !P0 ;  /* 0x20008000028a7fae */ /* 0x0009e2000c121848 */
[----:B------:R-:W-:-:S03]  /*31da0*/  IMAD.WIDE R4, R13, 0x4, R126 ;  /* 0x000000040d047825 */ /* 0x000fc600078e027e */
[----:B------:R2:W-:Y:S01]  /*31db0*/  STL.64 [R1+0x10b0], R8 ;  /* 0x0010b00801007387 */ /* 0x0005e20000100a00 */
[----:B------:R-:W3:Y:S01]  /*31dc0*/  LDC R127, c[0x0][0x230] ;  /* 0x00008c00ff7f7b82 */ /* 0x000ee20000000800 */
[----:B------:R-:W-:Y:S02]  /*31dd0*/  VIADD R130, R19, 0x100000 ;  /* 0x0010000013827836 */ /* 0x000fe40000000000 */
[----:B------:R2:W-:Y:S01]  /*31de0*/  LDGSTS.E [R134+0x24008], desc[UR8][R8.64], !P0 ;  /* 0x2400800008867fae */ /* 0x0005e2000c121848 */
[----:B----4-:R-:W-:Y:S01]  /*31df0*/  IMAD.WIDE R2, R13, 0x4, R124 ;  /* 0x000000040d027825 */ /* 0x010fe200078e027c */
[----:B------:R-:W-:Y:S02]  /*31e00*/  IADD3 R124, R143, -0x269, RZ ;  /* 0xfffffd978f7c7810 */ /* 0x000fe40007ffe0ff */
[----:B------:R4:W-:Y:S01]  /*31e10*/  STL.64 [R1+0x10a8], R6 ;  /* 0x0010a80601007387 */ /* 0x0009e20000100a00 */
[C---:B------:R-:W-:Y:S01]  /*31e20*/  IADD3 R125, R19.reuse, 0x100000, RZ ;  /* 0x00100000137d7810 */ /* 0x040fe20007ffe0ff */
[----:B------:R-:W-:-:S02]  /*31e30*/  VIADD R126, R19, 0x100000 ;  /* 0x00100000137e7836 */ /* 0x000fc40000000000 */
[----:B------:R4:W-:Y:S01]  /*31e40*/  LDGSTS.E [R133+0x28008], desc[UR8][R6.64], !P0 ;  /* 0x2800800006857fae */ /* 0x0009e2000c121848 */
[----:B--2---:R-:W-:Y:S01]  /*31e50*/  IMAD.WIDE R8, R13, 0x4, R122 ;  /* 0x000000040d087825 */ /* 0x004fe200078e027a */
[----:B------:R-:W2:Y:S02]  /*31e60*/  LDC R134, c[0x0][0x230] ;  /* 0x00008c00ff867b82 */ /* 0x000ea40000000800 */
[----:B------:R1:W-:Y:S04]  /*31e70*/  STL.64 [R1+0x10a0], R4 ;  /* 0x0010a00401007387 */ /* 0x0003e80000100a00 */
[----:B------:R1:W-:Y:S01]  /*31e80*/  LDGSTS.E [R132+0x2c008], desc[UR8][R4.64], !P0 ;  /* 0x2c00800004847fae */ /* 0x0003e2000c121848 */
[----:B------:R-:W-:Y:S01]  /*31e90*/  ISETP.GE.U32.AND P0, PT, R124, 0x7ffffd18, PT ;  /* 0x7ffffd187c00780c */ /* 0x000fe20003f06070 */
[----:B------:R-:W-:-:S02]  /*31ea0*/  VIADD R124, R19, 0x100000 ;  /* 0x00100000137c7836 */ /* 0x000fc40000000000 */
[----:B------:R1:W-:Y:S01]  /*31eb0*/  STL.64 [R1+0x830], R2 ;  /* 0x0008300201007387 */ /* 0x0003e20000100a00 */
[----:B----4-:R-:W-:-:S03]  /*31ec0*/  IMAD.WIDE R6, R13, 0x4, R120 ;  /* 0x000000040d067825 */ /* 0x010fc600078e0278 */
[----:B------:R4:W-:Y:S01]  /*31ed0*/  LDGSTS.E [R130+0x2000c], desc[UR8][R2.64], !P2 ;  /* 0x2000c00002827fae */ /* 0x0009e2000d121848 */
[----:B-1----:R-:W-:-:S03]  /*31ee0*/  IMAD.WIDE R4, R13, 0x4, R118 ;  /* 0x000000040d047825 */ /* 0x002fc600078e0276 */
[----:B------:R1:W-:Y:S01]  /*31ef0*/  LDGSTS.E [R126+0x2400c], desc[UR8][R8.64], !P2 ;  /* 0x2400c000087e7fae */ /* 0x0003e2000d121848 */
[----:B------:R-:W-:Y:S01]  /*31f00*/  IADD3 R122, R19, 0x100000, RZ ;  /* 0x00100000137a7810 */ /* 0x000fe20007ffe0ff */
[----:B------:R-:W2:Y:S02]  /*31f10*/  LDC R119, c[0x0][0x230] ;  /* 0x00008c00ff777b82 */ /* 0x000ea40000000800 */
[----:B------:R3:W-:Y:S01]  /*31f20*/  LDGSTS.E [R125+0x2800c], desc[UR8][R6.64], !P2 ;  /* 0x2800c000067d7fae */ /* 0x0007e2000d121848 */
[----:B----4-:R-:W-:-:S03]  /*31f30*/  IMAD.WIDE R2, R13, 0x4, R116 ;  /* 0x000000040d027825 */ /* 0x010fc600078e0274 */
[----:B------:R4:W-:Y:S01]  /*31f40*/  LDGSTS.E [R124+0x2c00c], desc[UR8][R4.64], !P2 ;  /* 0x2c00c000047c7fae */ /* 0x0009e2000d121848 */
[----:B------:R-:W-:-:S03]  /*31f50*/  VIADD R116, R135, 0xfffffd96 ;  /* 0xfffffd9687747836 */ /* 0x000fc60000000000 */
[----:B------:R3:W-:Y:S01]  /*31f60*/  STL.64 [R1+0x1098], R8 ;  /* 0x0010980801007387 */ /* 0x0007e20000100a00 */
[C---:B------:R-:W-:Y:S01]  /*31f70*/  IADD3 R118, R19.reuse, 0x100000, RZ ;  /* 0x0010000013767810 */ /* 0x040fe20007ffe0ff */
[----:B-1----:R-:W1:Y:S01]  /*31f80*/  LDC R126, c[0x0][0x230] ;  /* 0x00008c00ff7e7b82 */ /* 0x002e620000000800 */
[----:B------:R-:W-:Y:S01]  /*31f90*/  ISETP.GE.U32.AND P2, PT, R116, 0x7ffffd17, PT ;  /* 0x7ffffd177400780c */ /* 0x000fe20003f46070 */
[----:B------:R4:W-:Y:S01]  /*31fa0*/  STL.64 [R1+0x1090], R6 ;  /* 0x0010900601007387 */ /* 0x0009e20000100a00 */
[C---:B------:R-:W-:Y:S01]  /*31fb0*/  VIADD R117, R19.reuse, 0x100000 ;  /* 0x0010000013757836 */ /* 0x040fe20000000000 */
[----:B------:R-:W-:Y:S02]  /*31fc0*/  IADD3 R116, R19, 0x100000, RZ ;  /* 0x0010000013747810 */ /* 0x000fe40007ffe0ff */
[----:B------:R4:W-:Y:S01]  /*31fd0*/  STL.64 [R1+0x1088], R4 ;  /* 0x0010880401007387 */ /* 0x0009e20000100a00 */
[----:B---3--:R-:W-:-:S03]  /*31fe0*/  IMAD.WIDE R8, R13, 0x4, R114 ;  /* 0x000000040d087825 */ /* 0x008fc600078e0272 */
[----:B------:R3:W-:Y:S01]  /*31ff0*/  STL.64 [R1+0x828], R2 ;  /* 0x0008280201007387 */ /* 0x0007e20000100a00 */
[----:B----4-:R-:W-:-:S03]  /*32000*/  IMAD.WIDE R6, R13, 0x4, R112 ;  /* 0x000000040d067825 */ /* 0x010fc600078e0270 */
[----:B------:R3:W-:Y:S01]  /*32010*/  LDGSTS.E [R122+0x30000], desc[UR8][R2.64], !P0 ;  /* 0x30000000027a7fae */ /* 0x0007e2000c121848 */
[----:B------:R-:W-:-:S03]  /*32020*/  IMAD.WIDE R4, R13, 0x4, R110 ;  /* 0x000000040d047825 */ /* 0x000fc600078e026e */
[----:B------:R4:W-:Y:S01]  /*32030*/  STL.64 [R1+0x1280], R8 ;  /* 0x0012800801007387 */ /* 0x0009e20000100a00 */
[----:B------:R-:W1:Y:S01]  /*32040*/  LDC R111, c[0x0][0x230] ;  /* 0x00008c00ff6f7b82 */ /* 0x000e620000000800 */
[----:B------:R-:W-:Y:S02]  /*32050*/  VIADD R114, R19, 0x100000 ;  /* 0x0010000013727836 */ /* 0x000fe40000000000 */
[----:B------:R4:W-:Y:S01]  /*32060*/  LDGSTS.E [R118+0x34000], desc[UR8][R8.64], !P0 ;  /* 0x3400000008767fae */ /* 0x0009e2000c121848 */
[----:B---3--:R-:W-:-:S03]  /*32070*/  IMAD.WIDE R2, R13, 0x4, R108 ;  /* 0x000000040d027825 */ /* 0x008fc600078e026c */
[----:B------:R3:W-:Y:S04]  /*32080*/  STL.64 [R1+0x1278], R6 ;  /* 0x0012780601007387 */ /* 0x0007e80000100a00 */
[----:B------:R3:W-:Y:S01]  /*32090*/  LDGSTS.E [R117+0x38000], desc[UR8][R6.64], !P0 ;  /* 0x3800000006757fae */ /* 0x0007e2000c121848 */
[----:B----4-:R-:W-:-:S03]  /*320a0*/  IMAD.WIDE R8, R13, 0x4, R106 ;  /* 0x000000040d087825 */ /* 0x010fc600078e026a */
[----:B------:R4:W-:Y:S01]  /*320b0*/  STL.64 [R1+0x1270], R4 ;  /* 0x0012700401007387 */ /* 0x0009e20000100a00 */
[----:B------:R-:W1:Y:S03]  /*320c0*/  LDC R118, c[0x0][0x230] ;  /* 0x00008c00ff767b82 */ /* 0x000e660000000800 */
[----:B------:R4:W-:Y:S01]  /*320d0*/  LDGSTS.E [R116+0x3c000], desc[UR8][R4.64], !P0 ;  /* 0x3c00000004747fae */ /* 0x0009e2000c121848 */
[----:B---3--:R-:W-:-:S03]  /*320e0*/  IMAD.WIDE R6, R13, 0x4, R104 ;  /* 0x000000040d067825 */ /* 0x008fc600078e0268 */
[----:B------:R3:W-:Y:S04]  /*320f0*/  STL.64 [R1+0x7f0], R2 ;  /* 0x0007f00201007387 */ /* 0x0007e80000100a00 */
[----:B------:R3:W-:Y:S01]  /*32100*/  LDGSTS.E [R114+0x30004], desc[UR8][R2.64], !P2 ;  /* 0x3000400002727fae */ /* 0x0007e2000d121848 */
[----:B----4-:R-:W-:-:S03]  /*32110*/  IMAD.WIDE R4, R13, 0x4, R102 ;  /* 0x000000040d047825 */ /* 0x010fc600078e0266 */
[----:B------:R4:W-:Y:S01]  /*32120*/  STL.64 [R1+0x1268], R8 ;  /* 0x0012680801007387 */ /* 0x0009e20000100a00 */
[----:B------:R-:W-:Y:S01]  /*32130*/  IADD3 R108, R127, -0x26b, RZ ;  /* 0xfffffd957f6c7810 */ /* 0x000fe20007ffe0ff */
[----:B------:R-:W1:Y:S02]  /*32140*/  LDC R103, c[0x0][0x230] ;  /* 0x00008c00ff677b82 */ /* 0x000e640000000800 */
[----:B------:R-:W-:Y:S01]  /*32150*/  STL.64 [R1+0x1260], R6 ;  /* 0x0012600601007387 */ /* 0x000fe20000100a00 */
[----:B---3--:R-:W-:-:S03]  /*32160*/  IMAD.WIDE R2, R13, 0x4, R100 ;  /* 0x000000040d027825 */ /* 0x008fc600078e0264 */
[----:B------:R3:W-:Y:S04]  /*32170*/  STL.64 [R1+0x1258], R4 ;  /* 0x0012580401007387 */ /* 0x0007e80000100a00 */
[----:B------:R3:W-:Y:S04]  /*32180*/  STL.64 [R1+0x7d8], R2 ;  /* 0x0007d80201007387 */ /* 0x0007e80000100a00 */
[----:B------:R-:W3:Y:S01]  /*32190*/  LDL.LU.64 R208, [R1+0x270] ;  /* 0x0002700001d07983 */ /* 0x000ee20000300a00 */
[----:B------:R-:W-:Y:S01]  /*321a0*/  ISETP.GE.U32.AND P0, PT, R108, 0x7ffffd16, PT ;  /* 0x7ffffd166c00780c */ /* 0x000fe20003f06070 */
[C---:B------:R-:W-:Y:S01]  /*321b0*/  VIADD R110, R19.reuse, 0x100000 ;  /* 0x00100000136e7836 */ /* 0x040fe20000000000 */
[C---:B------:R-:W-:Y:S01]  /*321c0*/  IADD3 R109, R19.reuse, 0x100000, RZ ;  /* 0x00100000136d7810 */ /* 0x040fe20007ffe0ff */
[C---:B------:R-:W-:Y:S01]  /*321d0*/  VIADD R108, R19.reuse, 0x100000 ;  /* 0x00100000136c7836 */ /* 0x040fe20000000000 */
[----:B------:R-:W-:-:S02]  /*321e0*/  IADD3 R106, R19, 0x100000, RZ ;  /* 0x00100000136a7810 */ /* 0x000fc40007ffe0ff */
[----:B------:R4:W-:Y:S01]  /*321f0*/  LDGSTS.E [R110+0x34004], desc[UR8][R8.64], !P2 ;  /* 0x34004000086e7fae */ /* 0x0009e2000d121848 */
[----:B--2---:R-:W-:-:S03]  /*32200*/  VIADD R100, R119, 0xfffffd94 ;  /* 0xfffffd9477647836 */ /* 0x004fc60000000000 */
[----:B------:R-:W-:Y:S01]  /*32210*/  LDGSTS.E [R109+0x38004], desc[UR8][R6.64], !P2 ;  /* 0x38004000066d7fae */ /* 0x000fe2000d121848 */
[----:B------:R-:W-:-:S03]  /*32220*/  IADD3 R102, R19, 0x100000, RZ ;  /* 0x0010000013667810 */ /* 0x000fc60007ffe0ff */
[----:B------:R3:W-:Y:S04]  /*32230*/  LDGSTS.E [R108+0x3c004], desc[UR8][R4.64], !P2 ;  /* 0x3c004000046c7fae */ /* 0x0007e8000d121848 */
[----:B------:R2:W-:Y:S01]  /*32240*/  LDGSTS.E [R106+0x30008], desc[UR8][R2.64], !P0 ;  /* 0x30008000026a7fae */ /* 0x0005e2000c121848 */
[C---:B----4-:R-:W-:Y:S01]  /*32250*/  IMAD.WIDE R8, R13.reuse, 0x4, R94 ;  /* 0x000000040d087825 */ /* 0x050fe200078e025e */
[----:B------:R-:W-:Y:S01]  /*32260*/  ISETP.GE.U32.AND P2, PT, R100, 0x7ffffd15, PT ;  /* 0x7ffffd156400780c */ /* 0x000fe20003f46070 */
[----:B------:R-:W4:Y:S02]  /*32270*/  LDC R95, c[0x0][0x230] ;  /* 0x00008c00ff5f7b82 */ /* 0x000f240000000800 */
[----:B---3--:R-:W-:-:S06]  /*32280*/  IMAD.WIDE R4, R13, 0x4, R98 ;  /* 0x000000040d047825 */ /* 0x008fcc00078e0262 */
[----:B------:R-:W3:Y:S01]  /*32290*/  LDC R108, c[0x0][0x230] ;  /* 0x00008c00ff6c7b82 */ /* 0x000ee20000000800 */
[----:B--2---:R-:W-:Y:S01]  /*322a0*/  IMAD.WIDE R2, R13, 0x4, R96 ;  /* 0x000000040d027825 */ /* 0x004fe200078e0260 */
[----:B------:R2:W-:Y:S03]  /*322b0*/  STL.64 [R1+0x1250], R4 ;  /* 0x0012500401007387 */ /* 0x0005e60000100a00 */
[----:B------:R-:W-:Y:S01]  /*322c0*/  VIADD R101, R19, 0x100000 ;  /* 0x0010000013657836 */ /* 0x000fe20000000000 */
[----:B------:R1:W-:Y:S01]  /*322d0*/  LDGSTS.E [R102+0x34008], desc[UR8][R4.64], !P0 ;  /* 0x3400800004667fae */ /* 0x0003e2000c121848 */
[----:B------:R-:W-:Y:S01]  /*322e0*/  IMAD.WIDE R6, R13, 0x4, R92 ;  /* 0x000000040d067825 */ /* 0x000fe200078e025c */
[----:B------:R-:W-:Y:S01]  /*322f0*/  IADD3 R100, R19, 0x100000, RZ ;  /* 0x0010000013647810 */ /* 0x000fe20007ffe0ff */
[----:B------:R-:W3:Y:S01]  /*32300*/  LDC R109, c[0x0][0x230] ;  /* 0x00008c00ff6d7b82 */ /* 0x000ee20000000800 */
[----:B------:R1:W-:Y:S04]  /*32310*/  STL.64 [R1+0x1228], R2 ;  /* 0x0012280201007387 */ /* 0x0003e80000100a00 */
[----:B------:R-:W-:Y:S01]  /*32320*/  LDGSTS.E [R101+0x38008], desc[UR8][R2.64], !P0 ;  /* 0x3800800002657fae */ /* 0x000fe2000c121848 */
[C---:B------:R-:W-:Y:S01]  /*32330*/  VIADD R107, R16.reuse, 0x100000 ;  /* 0x00100000106b7836 */ /* 0x040fe20000000000 */
[----:B------:R-:W-:Y:S01]  /*32340*/  IADD3 R104, R15, 0x100000, RZ ;  /* 0x001000000f687810 */ /* 0x000fe20007ffe0ff */
[----:B------:R-:W-:Y:S01]  /*32350*/  VIADD R105, R16, 0x100000 ;  /* 0x0010000010697836 */ /* 0x000fe20000000000 */
[----:B--2---:R-:W2:Y:S01]  /*32360*/  LDL.LU.64 R4, [R1+0x268] ;  /* 0x0002680001047983 */ /* 0x004ea20000300a00 */
[C---:B------:R-:W-:Y:S01]  /*32370*/  VIADD R98, R19.reuse, 0x100000 ;  /* 0x0010000013627836 */ /* 0x040fe20000000000 */
[----:B-1----:R-:W1:Y:S02]  /*32380*/  LDC R102, c[0x0][0x230] ;  /* 0x00008c00ff667b82 */ /* 0x002e640000000800 */
[----:B------:R4:W-:Y:S04]  /*32390*/  STL.64 [R1+0x1220], R8 ;  /* 0x0012200801007387 */ /* 0x0009e80000100a00 */
[----:B------:R4:W-:Y:S02]  /*323a0*/  STL.64 [R1+0x7a8], R6 ;  /* 0x0007a80601007387 */ /* 0x0009e40000100a00 */
[----:B------:R-:W3:Y:S02]  /*323b0*/  LDC R110, c[0x0][0x230] ;  /* 0x00008c00ff6e7b82 */ /* 0x000ee40000000800 */
[----:B------:R-:W3:Y:S04]  /*323c0*/  LDL.LU.64 R2, [R1+0x260] ;  /* 0x0002600001027983 */ /* 0x000ee80000300a00 */
[----:B------:R-:W3:Y:S04]  /*323d0*/  LDL.LU.64 R10, [R1+0x258] ;  /* 0x00025800010a7983 */ /* 0x000ee80000300a00 */
[----:B------:R-:W-:Y:S01]  /*323e0*/  LDGSTS.E [R100+0x3c008], desc[UR8][R8.64], !P0 ;  /* 0x3c00800008647fae */ /* 0x000fe2000c121848 */
[----:B------:R-:W-:-:S03]  /*323f0*/  VIADD R94, R19, 0x100000 ;  /* 0x00100000135e7836 */ /* 0x000fc60000000000 */
[----:B------:R4:W-:Y:S04]  /*32400*/  LDGSTS.E [R98+0x3000c], desc[UR8][R6.64], !P2 ;  /* 0x3000c00006627fae */ /* 0x0009e8000d121848 */
[----:B----4-:R-:W4:Y:S01]  /*32410*/  LDL.LU.64 R8, [R1+0x250] ;  /* 0x0002500001087983 */ /* 0x010f220000300a00 */
[----:B------:R-:W-:-:S04]  /*32420*/  IMAD.WIDE R96, R13, 0x4, R86 ;  /* 0x000000040d607825 */ /* 0x000fc800078e0256 */
[----:B------:R-:W-:-:S04]  /*32430*/  IMAD.WIDE R6, R13, 0x4, R90 ;  /* 0x000000040d067825 */ /* 0x000fc800078e025a */
[----:B------:R-:W-:Y:S01]  /*32440*/  IMAD.WIDE R20, R13, 0x4, R208 ;  /* 0x000000040d147825 */ /* 0x000fe200078e02d0 */
[----:B------:R1:W-:Y:S01]  /*32450*/  STL.64 [R1+0x1218], R6 ;  /* 0x0012180601007387 */ /* 0x0003e20000100a00 */
[----:B------:R-:W-:Y:S01]  /*32460*/  IADD3 R92, R111, -0x20d, RZ ;  /* 0xfffffdf36f5c7810 */ /* 0x000fe20007ffe0ff */
[----:B------:R-:W4:Y:S02]  /*32470*/  LDC R91, c[0x0][0x230] ;  /* 0x00008c00ff5b7b82 */ /* 0x000f240000000800 */
[----:B------:R-:W-:Y:S04]  /*32480*/  LDGSTS.E [R94+0x3400c], desc[UR8][R6.64], !P2 ;  /* 0x3400c000065e7fae */ /* 0x000fe8000d121848 */
[----:B------:R2:W-:Y:S04]  /*32490*/  STL.64 [R1+0x1210], R88 ;  /* 0x0012105801007387 */ /* 0x0005e80000100a00 */
[----:B-1----:R-:W4:Y:S04]  /*324a0*/  LDL.LU.64 R6, [R1+0x248] ;  /* 0x0002480001067983 */ /* 0x002f280000300a00 */
[----:B------:R-:W-:Y:S04]  /*324b0*/  STL.64 [R1+0x1208], R96 ;  /* 0x0012086001007387 */ /* 0x000fe80000100a00 */
[----:B------:R-:W-:Y:S04]  /*324c0*/  STL.64 [R1+0x780], R20 ;  /* 0x0007801401007387 */ /* 0x000fe80000100a00 */
[----:B------:R-:W4:Y:S04]  /*324d0*/  LDL.LU.64 R210, [R1+0x240] ;  /* 0x0002400001d27983 */ /* 0x000f280000300a00 */
[----:B------:R-:W4:Y:S04]  /*324e0*/  LDL.LU.64 R212, [R1+0x238] ;  /* 0x0002380001d47983 */ /* 0x000f280000300a00 */
[----:B------:R-:W4:Y:S01]  /*324f0*/  LDL.LU.64 R208, [R1+0x230] ;  /* 0x0002300001d07983 */ /* 0x000f220000300a00 */
[----:B------:R-:W-:-:S02]  /*32500*/  ISETP.GE.U32.AND P0, PT, R92, 0x7ffffd74, PT ;  /* 0x7ffffd745c00780c */ /* 0x000fc40003f06070 */
[C---:B------:R-:W-:Y:S01]  /*32510*/  IADD3 R93, R19.reuse, 0x100000, RZ ;  /* 0x00100000135d7810 */ /* 0x040fe20007ffe0ff */
[----:B------:R-:W-:Y:S01]  /*32520*/  VIADD R92, R19, 0x100000 ;  /* 0x00100000135c7836 */ /* 0x000fe20000000000 */
[----:B------:R-:W-:-:S03]  /*32530*/  IADD3 R90, R18, 0x100000, RZ ;  /* 0x00100000125a7810 */ /* 0x000fc60007ffe0ff */
[----:B------:R1:W-:Y:S01]  /*32540*/  LDGSTS.E [R93+0x3800c], desc[UR8][R88.64], !P2 ;  /* 0x3800c000585d7fae */ /* 0x0003e2000d121848 */
[----:B--2---:R-:W-:-:S03]  /*32550*/  IMAD.WIDE R4, R13, 0x4, R4 ;  /* 0x000000040d047825 */ /* 0x004fc600078e0204 */
[----:B------:R-:W-:Y:S01]  /*32560*/  LDGSTS.E [R92+0x3c00c], desc[UR8][R96.64], !P2 ;  /* 0x3c00c000605c7fae */ /* 0x000fe2000d121848 */
[----:B------:R-:W-:-:S03]  /*32570*/  VIADD R86, R103, 0xfffffdf2 ;  /* 0xfffffdf267567836 */ /* 0x000fc60000000000 */
[----:B------:R2:W-:Y:S01]  /*32580*/  LDGSTS.E [R90], desc[UR8][R20.64], !P0 ;  /* 0x00000000145a7fae */ /* 0x0005e2000c121848 */
[C---:B-1----:R-:W-:Y:S01]  /*32590*/  IADD3 R89, R18.reuse, 0x100000, RZ ;  /* 0x0010000012597810 */ /* 0x042fe20007ffe0ff */
[C---:B---3--:R-:W-:Y:S02]  /*325a0*/  IMAD.WIDE R2, R13.reuse, 0x4, R2 ;  /* 0x000000040d027825 */ /* 0x048fe400078e0202 */
[----:B------:R1:W-:Y:S02]  /*325b0*/  STL.64 [R1+0x908], R4 ;  /* 0x0009080401007387 */ /* 0x0003e40000100a00 */
[----:B------:R-:W-:Y:S02]  /*325c0*/  IMAD.WIDE R10, R13, 0x4, R10 ;  /* 0x000000040d0a7825 */ /* 0x000fe400078e020a */
[----:B------:R3:W-:Y:S01]  /*325d0*/  LDGSTS.E [R89+0x4000], desc[UR8][R4.64], !P0 ;  /* 0x0400000004597fae */ /* 0x0007e2000c121848 */
[C---:B------:R-:W-:Y:S01]  /*325e0*/  IADD3 R87, R18.reuse, 0x100000, RZ ;  /* 0x0010000012577810 */ /* 0x040fe20007ffe0ff */
[----:B--2---:R-:W2:Y:S01]  /*325f0*/  LDC R90, c[0x0][0x230] ;  /* 0x00008c00ff5a7b82 */ /* 0x004ea20000000800 */
[----:B------:R-:W-:Y:S01]  /*32600*/  VIADD R88, R18, 0x100000 ;  /* 0x0010000012587836 */ /* 0x000fe20000000000 */
[----:B------:R3:W-:Y:S01]  /*32610*/  STL.64 [R1+0x900], R2 ;  /* 0x0009000201007387 */ /* 0x0007e20000100a00 */
[----:B------:R-:W-:-:S03]  /*32620*/  ISETP.GE.U32.AND P2, PT, R86, 0x7ffffd73, PT ;  /* 0x7ffffd735600780c */ /* 0x000fc60003f46070 */
[----:B------:R-:W-:Y:S04]  /*32630*/  LDGSTS.E [R88+0x8000], desc[UR8][R2.64], !P0 ;  /* 0x0800000002587fae */ /* 0x000fe8000c121848 */
[----:B-1----:R-:W2:Y:S01]  /*32640*/  LDL.LU.64 R4, [R1+0x228] ;  /* 0x0002280001047983 */ /* 0x002ea20000300a00 */
[----:B----4-:R-:W-:-:S03]  /*32650*/  IMAD.WIDE R20, R13, 0x4, R8 ;  /* 0x000000040d147825 */ /* 0x010fc600078e0208 */
[----:B------:R1:W-:Y:S04]  /*32660*/  STL.64 [R1+0x8f8], R10 ;  /* 0x0008f80a01007387 */ /* 0x0003e80000100a00 */
[----:B------:R4:W-:Y:S04]  /*32670*/  STL.64 [R1+0x750], R20 ;  /* 0x0007501401007387 */ /* 0x0009e80000100a00 */
[----:B------:R-:W2:Y:S01]  /*32680*/  LDL.LU.64 R8, [R1+0x220] ;  /* 0x0002200001087983 */ /* 0x000ea20000300a00 */
[----:B---3--:R-:W-:-:S03]  /*32690*/  IADD3 R89, R95, -0x20f, RZ ;  /* 0xfffffdf15f597810 */ /* 0x008fc60007ffe0ff */
[----:B------:R-:W3:Y:S04]  /*326a0*/  LDL.LU.64 R2, [R1+0x218] ;  /* 0x0002180001027983 */ /* 0x000ee80000300a00 */
[----:B------:R-:W-:Y:S01]  /*326b0*/  LDGSTS.E [R87+0xc000], desc[UR8][R10.64], !P0 ;  /* 0x0c0000000a577fae */ /* 0x000fe2000c121848 */
[C---:B------:R-:W-:Y:S01]  /*326c0*/  VIADD R86, R18.reuse, 0x100000 ;  /* 0x0010000012567836 */ /* 0x040fe20000000000 */
[----:B------:R-:W-:Y:S01]  /*326d0*/  ISETP.GE.U32.AND P0, PT, R89, 0x7ffffd72, PT ;  /* 0x7ffffd725900780c */ /* 0x000fe20003f06070 */
[----:B------:R-:W-:-:S03]  /*326e0*/  VIADD R89, R18, 0x100000 ;  /* 0x0010000012597836 */ /* 0x000fc60000000000 */
[----:B------:R4:W-:Y:S04]  /*326f0*/  LDGSTS.E [R86+0x4], desc[UR8][R20.64], !P2 ;  /* 0x0000400014567fae */ /* 0x0009e8000d121848 */
[----:B-1----:R-:W3:Y:S01]  /*32700*/  LDL.LU.64 R10, [R1+0x210] ;  /* 0x00021000010a7983 */ /* 0x002ee20000300a00 */
[----:B------:R-:W-:-:S05]  /*32710*/  IMAD.WIDE R6, R13, 0x4, R6 ;  /* 0x000000040d067825 */ /* 0x000fca00078e0206 */
[----:B------:R1:W-:Y:S04]  /*32720*/  STL.64 [R1+0x8e8], R6 ;  /* 0x0008e80601007387 */ /* 0x0003e80000100a00 */
[----:B------:R2:W-:Y:S01]  /*32730*/  LDGSTS.E [R89+0x4004], desc[UR8][R6.64], !P2 ;  /* 0x0400400006597fae */ /* 0x0005e2000d121848 */
[----:B------:R-:W-:-:S04]  /*32740*/  IMAD.WIDE R94, R13, 0x4, R210 ;  /* 0x000000040d5e7825 */ /* 0x000fc800078e02d2 */
[C---:B------:R-:W-:Y:S01]  /*32750*/  IMAD.WIDE R92, R13.reuse, 0x4, R212 ;  /* 0x000000040d5c7825 */ /* 0x040fe200078e02d4 */
[----:B------:R-:W-:Y:S03]  /*32760*/  STL.64 [R1+0x8e0], R94 ;  /* 0x0008e05e01007387 */ /* 0x000fe60000100a00 */
[----:B----4-:R-:W-:Y:S01]  /*32770*/  IMAD.WIDE R20, R13, 0x4, R208 ;  /* 0x000000040d147825 */ /* 0x010fe200078e02d0 */
[----:B-1----:R-:W4:Y:S04]  /*32780*/  LDL.LU.64 R6, [R1+0x208] ;  /* 0x0002080001067983 */ /* 0x002f280000300a00 */
[----:B------:R-:W-:Y:S04]  /*32790*/  STL.64 [R1+0x8d8], R92 ;  /* 0x0008d85c01007387 */ /* 0x000fe80000100a00 */
[----:B------:R-:W-:Y:S04]  /*327a0*/  STL.64 [R1+0x728], R20 ;  /* 0x0007281401007387 */ /* 0x000fe80000100a00 */
[----:B------:R-:W4:Y:S01]  /*327b0*/  LDL.LU.64 R210, [R1+0x200] ;  /* 0x0002000001d27983 */ /* 0x000f220000300a00 */
[----:B--2---:R-:W-:-:S02]  /*327c0*/  IADD3 R89, R90, -0x210, RZ ;  /* 0xfffffdf05a597810 */ /* 0x004fc40007ffe0ff */
[----:B------:R-:W1:Y:S01]  /*327d0*/  LDC R90, c[0x0][0x230] ;  /* 0x00008c00ff5a7b82 */ /* 0x000e620000000800 */
[----:B------:R-:W-:Y:S04]  /*327e0*/  LDGSTS.E [R88+0x8004], desc[UR8][R94.64], !P2 ;  /* 0x080040005e587fae */ /* 0x000fe8000d121848 */
[----:B------:R-:W-:Y:S01]  /*327f0*/  LDGSTS.E [R87+0xc004], desc[UR8][R92.64], !P2 ;  /* 0x0c0040005c577fae */ /* 0x000fe2000d121848 */
[----:B------:R-:W-:Y:S01]  /*32800*/  ISETP.GE.U32.AND P2, PT, R89, 0x7ffffd71, PT ;  /* 0x7ffffd715900780c */ /* 0x000fe20003f46070 */
[----:B------:R-:W-:Y:S02]  /*32810*/  VIADD R89, R18, 0x100000 ;  /* 0x0010000012597836 */ /* 0x000fe40000000000 */
[----:B------:R-:W2:Y:S04]  /*32820*/  LDL.LU.64 R212, [R1+0x1f8] ;  /* 0x0001f80001d47983 */ /* 0x000ea80000300a00 */
[----:B------:R-:W2:Y:S04]  /*32830*/  LDL.LU.64 R208, [R1+0x70] ;  /* 0x0000700001d07983 */ /* 0x000ea80000300a00 */
[----:B------:R3:W-:Y:S01]  /*32840*/  LDGSTS.E [R86+0x8], desc[UR8][R20.64], !P0 ;  /* 0x0000800014567fae */ /* 0x0007e2000c121848 */
[----:B------:R-:W-:-:S05]  /*32850*/  IMAD.WIDE R4, R13, 0x4, R4 ;  /* 0x000000040d047825 */ /* 0x000fca00078e0204 */
[----:B------:R1:W-:Y:S04]  /*32860*/  STL.64 [R1+0x8d0], R4 ;  /* 0x0008d00401007387 */ /* 0x0003e80000100a00 */
[----:B------:R1:W-:Y:S01]  /*32870*/  LDGSTS.E [R89+0x4008], desc[UR8][R4.64], !P0 ;  /* 0x0400800004597fae */ /* 0x0003e2000c121848 */
[----:B------:R-:W-:-:S04]  /*32880*/  IMAD.WIDE R8, R13, 0x4, R8 ;  /* 0x000000040d087825 */ /* 0x000fc800078e0208 */
[C---:B---3--:R-:W-:Y:S01]  /*32890*/  IMAD.WIDE R2, R13.reuse, 0x4, R2 ;  /* 0x000000040d027825 */ /* 0x048fe200078e0202 */
[----:B------:R3:W-:Y:S04]  /*328a0*/  STL.64 [R1+0x8c8], R8 ;  /* 0x0008c80801007387 */ /* 0x0007e80000100a00 */
[----:B-1----:R-:W2:Y:S04]  /*328b0*/  LDL.LU.64 R4, [R1+0x68] ;  /* 0x0000680001047983 */ /* 0x002ea80000300a00 */
[----:B------:R1:W-:Y:S04]  /*328c0*/  STL.64 [R1+0x8c0], R2 ;  /* 0x0008c00201007387 */ /* 0x0003e80000100a00 */
[----:B------:R-:W-:Y:S01]  /*328d0*/  LDGSTS.E [R88+0x8008], desc[UR8][R8.64], !P0 ;  /* 0x0800800008587fae */ /* 0x000fe2000c121848 */
[----:B------:R-:W-:-:S03]  /*328e0*/  IMAD.WIDE R20, R13, 0x4, R10 ;  /* 0x000000040d147825 */ /* 0x000fc600078e020a */
[----:B------:R-:W-:Y:S04]  /*328f0*/  LDGSTS.E [R87+0xc008], desc[UR8][R2.64], !P0 ;  /* 0x0c00800002577fae */ /* 0x000fe8000c121848 */
[----:B------:R-:W-:Y:S04]  /*32900*/  STL.64 [R1+0x6f8], R20 ;  /* 0x0006f81401007387 */ /* 0x000fe80000100a00 */
[----:B------:R-:W2:Y:S04]  /*32910*/  LDL.LU.64 R10, [R1+0x60] ;  /* 0x00006000010a7983 */ /* 0x000ea80000300a00 */
[----:B---3--:R-:W3:Y:S01]  /*32920*/  LDL.LU.64 R8, [R1+0x58] ;  /* 0x0000580001087983 */ /* 0x008ee20000300a00 */
[----:B------:R-:W-:-:S02]  /*32930*/  IADD3 R89, R91, -0x22d, RZ ;  /* 0xfffffdd35b597810 */ /* 0x000fc40007ffe0ff */
[----:B------:R-:W3:Y:S01]  /*32940*/  LDC R91, c[0x0][0x230] ;  /* 0x00008c00ff5b7b82 */ /* 0x000ee20000000800 */
[----:B-1----:R-:W3:Y:S01]  /*32950*/  LDL.LU.64 R2, [R1+0x50] ;  /* 0x0000500001027983 */ /* 0x002ee20000300a00 */
[----:B------:R-:W-:Y:S01]  /*32960*/  ISETP.GE.U32.AND P0, PT, R89, 0x7ffffd54, PT ;  /* 0x7ffffd545900780c */ /* 0x000fe20003f06070 */
[----:B------:R-:W-:Y:S02]  /*32970*/  VIADD R89, R18, 0x100000 ;  /* 0x0010000012597836 */ /* 0x000fe40000000000 */
[----:B------:R1:W-:Y:S01]  /*32980*/  LDGSTS.E [R86+0xc], desc[UR8][R20.64], !P2 ;  /* 0x0000c00014567fae */ /* 0x0003e2000d121848 */
[----:B----4-:R-:W-:-:S05]  /*32990*/  IMAD.WIDE R6, R13, 0x4, R6 ;  /* 0x000000040d067825 */ /* 0x010fca00078e0206 */
[----:B------:R4:W-:Y:S04]  /*329a0*/  STL.64 [R1+0x8b8], R6 ;  /* 0x0008b80601007387 */ /* 0x0009e80000100a00 */
[----:B------:R1:W-:Y:S01]  /*329b0*/  LDGSTS.E [R89+0x400c], desc[UR8][R6.64], !P2 ;  /* 0x0400c00006597fae */ /* 0x0003e2000d121848 */
[----:B------:R-:W-:-:S05]  /*329c0*/  IMAD.WIDE R94, R13, 0x4, R210 ;  /* 0x000000040d5e7825 */ /* 0x000fca00078e02d2 */
[----:B------:R-:W-:Y:S04]  /*329d0*/  STL.64 [R1+0x8b0], R94 ;  /* 0x0008b05e01007387 */ /* 0x000fe80000100a00 */
[----:B----4-:R-:W4:Y:S01]  /*329e0*/  LDL.LU.64 R6, [R1+0x48] ;  /* 0x0000480001067983 */ /* 0x010f220000300a00 */
[----:B--2---:R-:W-:-:S04]  /*329f0*/  IMAD.WIDE R92, R13, 0x4, R212 ;  /* 0x000000040d5c7825 */ /* 0x004fc800078e02d4 */
[----:B-1----:R-:W-:Y:S01]  /*32a00*/  IMAD.WIDE R20, R13, 0x4, R208 ;  /* 0x000000040d147825 */ /* 0x002fe200078e02d0 */
[----:B------:R1:W-:Y:S01]  /*32a10*/  STL.64 [R1+0x8a8], R92 ;  /* 0x0008a85c01007387 */ /* 0x0003e20000100a00 */
[----:B------:R-:W-:Y:S02]  /*32a20*/  IADD3 R89, R90, -0x22e, RZ ;  /* 0xfffffdd25a597810 */ /* 0x000fe40007ffe0ff */
[----:B------:R-:W2:Y:S01]  /*32a30*/  LDC R90, c[0x0][0x230] ;  /* 0x00008c00ff5a7b82 */ /* 0x000ea20000000800 */
[----:B------:R3:W-:Y:S04]  /*32a40*/  STL.64 [R1+0x6d8], R20 ;  /* 0x0006d81401007387 */ /* 0x0007e80000100a00 */
[----:B------:R-:W2:Y:S04]  /*32a50*/  LDL.LU.64 R200, [R1+0x40] ;  /* 0x0000400001c87983 */ /* 0x000ea80000300a00 */
[----:B------:R-:W-:Y:S04]  /*32a60*/  LDGSTS.E [R88+0x800c], desc[UR8][R94.64], !P2 ;  /* 0x0800c0005e587fae */ /* 0x000fe8000d121848 */
[----:B------:R-:W2:Y:S04]  /*32a70*/  LDL.LU.64 R210, [R1+0x38] ;  /* 0x0000380001d27983 */ /* 0x000ea80000300a00 */
[----:B------:R1:W-:Y:S01]  /*32a80*/  LDGSTS.E [R87+0xc00c], desc[UR8][R92.64], !P2 ;  /* 0x0c00c0005c577fae */ /* 0x0003e2000d121848 */
[----:B------:R-:W-:-:S03]  /*32a90*/  ISETP.GE.U32.AND P2, PT, R89, 0x7ffffd53, PT ;  /* 0x7ffffd535900780c */ /* 0x000fc60003f46070 */
[----:B------:R-:W2:Y:S04]  /*32aa0*/  LDL.LU.64 R212, [R1+0x30] ;  /* 0x0000300001d47983 */ /* 0x000ea80000300a00 */
[----:B------:R3:W-:Y:S01]  /*32ab0*/  LDGSTS.E [R86+0x10000], desc[UR8][R20.64], !P0 ;  /* 0x1000000014567fae */ /* 0x0007e2000c121848 */
[----:B------:R-:W-:-:S05]  /*32ac0*/  IMAD.WIDE R4, R13, 0x4, R4 ;  /* 0x000000040d047825 */ /* 0x000fca00078e0204 */
[----:B------:R3:W-:Y:S01]  /*32ad0*/  STL.64 [R1+0xd80], R4 ;  /* 0x000d800401007387 */ /* 0x0007e20000100a00 */
[----:B------:R-:W-:-:S03]  /*32ae0*/  VIADD R89, R18, 0x100000 ;  /* 0x0010000012597836 */ /* 0x000fc60000000000 */
[----:B------:R-:W2:Y:S04]  /*32af0*/  LDL.LU.64 R208, [R1+0x28] ;  /* 0x0000280001d07983 */ /* 0x000ea80000300a00 */
[----:B------:R4:W-:Y:S01]  /*32b00*/  LDGSTS.E [R89+0x14000], desc[UR8][R4.64], !P0 ;  /* 0x1400000004597fae */ /* 0x0009e2000c121848 */
[----:B-1----:R-:W-:-:S04]  /*32b10*/  IMAD.WIDE R92, R13, 0x4, R10 ;  /* 0x000000040d5c7825 */ /* 0x002fc800078e020a */
[C---:B---3--:R-:W-:Y:S01]  /*32b20*/  IMAD.WIDE R20, R13.reuse, 0x4, R8 ;  /* 0x000000040d147825 */ /* 0x048fe200078e0208 */
[----:B------:R-:W-:Y:S03]  /*32b30*/  STL.64 [R1+0xd78], R92 ;  /* 0x000d785c01007387 */ /* 0x000fe60000100a00 */
[C---:B------:R-:W-:Y:S01]  /*32b40*/  IMAD.WIDE R2, R13.reuse, 0x4, R2 ;  /* 0x000000040d027825 */ /* 0x040fe200078e0202 */
[----:B------:R-:W-:Y:S04]  /*32b50*/  STL.64 [R1+0xd70], R20 ;  /* 0x000d701401007387 */ /* 0x000fe80000100a00 */
[----:B------:R-:W3:Y:S04]  /*32b60*/  LDL.LU.64 R10, [R1+0x20] ;  /* 0x00002000010a7983 */ /* 0x000ee80000300a00 */
[----:B------:R1:W-:Y:S04]  /*32b70*/  STL.64 [R1+0x678], R2 ;  /* 0x0006780201007387 */ /* 0x0003e80000100a00 */
[----:B------:R-:W3:Y:S04]  /*32b80*/  LDL.LU.64 R8, [R1+0x18] ;  /* 0x0000180001087983 */ /* 0x000ee80000300a00 */
[----:B------:R-:W3:Y:S04]  /*32b90*/  LDL.LU.64 R4, [R1+0x10] ;  /* 0x0000100001047983 */ /* 0x000ee80000300a00 */
[----:B------:R2:W-:Y:S04]  /*32ba0*/  LDGSTS.E [R88+0x18000], desc[UR8][R92.64], !P0 ;  /* 0x180000005c587fae */ /* 0x0005e8000c121848 */
[----:B------:R-:W-:Y:S04]  /*32bb0*/  LDGSTS.E [R87+0x1c000], desc[UR8][R20.64], !P0 ;  /* 0x1c00000014577fae */ /* 0x000fe8000c121848 */
[----:B------:R-:W-:Y:S04]  /*32bc0*/  LDGSTS.E [R86+0x10004], desc[UR8][R2.64], !P2 ;  /* 0x1000400002567fae */ /* 0x000fe8000d121848 */
[----:B-1----:R-:W3:Y:S01]  /*32bd0*/  LDL.LU.64 R2, [R1+0x8] ;  /* 0x0000080001027983 */ /* 0x002ee20000300a00 */
[----:B----4-:R-:W-:-:S03]  /*32be0*/  IMAD.WIDE R96, R13, 0x4, R6 ;  /* 0x000000040d607825 */ /* 0x010fc600078e0206 */
[----:B------:R-:W4:Y:S01]  /*32bf0*/  LDL.LU.64 R6, [R1] ;  /* 0x0000000001067983 */ /* 0x000f220000300a00 */
[----:B------:R-:W-:Y:S02]  /*32c00*/  IADD3 R89, R91, -0x22f, RZ ;  /* 0xfffffdd15b597810 */ /* 0x000fe40007ffe0ff */
[----:B------:R-:W1:Y:S02]  /*32c10*/  LDC R91, c[0x0][0x230] ;  /* 0x00008c00ff5b7b82 */ /* 0x000e640000000800 */
[----:B------:R-:W-:Y:S01]  /*32c20*/  ISETP.GE.U32.AND P0, PT, R89, 0x7ffffd52, PT ;  /* 0x7ffffd525900780c */ /* 0x000fe20003f06070 */
[----:B------:R-:W-:Y:S01]  /*32c30*/  VIADD R89, R18, 0x100000 ;  /* 0x0010000012597836 */ /* 0x000fe20000000000 */
[----:B------:R-:W-:Y:S04]  /*32c40*/  STL.64 [R1+0xd60], R96 ;  /* 0x000d606001007387 */ /* 0x000fe80000100a00 */
[----:B------:R2:W-:Y:S02]  /*32c50*/  LDGSTS.E [R89+0x14004], desc[UR8][R96.64], !P2 ;  /* 0x1400400060597fae */ /* 0x0005e4000d121848 */
[----:B--2---:R-:W-:-:S04]  /*32c60*/  IMAD.WIDE R94, R13, 0x4, R200 ;  /* 0x000000040d5e7825 */ /* 0x004fc800078e02c8 */
[C---:B------:R-:W-:Y:S01]  /*32c70*/  IMAD.WIDE R92, R13.reuse, 0x4, R210 ;  /* 0x000000040d5c7825 */ /* 0x040fe200078e02d2 */
[----:B------:R-:W-:Y:S01]  /*32c80*/  IADD3 R89, R90, -0x230, RZ ;  /* 0xfffffdd05a597810 */ /* 0x000fe20007ffe0ff */
[----:B------:R2:W-:Y:S01]  /*32c90*/  STL.64 [R1+0xd58], R94 ;  /* 0x000d585e01007387 */ /* 0x0005e20000100a00 */
[----:B------:R-:W1:Y:S03]  /*32ca0*/  LDC R90, c[0x0][0x230] ;  /* 0x00008c00ff5a7b82 */ /* 0x000e660000000800 */
[----:B------:R2:W-:Y:S01]  /*32cb0*/  LDGSTS.E [R88+0x18004], desc[UR8][R94.64], !P2 ;  /* 0x180040005e587fae */ /* 0x0005e2000d121848 */
[----:B------:R-:W-:-:S03]  /*32cc0*/  IMAD.WIDE R20, R13, 0x4, R212 ;  /* 0x000000040d147825 */ /* 0x000fc600078e02d4 */
[----:B------:R-:W-:Y:S04]  /*32cd0*/  STL.64 [R1+0xd50], R92 ;  /* 0x000d505c01007387 */ /* 0x000fe80000100a00 */
[----:B------:R-:W-:Y:S01]  /*32ce0*/  LDGSTS.E [R87+0x1c004], desc[UR8][R92.64], !P2 ;  /* 0x1c0040005c577fae */ /* 0x000fe2000d121848 */
[----:B------:R-:W-:Y:S01]  /*32cf0*/  ISETP.GE.U32.AND P2, PT, R89, 0x7ffffd51, PT ;  /* 0x7ffffd515900780c */ /* 0x000fe20003f46070 */
[----:B------:R-:W-:Y:S02]  /*32d00*/  VIADD R89, R18, 0x100000 ;  /* 0x0010000012597836 */ /* 0x000fe40000000000 */
[----:B------:R2:W-:Y:S02]  /*32d10*/  STL.64 [R1+0x670], R20 ;  /* 0x0006701401007387 */ /* 0x0005e40000100a00 */
[----:B--2---:R-:W2:Y:S02]  /*32d20*/  LDC R94, c[0x0][0x230] ;  /* 0x00008c00ff5e7b82 */ /* 0x004ea40000000800 */
[----:B------:R1:W-:Y:S02]  /*32d30*/  LDGSTS.E [R86+0x10008], desc[UR8][R20.64], !P0 ;  /* 0x1000800014567fae */ /* 0x0003e4000c121848 */
[----:B-1----:R-:W-:-:S05]  /*32d40*/  IMAD.WIDE R20, R13, 0x4, R208 ;  /* 0x000000040d147825 */ /* 0x002fca00078e02d0 */
[----:B------:R1:W-:Y:S04]  /*32d50*/  LDGSTS.E [R89+0x14008], desc[UR8][R20.64], !P0 ;  /* 0x1400800014597fae */ /* 0x0003e8000c121848 */
[----:B------:R-:W-:Y:S01]  /*32d60*/  STL.64 [R1+0xd40], R20 ;  /* 0x000d401401007387 */ /* 0x000fe20000100a00 */
[----:B---3--:R-:W-:Y:S01]  /*32d70*/  IMAD.WIDE R10, R13, 0x4, R10 ;  /* 0x000000040d0a7825 */ /* 0x008fe200078e020a */
[----:B-1----:R-:W-:-:S04]  /*32d80*/  IADD3 R89, R91, -0x24d, RZ ;  /* 0xfffffdb35b597810 */ /* 0x002fc80007ffe0ff */
[----:B------:R-:W-:Y:S01]  /*32d90*/  LDGSTS.E [R88+0x18008], desc[UR8][R10.64], !P0 ;  /* 0x180080000a587fae */ /* 0x000fe2000c121848 */
[----:B------:R-:W1:Y:S01]  /*32da0*/  LDC R91, c[0x0][0x230] ;  /* 0x00008c00ff5b7b82 */ /* 0x000e620000000800 */
[C---:B------:R-:W-:Y:S02]  /*32db0*/  IMAD.WIDE R8, R13.reuse, 0x4, R8 ;  /* 0x000000040d087825 */ /* 0x040fe400078e0208 */
[----:B------:R-:W-:Y:S02]  /*32dc0*/  STL.64 [R1+0xd38], R10 ;  /* 0x000d380a01007387 */ /* 0x000fe40000100a00 */
[----:B------:R-:W-:Y:S02]  /*32dd0*/  IMAD.WIDE R4, R13, 0x4, R4 ;  /* 0x000000040d047825 */ /* 0x000fe400078e0204 */
[----:B------:R3:W-:Y:S01]  /*32de0*/  LDGSTS.E [R87+0x1c008], desc[UR8][R8.64], !P0 ;  /* 0x1c00800008577fae */ /* 0x0007e2000c121848 */
[----:B------:R-:W-:Y:S01]  /*32df0*/  ISETP.GE.U32.AND P0, PT, R89, 0x7ffffd34, PT ;  /* 0x7ffffd345900780c */ /* 0x000fe20003f06070 */
[----:B------:R-:W-:-:S02]  /*32e00*/  VIADD R89, R18, 0x100000 ;  /* 0x0010000012597836 */ /* 0x000fc40000000000 */
[----:B------:R3:W-:Y:S04]  /*32e10*/  STL.64 [R1+0xd30], R8 ;  /* 0x000d300801007387 */ /* 0x0007e80000100a00 */
[----:B------:R2:W-:Y:S04]  /*32e20*/  STL.64 [R1+0x620], R4 ;  /* 0x0006200401007387 */ /* 0x0005e80000100a00 */
[----:B------:R2:W-:Y:S01]  /*32e30*/  LDGSTS.E [R86+0x1000c], desc[UR8][R4.64], !P2 ;  /* 0x1000c00004567fae */ /* 0x0005e2000d121848 */
[----:B---3--:R-:W-:-:S04]  /*32e40*/  IMAD.WIDE R8, R13, 0x4, R2 ;  /* 0x000000040d087825 */ /* 0x008fc800078e0202 */
[C---:B--2---:R-:W-:Y:S01]  /*32e50*/  IMAD.WIDE R4, R13.reuse, 0x4, R250 ;  /* 0x000000040d047825 */ /* 0x044fe200078e02fa */
[----:B------:R2:W-:Y:S03]  /*32e60*/  LDGSTS.E [R89+0x1400c], desc[UR8][R8.64], !P2 ;  /* 0x1400c00008597fae */ /* 0x0005e6000d121848 */
[C---:B------:R-:W-:Y:S01]  /*32e70*/  IMAD.WIDE R2, R13.reuse, 0x4, R84 ;  /* 0x000000040d027825 */ /* 0x040fe200078e0254 */
[----:B------:R-:W-:Y:S01]  /*32e80*/  IADD3 R84, R90, -0x24e, RZ ;  /* 0xfffffdb25a547810 */ /* 0x000fe20007ffe0ff */
[----:B------:R2:W-:Y:S02]  /*32e90*/  STL.64 [R1+0xd18], R8 ;  /* 0x000d180801007387 */ /* 0x0005e40000100a00 */
[----:B------:R-:W-:Y:S02]  /*32ea0*/  VIADD R85, R18, 0x100000 ;  /* 0x0010000012557836 */ /* 0x000fe40000000000 */
[----:B--2---:R-:W-:-:S04]  /*32eb0*/  IMAD.WIDE R8, R13, 0x4, R82 ;  /* 0x000000040d087825 */ /* 0x004fc800078e0252 */
[----:B------:R-:W-:Y:S02]  /*32ec0*/  VIADD R82, R18, 0x100000 ;  /* 0x0010000012527836 */ /* 0x000fe40000000000 */
[----:B----4-:R-:W-:-:S05]  /*32ed0*/  IMAD.WIDE R6, R13, 0x4, R6 ;  /* 0x000000040d067825 */ /* 0x010fca00078e0206 */
[----:B------:R-:W-:Y:S04]  /*32ee0*/  LDGSTS.E [R88+0x1800c], desc[UR8][R6.64], !P2 ;  /* 0x1800c00006587fae */ /* 0x000fe8000d121848 */
[----:B------:R2:W-:Y:S01]  /*32ef0*/  LDGSTS.E [R87+0x1c00c], desc[UR8][R4.64], !P2 ;  /* 0x1c00c00004577fae */ /* 0x0005e2000d121848 */
[----:B------:R-:W-:Y:S01]  /*32f00*/  ISETP.GE.U32.AND P2, PT, R84, 0x7ffffd33, PT ;  /* 0x7ffffd335400780c */ /* 0x000fe20003f46070 */
[----:B--2---:R-:W2:Y:S02]  /*32f10*/  LDC R87, c[0x0][0x230] ;  /* 0x00008c00ff577b82 */ /* 0x004ea40000000800 */
[----:B------:R3:W-:Y:S01]  /*32f20*/  STL.64 [R1+0xd10], R6 ;  /* 0x000d100601007387 */ /* 0x0007e20000100a00 */
[----:B------:R-:W-:-:S03]  /*32f30*/  IADD3 R84, R18, 0x100000, RZ ;  /* 0x0010000012547810 */ /* 0x000fc60007ffe0ff */
[----:B------:R4:W-:Y:S04]  /*32f40*/  STL.64 [R1+0xd08], R4 ;  /* 0x000d080401007387 */ /* 0x0009e80000100a00 */
[----:B------:R1:W-:Y:S01]  /*32f50*/  STL.64 [R1+0x618], R2 ;  /* 0x0006180201007387 */ /* 0x0003e20000100a00 */
[----:B---3--:R-:W-:-:S03]  /*32f60*/  IMAD.WIDE R6, R13, 0x4, R80 ;  /* 0x000000040d067825 */ /* 0x008fc600078e0250 */
[----:B------:R1:W-:Y:S01]  /*32f70*/  LDGSTS.E [R86+0x20000], desc[UR8][R2.64], !P0 ;  /* 0x2000000002567fae */ /* 0x0003e2000c121848 */
[----:B----4-:R-:W-:-:S03]  /*32f80*/  IMAD.WIDE R4, R13, 0x4, R78 ;  /* 0x000000040d047825 */ /* 0x010fc600078e024e */
[----:B------:R3:W-:Y:S01]  /*32f90*/  STL.64 [R1+0xff8], R8 ;  /* 0x000ff80801007387 */ /* 0x0007e20000100a00 */
[----:B------:R-:W4:Y:S03]  /*32fa0*/  LDC R79, c[0x0][0x230] ;  /* 0x00008c00ff4f7b82 */ /* 0x000f260000000800 */
[----:B------:R3:W-:Y:S01]  /*32fb0*/  LDGSTS.E [R86+0x24000], desc[UR8][R8.64], !P0 ;  /* 0x2400000008567fae */ /* 0x0007e2000c121848 */
[----:B-1----:R-:W-:-:S03]  /*32fc0*/  IMAD.WIDE R2, R13, 0x4, R76 ;  /* 0x000000040d027825 */ /* 0x002fc600078e024c */
[----:B------:R1:W-:Y:S01]  /*32fd0*/  STL.64 [R1+0xff0], R6 ;  /* 0x000ff00601007387 */ /* 0x0003e20000100a00 */
[----:B------:R-:W-:-:S03]  /*32fe0*/  IADD3 R76, R91, -0x24f, RZ ;  /* 0xfffffdb15b4c7810 */ /* 0x000fc60007ffe0ff */
[----:B------:R1:W-:Y:S01]  /*32ff0*/  LDGSTS.E [R85+0x28000], desc[UR8][R6.64], !P0 ;  /* 0x2800000006557fae */ /* 0x0003e2000c121848 */
[----:B------:R-:W-:Y:S02]  /*33000*/  VIADD R78, R18, 0x100000 ;  /* 0x00100000124e7836 */ /* 0x000fe40000000000 */
[C---:B------:R-:W-:Y:S01]  /*33010*/  IMAD.WIDE R20, R13.reuse, 0x4, R32 ;  /* 0x000000040d147825 */ /* 0x040fe200078e0220 */
[----:B------:R2:W-:Y:S01]  /*33020*/  STL.64 [R1+0xfe8], R4 ;  /* 0x000fe80401007387 */ /* 0x0005e20000100a00 */
[----:B---3--:R-:W3:Y:S03]  /*33030*/  LDC R86, c[0x0][0x230] ;  /* 0x00008c00ff567b82 */ /* 0x008ee60000000800 */
[----:B------:R2:W-:Y:S01]  /*33040*/  LDGSTS.E [R84+0x2c000], desc[UR8][R4.64], !P0 ;  /* 0x2c00000004547fae */ /* 0x0005e2000c121848 */
[----:B------:R-:W-:Y:S01]  /*33050*/  IMAD.WIDE R8, R13, 0x4, R74 ;  /* 0x000000040d087825 */ /* 0x000fe200078e024a */
[----:B------:R-:W-:-:S02]  /*33060*/  ISETP.GE.U32.AND P0, PT, R76, 0x7ffffd32, PT ;  /* 0x7ffffd324c00780c */ /* 0x000fc40003f06070 */
[----:B------:R2:W-:Y:S01]  /*33070*/  STL.64 [R1+0x5e8], R2 ;  /* 0x0005e80201007387 */ /* 0x0005e20000100a00 */
[C---:B------:R-:W-:Y:S01]  /*33080*/  IADD3 R77, R18.reuse, 0x100000, RZ ;  /* 0x00100000124d7810 */ /* 0x040fe20007ffe0ff */
[C---:B-1----:R-:W-:Y:S02]  /*33090*/  IMAD.WIDE R6, R13.reuse, 0x4, R72 ;  /* 0x000000040d067825 */ /* 0x042fe400078e0248 */
[----:B------:R1:W-:Y:S02]  /*330a0*/  LDGSTS.E [R82+0x20004], desc[UR8][R2.64], !P2 ;  /* 0x2000400002527fae */ /* 0x0003e4000d121848 */
[----:B--2---:R-:W-:Y:S02]  /*330b0*/  IMAD.WIDE R4, R13, 0x4, R70 ;  /* 0x000000040d047825 */ /* 0x004fe400078e0246 */
[----:B------:R2:W-:Y:S01]  /*330c0*/  LDGSTS.E [R78+0x24004], desc[UR8][R8.64], !P2 ;  /* 0x24004000084e7fae */ /* 0x0005e2000d121848 */
[----:B------:R-:W3:Y:S01]  /*330d0*/  LDC R71, c[0x0][0x230] ;  /* 0x00008c00ff477b82 */ /* 0x000ee20000000800 */
[----:B------:R-:W-:-:S02]  /*330e0*/  VIADD R76, R18, 0x100000 ;  /* 0x00100000124c7836 */ /* 0x000fc40000000000 */
[----:B------:R4:W-:Y:S01]  /*330f0*/  LDGSTS.E [R77+0x28004], desc[UR8][R6.64], !P2 ;  /* 0x28004000064d7fae */ /* 0x0009e2000d121848 */
[----:B-1----:R-:W-:-:S03]  /*33100*/  IMAD.WIDE R2, R13, 0x4, R68 ;  /* 0x000000040d027825 */ /* 0x002fc600078e0244 */
[----:B------:R1:W-:Y:S01]  /*33110*/  LDGSTS.E [R76+0x2c004], desc[UR8][R4.64], !P2 ;  /* 0x2c004000044c7fae */ /* 0x0003e2000d121848 */
[----:B------:R-:W-:Y:S01]  /*33120*/  VIADD R68, R87, 0xfffffdb0 ;  /* 0xfffffdb057447836 */ /* 0x000fe20000000000 */
[C---:B------:R-:W-:Y:S02]  /*33130*/  IADD3 R74, R18.reuse, 0x100000, RZ ;  /* 0x00100000124a7810 */ /* 0x040fe40007ffe0ff */
        /* <DEDUP_REMOVED lines=8> */
[----:B------:R1:W-:Y:S01]  /*331c0*/  STL.64 [R1+0xfd0], R4 ;  /* 0x000fd00401007387 */ /* 0x0003e20000100a00 */
[----:B--2---:R-:W-:-:S03]  /*331d0*/  IMAD.WIDE R8, R13, 0x4, R66 ;  /* 0x000000040d087825 */ /* 0x004fc600078e0242 */
[----:B------:R2:W-:Y:S01]  /*331e0*/  STL.64 [R1+0x5b8], R2 ;  /* 0x0005b80201007387 */ /* 0x0005e20000100a00 */
[----:B------:R-:W-:Y:S02]  /*331f0*/  IADD3 R32, R17, 0x100000, RZ ;  /* 0x0010000011207810 */ /* 0x000fe40007ffe0ff */
[----:B------:R-:W3:Y:S01]  /*33200*/  LDC R78, c[0x0][0x230] ;  /* 0x00008c00ff4e7b82 */ /* 0x000ee20000000800 */
[C---:B----4-:R-:W-:Y:S01]  /*33210*/  IMAD.WIDE R6, R13.reuse, 0x4, R64 ;  /* 0x000000040d067825 */ /* 0x050fe200078e0240 */
[----:B------:R2:W-:Y:S03]  /*33220*/  LDGSTS.E [R74+0x20008], desc[UR8][R2.64], !P0 ;  /* 0x20008000024a7fae */ /* 0x0005e6000c121848 */
[C---:B-1----:R-:W-:Y:S01]  /*33230*/  IMAD.WIDE R4, R13.reuse, 0x4, R62 ;  /* 0x000000040d047825 */ /* 0x042fe200078e023e */
[----:B------:R1:W-:Y:S02]  /*33240*/  STL.64 [R1+0xfc8], R8 ;  /* 0x000fc80801007387 */ /* 0x0003e40000100a00 */
[----:B------:R-:W4:Y:S01]  /*33250*/  LDC R63, c[0x0][0x230] ;  /* 0x00008c00ff3f7b82 */ /* 0x000f220000000800 */
[----:B------:R-:W-:Y:S01]  /*33260*/  VIADD R66, R18, 0x100000 ;  /* 0x0010000012427836 */ /* 0x000fe20000000000 */
[----:B------:R1:W-:Y:S01]  /*33270*/  LDGSTS.E [R70+0x24008], desc[UR8][R8.64], !P0 ;  /* 0x2400800008467fae */ /* 0x0003e2000c121848 */
[----:B--2---:R-:W-:Y:S01]  /*33280*/  IMAD.WIDE R2, R13, 0x4, R60 ;  /* 0x000000040d027825 */ /* 0x004fe200078e023c */
[----:B------:R-:W-:-:S02]  /*33290*/  IADD3 R60, R79, -0x26d, RZ ;  /* 0xfffffd934f3c7810 */ /* 0x000fc40007ffe0ff */
[----:B------:R2:W-:Y:S01]  /*332a0*/  STL.64 [R1+0xfc0], R6 ;  /* 0x000fc00601007387 */ /* 0x0005e20000100a00 */
[C---:B------:R-:W-:Y:S01]  /*332b0*/  IADD3 R61, R18.reuse, 0x100000, RZ ;  /* 0x00100000123d7810 */ /* 0x040fe20007ffe0ff */
[----:B------:R-:W-:Y:S02]  /*332c0*/  VIADD R62, R18, 0x100000 ;  /* 0x00100000123e7836 */ /* 0x000fe40000000000 */
[----:B------:R2:W-:Y:S01]  /*332d0*/  LDGSTS.E [R69+0x28008], desc[UR8][R6.64], !P0 ;  /* 0x2800800006457fae */ /* 0x0005e2000c121848 */
[C---:B-1----:R-:W-:Y:S01]  /*332e0*/  IMAD.WIDE R8, R13.reuse, 0x4, R58 ;  /* 0x000000040d087825 */ /* 0x042fe200078e023a */
[----:B------:R-:W1:Y:S02]  /*332f0*/  LDC R70, c[0x0][0x230] ;  /* 0x00008c00ff467b82 */ /* 0x000e640000000800 */
[----:B------:R2:W-:Y:S04]  /*33300*/  STL.64 [R1+0xfb8], R4 ;  /* 0x000fb80401007387 */ /* 0x0005e80000100a00 */
[----:B------:R2:W-:Y:S01]  /*33310*/  LDGSTS.E [R68+0x2c008], desc[UR8][R4.64], !P0 ;  /* 0x2c00800004447fae */ /* 0x0005e2000c121848 */
[----:B------:R-:W-:Y:S01]  /*33320*/  ISETP.GE.U32.AND P0, PT, R60, 0x7ffffd14, PT ;  /* 0x7ffffd143c00780c */ /* 0x000fe20003f06070 */
[----:B------:R-:W-:Y:S01]  /*33330*/  VIADD R60, R18, 0x100000 ;  /* 0x00100000123c7836 */ /* 0x000fe20000000000 */
[----:B------:R-:W1:Y:S01]  /*33340*/  LDC R59, c[0x0][0x230] ;  /* 0x00008c00ff3b7b82 */ /* 0x000e620000000800 */
[----:B------:R3:W-:Y:S01]  /*33350*/  STL.64 [R1+0x588], R2 ;  /* 0x0005880201007387 */ /* 0x0007e20000100a00 */
[----:B--2---:R-:W-:-:S03]  /*33360*/  IMAD.WIDE R6, R13, 0x4, R56 ;  /* 0x000000040d067825 */ /* 0x004fc600078e0238 */
[----:B------:R3:W-:Y:S01]  /*33370*/  LDGSTS.E [R66+0x2000c], desc[UR8][R2.64], !P2 ;  /* 0x2000c00002427fae */ /* 0x0007e2000d121848 */
[----:B------:R-:W-:-:S03]  /*33380*/  IMAD.WIDE R4, R13, 0x4, R54 ;  /* 0x000000040d047825 */ /* 0x000fc600078e0236 */
[----:B------:R2:W-:Y:S01]  /*33390*/  LDGSTS.E [R62+0x2400c], desc[UR8][R8.64], !P2 ;  /* 0x2400c000083e7fae */ /* 0x0005e2000d121848 */
[----:B------:R-:W-:Y:S01]  /*333a0*/  IADD3 R58, R18, 0x100000, RZ ;  /* 0x00100000123a7810 */ /* 0x000fe20007ffe0ff */
[----:B------:R-:W1:Y:S02]  /*333b0*/  LDC R55, c[0x0][0x230] ;  /* 0x00008c00ff377b82 */ /* 0x000e640000000800 */
[----:B------:R4:W-:Y:S01]  /*333c0*/  LDGSTS.E [R61+0x2800c], desc[UR8][R6.64], !P2 ;  /* 0x2800c000063d7fae */ /* 0x0009e2000d121848 */
[----:B---3--:R-:W-:-:S03]  /*333d0*/  IMAD.WIDE R2, R13, 0x4, R52 ;  /* 0x000000040d027825 */ /* 0x008fc600078e0234 */
[----:B------:R3:W-:Y:S01]  /*333e0*/  LDGSTS.E [R60+0x2c00c], desc[UR8][R4.64], !P2 ;  /* 0x2c00c000043c7fae */ /* 0x0007e2000d121848 */
[----:B------:R-:W-:-:S03]  /*333f0*/  VIADD R52, R71, 0xfffffd92 ;  /* 0xfffffd9247347836 */ /* 0x000fc60000000000 */
[----:B------:R2:W-:Y:S01]  /*33400*/  STL.64 [R1+0xfb0], R8 ;  /* 0x000fb00801007387 */ /* 0x0005e20000100a00 */
[C---:B------:R-:W-:Y:S01]  /*33410*/  IADD3 R54, R18.reuse, 0x100000, RZ ;  /* 0x0010000012367810 */ /* 0x040fe20007ffe0ff */
[----:B------:R-:W-:Y:S02]  /*33420*/  VIADD R30, R18, 0x100000 ;  /* 0x00100000121e7836 */ /* 0x000fe40000000000 */
[C---:B------:R-:W-:Y:S01]  /*33430*/  VIADD R33, R17.reuse, 0x100000 ;  /* 0x0010000011217836 */ /* 0x040fe20000000000 */
[----:B------:R-:W-:Y:S01]  /*33440*/  ISETP.GE.U32.AND P2, PT, R52, 0x7ffffd13, PT ;  /* 0x7ffffd133400780c */ /* 0x000fe20003f46070 */
[----:B------:R4:W-:Y:S01]  /*33450*/  STL.64 [R1+0xfa8], R6 ;  /* 0x000fa80601007387 */ /* 0x0009e20000100a00 */
[C---:B------:R-:W-:Y:S01]  /*33460*/  VIADD R53, R18.reuse, 0x100000 ;  /* 0x0010000012357836 */ /* 0x040fe20000000000 */
[C---:B------:R-:W-:Y:S02]  /*33470*/  IADD3 R52, R18.reuse, 0x100000, RZ ;  /* 0x0010000012347810 */ /* 0x040fe40007ffe0ff */
[----:B------:R-:W-:Y:S01]  /*33480*/  IADD3 R57, R17, 0x100000, RZ ;  /* 0x0010000011397810 */ /* 0x000fe20007ffe0ff */
[----:B------:R3:W-:Y:S01]  /*33490*/  STL.64 [R1+0xfa0], R4 ;  /* 0x000fa00401007387 */ /* 0x0007e20000100a00 */
[----:B--2---:R-:W-:Y:S01]  /*334a0*/  IMAD.WIDE R8, R13, 0x4, R50 ;  /* 0x000000040d087825 */ /* 0x004fe200078e0232 */
[----:B------:R-:W2:Y:S02]  /*334b0*/  LDC R62, c[0x0][0x230] ;  /* 0x00008c00ff3e7b82 */ /* 0x000ea40000000800 */
[----:B------:R3:W-:Y:S01]  /*334c0*/  STL.64 [R1+0x558], R2 ;  /* 0x0005580201007387 */ /* 0x0007e20000100a00 */
[----:B------:R-:W-:-:S02]  /*334d0*/  VIADD R50, R18, 0x100000 ;  /* 0x0010000012327836 */ /* 0x000fc40000000000 */
[C---:B----4-:R-:W-:Y:S01]  /*334e0*/  IMAD.WIDE R6, R13.reuse, 0x4, R48 ;  /* 0x000000040d067825 */ /* 0x050fe200078e0230 */
[----:B------:R4:W-:Y:S03]  /*334f0*/  LDGSTS.E [R58+0x30000], desc[UR8][R2.64], !P0 ;  /* 0x30000000023a7fae */ /* 0x0009e6000c121848 */
[C---:B---3--:R-:W-:Y:S01]  /*33500*/  IMAD.WIDE R4, R13.reuse, 0x4, R46 ;  /* 0x000000040d047825 */ /* 0x048fe200078e022e */
[----:B------:R3:W-:Y:S01]  /*33510*/  STL.64 [R1+0x1118], R8 ;  /* 0x0011180801007387 */ /* 0x0007e20000100a00 */
[----:B------:R-:W2:Y:S03]  /*33520*/  LDC R47, c[0x0][0x230] ;  /* 0x00008c00ff2f7b82 */ /* 0x000ea60000000800 */
[----:B------:R3:W-:Y:S01]  /*33530*/  LDGSTS.E [R54+0x34000], desc[UR8][R8.64], !P0 ;  /* 0x3400000008367fae */ /* 0x0007e2000c121848 */
[----:B----4-:R-:W-:-:S03]  /*33540*/  IMAD.WIDE R2, R13, 0x4, R44 ;  /* 0x000000040d027825 */ /* 0x010fc600078e022c */
[----:B------:R4:W-:Y:S01]  /*33550*/  STL.64 [R1+0x1110], R6 ;  /* 0x0011100601007387 */ /* 0x0009e20000100a00 */
[C---:B------:R-:W-:Y:S01]  /*33560*/  IADD3 R45, R18.reuse, 0x100000, RZ ;  /* 0x00100000122d7810 */ /* 0x040fe20007ffe0ff */
[----:B------:R-:W2:Y:S02]  /*33570*/  LDC R58, c[0x0][0x230] ;  /* 0x00008c00ff3a7b82 */ /* 0x000ea40000000800 */
[----:B------:R4:W-:Y:S01]  /*33580*/  LDGSTS.E [R53+0x38000], desc[UR8][R6.64], !P0 ;  /* 0x3800000006357fae */ /* 0x0009e2000c121848 */
[----:B------:R-:W-:Y:S02]  /*33590*/  VIADD R46, R18, 0x100000 ;  /* 0x00100000122e7836 */ /* 0x000fe40000000000 */
[C---:B---3--:R-:W-:Y:S01]  /*335a0*/  IMAD.WIDE R8, R13.reuse, 0x4, R42 ;  /* 0x000000040d087825 */ /* 0x048fe200078e022a */
[----:B------:R3:W-:Y:S04]  /*335b0*/  STL.64 [R1+0x1108], R4 ;  /* 0x0011080401007387 */ /* 0x0007e80000100a00 */
[----:B------:R3:W-:Y:S01]  /*335c0*/  LDGSTS.E [R52+0x3c000], desc[UR8][R4.64], !P0 ;  /* 0x3c00000004347fae */ /* 0x0007e2000c121848 */
[----:B----4-:R-:W-:-:S03]  /*335d0*/  IMAD.WIDE R6, R13, 0x4, R40 ;  /* 0x000000040d067825 */ /* 0x010fc600078e0228 */
[----:B------:R4:W-:Y:S04]  /*335e0*/  STL.64 [R1+0x528], R2 ;  /* 0x0005280201007387 */ /* 0x0009e80000100a00 */
[----:B------:R4:W-:Y:S01]  /*335f0*/  LDGSTS.E [R50+0x30004], desc[UR8][R2.64], !P2 ;  /* 0x3000400002327fae */ /* 0x0009e2000d121848 */
[----:B---3--:R-:W-:-:S03]  /*33600*/  IMAD.WIDE R4, R13, 0x4, R38 ;  /* 0x000000040d047825 */ /* 0x008fc600078e0226 */
[----:B------:R-:W-:Y:S01]  /*33610*/  STL.64 [R1+0x1100], R8 ;  /* 0x0011000801007387 */ /* 0x000fe20000100a00 */
[----:B------:R-:W-:Y:S01]  /*33620*/  IADD3 R44, R63, -0x26f, RZ ;  /* 0xfffffd913f2c7810 */ /* 0x000fe20007ffe0ff */
[----:B------:R-:W3:Y:S02]  /*33630*/  LDC R39, c[0x0][0x230] ;  /* 0x00008c00ff277b82 */ /* 0x000ee40000000800 */
[----:B------:R1:W-:Y:S01]  /*33640*/  STL.64 [R1+0x10f8], R6 ;  /* 0x0010f80601007387 */ /* 0x0003e20000100a00 */
[----:B----4-:R-:W-:-:S03]  /*33650*/  IMAD.WIDE R2, R13, 0x4, R36 ;  /* 0x000000040d027825 */ /* 0x010fc600078e0224 */
[----:B------:R-:W-:Y:S01]  /*33660*/  LDGSTS.E [R46+0x34004], desc[UR8][R8.64], !P2 ;  /* 0x34004000082e7fae */ /* 0x000fe2000d121848 */
[----:B------:R-:W-:Y:S01]  /*33670*/  IADD3 R42, R18, 0x100000, RZ ;  /* 0x00100000122a7810 */ /* 0x000fe20007ffe0ff */
[----:B------:R-:W4:Y:S02]  /*33680*/  LDC R52, c[0x0][0x230] ;  /* 0x00008c00ff347b82 */ /* 0x000f240000000800 */
[----:B------:R2:W-:Y:S04]  /*33690*/  STL.64 [R1+0x10f0], R4 ;  /* 0x0010f00401007387 */ /* 0x0005e80000100a00 */
[----:B------:R-:W-:Y:S04]  /*336a0*/  LDGSTS.E [R45+0x38004], desc[UR8][R6.64], !P2 ;  /* 0x38004000062d7fae */ /* 0x000fe8000d121848 */
[----:B------:R2:W-:Y:S04]  /*336b0*/  STL.64 [R1+0x4f8], R2 ;  /* 0x0004f80201007387 */ /* 0x0005e80000100a00 */
[----:B-1----:R-:W3:Y:S01]  /*336c0*/  LDL.LU.64 R6, [R1+0x1f0] ;  /* 0x0001f00001067983 */ /* 0x002ee20000300a00 */
[----:B------:R-:W-:Y:S01]  /*336d0*/  ISETP.GE.U32.AND P0, PT, R44, 0x7ffffd12, PT ;  /* 0x7ffffd122c00780c */ /* 0x000fe20003f06070 */
[----:B------:R-:W-:-:S05]  /*336e0*/  VIADD R44, R18, 0x100000 ;  /* 0x00100000122c7836 */ /* 0x000fca0000000000 */
[----:B------:R2:W-:Y:S07]  /*336f0*/  LDGSTS.E [R44+0x3c004], desc[UR8][R4.64], !P2 ;  /* 0x3c004000042c7fae */ /* 0x0005ee000d121848 */
[----:B------:R1:W-:Y:S01]  /*33700*/  LDGSTS.E [R42+0x30008], desc[UR8][R2.64], !P0 ;  /* 0x30008000022a7fae */ /* 0x0003e2000c121848 */
[C---:B--2---:R-:W-:Y:S01]  /*33710*/  IMAD.WIDE R4, R13.reuse, 0x4, R34 ;  /* 0x000000040d047825 */ /* 0x044fe200078e0222 */
[----:B------:R-:W-:Y:S01]  /*33720*/  IADD3 R38, R18, 0x100000, RZ ;  /* 0x0010000012267810 */ /* 0x000fe20007ffe0ff */
[----:B------:R-:W2:Y:S02]  /*33730*/  LDC R44, c[0x0][0x230] ;  /* 0x00008c00ff2c7b82 */ /* 0x000ea40000000800 */
[----:B-1----:R-:W-:Y:S01]  /*33740*/  IMAD.WIDE R2, R13, 0x4, R28 ;  /* 0x000000040d027825 */ /* 0x002fe200078e021c */
[----:B------:R1:W-:Y:S04]  /*33750*/  STL.64 [R1+0x10e8], R4 ;  /* 0x0010e80401007387 */ /* 0x0003e80000100a00 */
[----:B------:R-:W-:Y:S04]  /*33760*/  STL.64 [R1+0x4c0], R2 ;  /* 0x0004c00201007387 */ /* 0x000fe80000100a00 */
[----:B------:R-:W-:Y:S04]  /*33770*/  STL.64 [R1+0x19e0], R20 ;  /* 0x0019e01401007387 */ /* 0x000fe80000100a00 */
[----:B------:R3:W-:Y:S04]  /*33780*/  STL.64 [R1+0x19e8], R10 ;  /* 0x0019e80a01007387 */ /* 0x0007e80000100a00 */
[----:B------:R-:W4:Y:S04]  /*33790*/  LDL.LU.64 R214, [R1+0x1e8] ;  /* 0x0001e80001d67983 */ /* 0x000f280000300a00 */
[----:B------:R-:W2:Y:S04]  /*337a0*/  LDL.LU.64 R200, [R1+0x1e0] ;  /* 0x0001e00001c87983 */ /* 0x000ea80000300a00 */
[----:B------:R-:W4:Y:S01]  /*337b0*/  LDL.LU.64 R210, [R1+0x1d8] ;  /* 0x0001d80001d27983 */ /* 0x000f220000300a00 */
[----:B------:R-:W-:-:S03]  /*337c0*/  VIADD R36, R55, 0xfffffd90 ;  /* 0xfffffd9037247836 */ /* 0x000fc60000000000 */
[----:B------:R-:W4:Y:S01]  /*337d0*/  LDL.LU.64 R212, [R1+0x1d0] ;  /* 0x0001d00001d47983 */ /* 0x000f220000300a00 */
[----:B------:R-:W-:Y:S01]  /*337e0*/  VIADD R37, R18, 0x100000 ;  /* 0x0010000012257836 */ /* 0x000fe20000000000 */
[----:B------:R-:W-:Y:S02]  /*337f0*/  ISETP.GE.U32.AND P2, PT, R36, 0x7ffffd11, PT ;  /* 0x7ffffd112400780c */ /* 0x000fe40003f46070 */
[C---:B------:R-:W-:Y:S01]  /*33800*/  IADD3 R36, R18.reuse, 0x100000, RZ ;  /* 0x0010000012247810 */ /* 0x040fe20007ffe0ff */
[----:B------:R-:W-:Y:S04]  /*33810*/  STL.64 [R1+0x1990], R18 ;  /* 0x0019901201007387 */ /* 0x000fe80000100a00 */
[----:B------:R-:W4:Y:S04]  /*33820*/  LDL.LU.64 R208, [R1+0x1c8] ;  /* 0x0001c80001d07983 */ /* 0x000f280000300a00 */
[----:B------:R1:W-:Y:S04]  /*33830*/  LDGSTS.E [R38+0x34008], desc[UR8][R4.64], !P0 ;  /* 0x3400800004267fae */ /* 0x0003e8000c121848 */
[----:B------:R-:W-:Y:S04]  /*33840*/  LDGSTS.E [R37+0x38008], desc[UR8][R20.64], !P0 ;  /* 0x3800800014257fae */ /* 0x000fe8000c121848 */
[----:B------:R1:W-:Y:S01]  /*33850*/  LDGSTS.E [R36+0x3c008], desc[UR8][R10.64], !P0 ;  /* 0x3c0080000a247fae */ /* 0x0003e2000c121848 */
[----:B------:R-:W-:Y:S01]  /*33860*/  IADD3 R28, R47, -0x211, RZ ;  /* 0xfffffdef2f1c7810 */ /* 0x000fe20007ffe0ff */
[C---:B------:R-:W-:Y:S01]  /*33870*/  VIADD R34, R18.reuse, 0x100000 ;  /* 0x0010000012227836 */ /* 0x040fe20000000000 */
[----:B------:R-:W-:Y:S01]  /*33880*/  IADD3 R29, R18, 0x100000, RZ ;  /* 0x00100000121d7810 */ /* 0x000fe20007ffe0ff */
[----:B-1----:R-:W-:-:S04]  /*33890*/  IMAD.WIDE R4, R13, 0x4, R26 ;  /* 0x000000040d047825 */ /* 0x002fc800078e021a */
[C---:B------:R-:W-:Y:S01]  /*338a0*/  IMAD.WIDE R8, R13.reuse, 0x4, R24 ;  /* 0x000000040d087825 */ /* 0x040fe200078e0218 */
[----:B------:R-:W1:Y:S03]  /*338b0*/  LDC R36, c[0x0][0x230] ;  /* 0x00008c00ff247b82 */ /* 0x000e660000000800 */
[----:B---3--:R-:W-:Y:S01]  /*338c0*/  IMAD.WIDE R10, R13, 0x4, R6 ;  /* 0x000000040d0a7825 */ /* 0x008fe200078e0206 */
[----:B------:R-:W-:Y:S01]  /*338d0*/  ISETP.GE.U32.AND P0, PT, R28, 0x7ffffd70, PT ;  /* 0x7ffffd701c00780c */ /* 0x000fe20003f06070 */
[----:B------:R-:W3:Y:S01]  /*338e0*/  LDL.LU.64 R6, [R1+0x1c0] ;  /* 0x0001c00001067983 */ /* 0x000ee20000300a00 */
[----:B------:R-:W-:Y:S01]  /*338f0*/  IADD3 R26, R17, 0x100000, RZ ;  /* 0x00100000111a7810 */ /* 0x000fe20007ffe0ff */
[----:B------:R-:W-:Y:S01]  /*33900*/  VIADD R28, R18, 0x100000 ;  /* 0x00100000121c7836 */ /* 0x000fe20000000000 */
[----:B------:R-:W1:Y:S01]  /*33910*/  LDC R27, c[0x0][0x230] ;  /* 0x00008c00ff1b7b82 */ /* 0x000e620000000800 */
[----:B------:R2:W-:Y:S04]  /*33920*/  LDGSTS.E [R34+0x3000c], desc[UR8][R2.64], !P2 ;  /* 0x3000c00002227fae */ /* 0x0005e8000d121848 */
[----:B------:R-:W-:Y:S04]  /*33930*/  LDGSTS.E [R30+0x3400c], desc[UR8][R4.64], !P2 ;  /* 0x3400c000041e7fae */ /* 0x000fe8000d121848 */
[----:B------:R-:W-:Y:S01]  /*33940*/  STL.64 [R1+0x4a8], R10 ;  /* 0x0004a80a01007387 */ /* 0x000fe20000100a00 */
[----:B--2---:R-:W-:-:S03]  /*33950*/  IMAD.WIDE R2, R13, 0x4, R22 ;  /* 0x000000040d027825 */ /* 0x004fc600078e0216 */
[----:B------:R-:W-:Y:S04]  /*33960*/  STL.64 [R1+0x19f0], R4 ;  /* 0x0019f00401007387 */ /* 0x000fe80000100a00 */
[----:B------:R2:W-:Y:S04]  /*33970*/  LDGSTS.E [R29+0x3800c], desc[UR8][R8.64], !P2 ;  /* 0x3800c000081d7fae */ /* 0x0005e8000d121848 */
[----:B------:R2:W-:Y:S04]  /*33980*/  STL.64 [R1+0x19f8], R8 ;  /* 0x0019f80801007387 */ /* 0x0005e80000100a00 */
[----:B------:R2:W-:Y:S04]  /*33990*/  LDGSTS.E [R28+0x3c00c], desc[UR8][R2.64], !P2 ;  /* 0x3c00c000021c7fae */ /* 0x0005e8000d121848 */
[----:B------:R1:W-:Y:S04]  /*339a0*/  STL.64 [R1+0x1a00], R2 ;  /* 0x001a000201007387 */ /* 0x0003e80000100a00 */
[----:B------:R4:W-:Y:S04]  /*339b0*/  LDGSTS.E [R26], desc[UR8][R10.64], !P0 ;  /* 0x000000000a1a7fae */ /* 0x0009e8000c121848 */
[----:B------:R-:W3:Y:S01]  /*339c0*/  LDL.LU.64 R192, [R1+0x1b8] ;  /* 0x0001b80001c07983 */ /* 0x000ee20000300a00 */
[C---:B------:R-:W-:Y:S01]  /*339d0*/  IADD3 R25, R17.reuse, 0x100000, RZ ;  /* 0x0010000011197810 */ /* 0x040fe20007ffe0ff */
[C---:B------:R-:W-:Y:S01]  /*339e0*/  VIADD R24, R17.reuse, 0x100000 ;  /* 0x0010000011187836 */ /* 0x040fe20000000000 */
[----:B------:R-:W-:Y:S01]  /*339f0*/  IADD3 R23, R17, 0x100000, RZ ;  /* 0x0010000011177810 */ /* 0x000fe20007ffe0ff */
[C---:B--2---:R-:W-:Y:S01]  /*33a00*/  IMAD.WIDE R8, R13.reuse, 0x4, R200 ;  /* 0x000000040d087825 */ /* 0x044fe200078e02c8 */
[----:B------:R-:W2:Y:S01]  /*33a10*/  LDL.LU.64 R202, [R1+0x1b0] ;  /* 0x0001b00001ca7983 */ /* 0x000ea20000300a00 */
[----:B------:R-:W2:Y:S02]  /*33a20*/  LDC R28, c[0x0][0x230] ;  /* 0x00008c00ff1c7b82 */ /* 0x000ea40000000800 */
[----:B----4-:R-:W-:-:S04]  /*33a30*/  IMAD.WIDE R10, R13, 0x4, R214 ;  /* 0x000000040d0a7825 */ /* 0x010fc800078e02d6 */
[C---:B------:R-:W-:Y:S01]  /*33a40*/  IMAD.WIDE R4, R13.reuse, 0x4, R210 ;  /* 0x000000040d047825 */ /* 0x040fe200078e02d2 */
[----:B------:R4:W-:Y:S01]  /*33a50*/  STL.64 [R1+0x600], R10 ;  /* 0x0006000a01007387 */ /* 0x0009e20000100a00 */
[----:B------:R-:W3:Y:S03]  /*33a60*/  LDC R26, c[0x0][0x230] ;  /* 0x00008c00ff1a7b82 */ /* 0x000ee60000000800 */
[----:B------:R3:W-:Y:S01]  /*33a70*/  STL.64 [R1+0x5f8], R8 ;  /* 0x0005f80801007387 */ /* 0x0007e20000100a00 */
[----:B-1----:R-:W-:-:S03]  /*33a80*/  IMAD.WIDE R2, R13, 0x4, R212 ;  /* 0x000000040d027825 */ /* 0x002fc600078e02d4 */
[----:B------:R-:W2:Y:S04]  /*33a90*/  LDL.LU.64 R204, [R1+0x1a8] ;  /* 0x0001a80001cc7983 */ /* 0x000ea80000300a00 */
[----:B------:R1:W-:Y:S04]  /*33aa0*/  STL.64 [R1+0x5f0], R4 ;  /* 0x0005f00401007387 */ /* 0x0003e80000100a00 */
[----:B------:R-:W2:Y:S04]  /*33ab0*/  LDL.LU.64 R214, [R1+0x1a0] ;  /* 0x0001a00001d67983 */ /* 0x000ea80000300a00 */
[----:B------:R2:W-:Y:S04]  /*33ac0*/  STL.64 [R1+0x478], R2 ;  /* 0x0004780201007387 */ /* 0x0005e80000100a00 */
[----:B------:R-:W2:Y:S04]  /*33ad0*/  LDL.LU.64 R200, [R1+0x198] ;  /* 0x0001980001c87983 */ /* 0x000ea80000300a00 */
[----:B------:R4:W-:Y:S04]  /*33ae0*/  LDGSTS.E [R25+0x4000], desc[UR8][R10.64], !P0 ;  /* 0x040000000a197fae */ /* 0x0009e8000c121848 */
[----:B------:R-:W2:Y:S04]  /*33af0*/  LDL.LU.64 R210, [R1+0x190] ;  /* 0x0001900001d27983 */ /* 0x000ea80000300a00 */
[----:B------:R-:W2:Y:S01]  /*33b00*/  LDL.LU.64 R212, [R1+0x188] ;  /* 0x0001880001d47983 */ /* 0x000ea20000300a00 */
[----:B----4-:R-:W-:-:S03]  /*33b10*/  IMAD.WIDE R10, R13, 0x4, R208 ;  /* 0x000000040d0a7825 */ /* 0x010fc600078e02d0 */
[----:B------:R3:W-:Y:S04]  /*33b20*/  LDGSTS.E [R24+0x8000], desc[UR8][R8.64], !P0 ;  /* 0x0800000008187fae */ /* 0x0007e8000c121848 */
[----:B------:R4:W-:Y:S01]  /*33b30*/  STL.64 [R1+0x5d0], R10 ;  /* 0x0005d00a01007387 */ /* 0x0009e20000100a00 */
[----:B------:R-:W-:Y:S01]  /*33b40*/  VIADD R22, R39, 0xfffffdee ;  /* 0xfffffdee27167836 */ /* 0x000fe20000000000 */
[----:B------:R-:W-:Y:S02]  /*33b50*/  IADD3 R25, R31, -0x213, RZ ;  /* 0xfffffded1f197810 */ /* 0x000fe40007ffe0ff */
[----:B------:R-:W-:Y:S01]  /*33b60*/  LDGSTS.E [R23+0xc000], desc[UR8][R4.64], !P0 ;  /* 0x0c00000004177fae */ /* 0x000fe2000c121848 */
[----:B---3--:R-:W-:-:S03]  /*33b70*/  IMAD.WIDE R8, R13, 0x4, R6 ;  /* 0x000000040d087825 */ /* 0x008fc600078e0206 */
[----:B------:R-:W3:Y:S04]  /*33b80*/  LDL.LU.64 R6, [R1+0x180] ;  /* 0x0001800001067983 */ /* 0x000ee80000300a00 */
[----:B------:R-:W3:Y:S01]  /*33b90*/  LDL.LU.64 R208, [R1+0x178] ;  /* 0x0001780001d07983 */ /* 0x000ee20000300a00 */
[----:B------:R-:W-:Y:S01]  /*33ba0*/  ISETP.GE.U32.AND P2, PT, R22, 0x7ffffd6f, PT ;  /* 0x7ffffd6f1600780c */ /* 0x000fe20003f46070 */
[----:B------:R-:W-:Y:S01]  /*33bb0*/  VIADD R22, R17, 0x100000 ;  /* 0x0010000011167836 */ /* 0x000fe20000000000 */
[----:B------:R-:W-:Y:S01]  /*33bc0*/  ISETP.GE.U32.AND P0, PT, R25, 0x7ffffd6e, PT ;  /* 0x7ffffd6e1900780c */ /* 0x000fe20003f06070 */
[----:B------:R-:W-:-:S10]  /*33bd0*/  VIADD R25, R17, 0x100000 ;  /* 0x0010000011197836 */ /* 0x000fd40000000000 */
[----:B------:R-:W-:Y:S04]  /*33be0*/  LDGSTS.E [R22+0x4], desc[UR8][R2.64], !P2 ;  /* 0x0000400002167fae */ /* 0x000fe8000d121848 */
[----:B------:R1:W-:Y:S04]  /*33bf0*/  LDGSTS.E [R25+0x4004], desc[UR8][R10.64], !P2 ;  /* 0x040040000a197fae */ /* 0x0003e8000d121848 */
[----:B------:R4:W-:Y:S01]  /*33c00*/  LDGSTS.E [R24+0x8004], desc[UR8][R8.64], !P2 ;  /* 0x0800400008187fae */ /* 0x0009e2000d121848 */
[----:B-1----:R-:W-:Y:S02]  /*33c10*/  IADD3 R25, R26, -0x214, RZ ;  /* 0xfffffdec1a197810 */ /* 0x002fe40007ffe0ff */
[----:B------:R-:W1:Y:S01]  /*33c20*/  LDC R26, c[0x0][0x230] ;  /* 0x00008c00ff1a7b82 */ /* 0x000e620000000800 */
[----:B------:R-:W-:-:S05]  /*33c30*/  IMAD.WIDE R4, R13, 0x4, R192 ;  /* 0x000000040d047825 */ /* 0x000fca00078e02c0 */
[----:B------:R4:W-:Y:S01]  /*33c40*/  LDGSTS.E [R23+0xc004], desc[UR8][R4.64], !P2 ;  /* 0x0c00400004177fae */ /* 0x0009e2000d121848 */
[----:B--2---:R-:W-:Y:S01]  /*33c50*/  IMAD.WIDE R2, R13, 0x4, R202 ;  /* 0x000000040d027825 */ /* 0x004fe200078e02ca */
[----:B------:R-:W-:-:S03]  /*33c60*/  ISETP.GE.U32.AND P2, PT, R25, 0x7ffffd6d, PT ;  /* 0x7ffffd6d1900780c */ /* 0x000fc60003f46070 */
[----:B------:R-:W-:Y:S01]  /*33c70*/  VIADD R25, R17, 0x100000 ;  /* 0x0010000011197836 */ /* 0x000fe20000000000 */
[----:B------:R-:W-:Y:S04]  /*33c80*/  LDGSTS.E [R22+0x8], desc[UR8][R2.64], !P0 ;  /* 0x0000800002167fae */ /* 0x000fe8000c121848 */
[----:B------:R2:W-:Y:S01]  /*33c90*/  STL.64 [R1+0x5c8], R8 ;  /* 0x0005c80801007387 */ /* 0x0005e20000100a00 */
[----:B----4-:R-:W-:-:S03]  /*33ca0*/  IMAD.WIDE R10, R13, 0x4, R204 ;  /* 0x000000040d0a7825 */ /* 0x010fc600078e02cc */
[----:B------:R4:W-:Y:S04]  /*33cb0*/  STL.64 [R1+0x5c0], R4 ;  /* 0x0005c00401007387 */ /* 0x0009e80000100a00 */
[----:B------:R4:W-:Y:S01]  /*33cc0*/  LDGSTS.E [R25+0x4008], desc[UR8][R10.64], !P0 ;  /* 0x040080000a197fae */ /* 0x0009e2000c121848 */
[----:B--2---:R-:W-:-:S03]  /*33cd0*/  IMAD.WIDE R8, R13, 0x4, R214 ;  /* 0x000000040d087825 */ /* 0x004fc600078e02d6 */
[----:B------:R2:W-:Y:S04]  /*33ce0*/  STL.64 [R1+0x430], R2 ;  /* 0x0004300201007387 */ /* 0x0005e80000100a00 */
[----:B------:R1:W-:Y:S01]  /*33cf0*/  LDGSTS.E [R24+0x8008], desc[UR8][R8.64], !P0 ;  /* 0x0800800008187fae */ /* 0x0003e2000c121848 */
[----:B----4-:R-:W-:Y:S01]  /*33d00*/  IMAD.WIDE R4, R13, 0x4, R200 ;  /* 0x000000040d047825 */ /* 0x010fe200078e02c8 */
[----:B------:R-:W-:Y:S02]  /*33d10*/  IADD3 R25, R27, -0x231, RZ ;  /* 0xfffffdcf1b197810 */ /* 0x000fe40007ffe0ff */
[----:B------:R-:W4:Y:S01]  /*33d20*/  LDC R27, c[0x0][0x230] ;  /* 0x00008c00ff1b7b82 */ /* 0x000f220000000800 */
[----:B------:R-:W-:Y:S04]  /*33d30*/  STL.64 [R1+0x5a0], R10 ;  /* 0x0005a00a01007387 */ /* 0x000fe80000100a00 */
[----:B------:R-:W-:Y:S01]  /*33d40*/  LDGSTS.E [R23+0xc008], desc[UR8][R4.64], !P0 ;  /* 0x0c00800004177fae */ /* 0x000fe2000c121848 */
[----:B--2---:R-:W-:Y:S01]  /*33d50*/  IMAD.WIDE R2, R13, 0x4, R210 ;  /* 0x000000040d027825 */ /* 0x004fe200078e02d2 */
[----:B------:R-:W-:-:S02]  /*33d60*/  ISETP.GE.U32.AND P0, PT, R25, 0x7ffffd50, PT ;  /* 0x7ffffd501900780c */ /* 0x000fc40003f06070 */
[----:B------:R1:W-:Y:S01]  /*33d70*/  STL.64 [R1+0x598], R8 ;  /* 0x0005980801007387 */ /* 0x0003e20000100a00 */
[----:B------:R-:W-:-:S03]  /*33d80*/  VIADD R25, R17, 0x100000 ;  /* 0x0010000011197836 */ /* 0x000fc60000000000 */
[----:B------:R-:W-:Y:S04]  /*33d90*/  STL.64 [R1+0x590], R4 ;  /* 0x0005900401007387 */ /* 0x000fe80000100a00 */
[----:B------:R2:W-:Y:S01]  /*33da0*/  LDGSTS.E [R22+0xc], desc[UR8][R2.64], !P2 ;  /* 0x0000c00002167fae */ /* 0x0005e2000d121848 */
[----:B-1----:R-:W-:-:S03]  /*33db0*/  IMAD.WIDE R8, R13, 0x4, R212 ;  /* 0x000000040d087825 */ /* 0x002fc600078e02d4 */
[----:B------:R2:W-:Y:S04]  /*33dc0*/  STL.64 [R1+0x410], R2 ;  /* 0x0004100201007387 */ /* 0x0005e80000100a00 */
[----:B------:R1:W-:Y:S04]  /*33dd0*/  LDGSTS.E [R25+0x400c], desc[UR8][R8.64], !P2 ;  /* 0x0400c00008197fae */ /* 0x0003e8000d121848 */
[----:B------:R1:W-:Y:S01]  /*33de0*/  STL.64 [R1+0x570], R8 ;  /* 0x0005700801007387 */ /* 0x0003e20000100a00 */
[----:B--2---:R-:W-:Y:S01]  /*33df0*/  IMAD.WIDE R2, R13, 0x4, R248 ;  /* 0x000000040d027825 */ /* 0x004fe200078e02f8 */
[----:B-1----:R-:W-:-:S02]  /*33e00*/  IADD3 R25, R26, -0x232, RZ ;  /* 0xfffffdce1a197810 */ /* 0x002fc40007ffe0ff */
[----:B------:R-:W1:Y:S01]  /*33e10*/  LDC R26, c[0x0][0x230] ;  /* 0x00008c00ff1a7b82 */ /* 0x000e620000000800 */
[----:B------:R-:W-:-:S04]  /*33e20*/  IMAD.WIDE R8, R13, 0x4, R246 ;  /* 0x000000040d087825 */ /* 0x000fc800078e02f6 */
[----:B---3--:R-:W-:-:S04]  /*33e30*/  IMAD.WIDE R6, R13, 0x4, R6 ;  /* 0x000000040d067825 */ /* 0x008fc800078e0206 */
[----:B------:R-:W-:Y:S01]  /*33e40*/  IMAD.WIDE R4, R13, 0x4, R208 ;  /* 0x000000040d047825 */ /* 0x000fe200078e02d0 */
[----:B------:R2:W-:Y:S04]  /*33e50*/  LDGSTS.E [R24+0x800c], desc[UR8][R6.64], !P2 ;  /* 0x0800c00006187fae */ /* 0x0005e8000d121848 */
[----:B------:R3:W-:Y:S01]  /*33e60*/  LDGSTS.E [R23+0xc00c], desc[UR8][R4.64], !P2 ;  /* 0x0c00c00004177fae */ /* 0x0007e2000d121848 */
[----:B------:R-:W-:Y:S01]  /*33e70*/  ISETP.GE.U32.AND P2, PT, R25, 0x7ffffd4f, PT ;  /* 0x7ffffd4f1900780c */ /* 0x000fe20003f46070 */
[----:B------:R-:W-:Y:S02]  /*33e80*/  VIADD R25, R17, 0x100000 ;  /* 0x0010000011197836 */ /* 0x000fe40000000000 */
[----:B------:R2:W-:Y:S04]  /*33e90*/  STL.64 [R1+0x568], R6 ;  /* 0x0005680601007387 */ /* 0x0005e80000100a00 */
[----:B------:R3:W-:Y:S04]  /*33ea0*/  STL.64 [R1+0x560], R4 ;  /* 0x0005600401007387 */ /* 0x0007e80000100a00 */
[----:B------:R-:W-:Y:S01]  /*33eb0*/  LDGSTS.E [R22+0x10000], desc[UR8][R2.64], !P0 ;  /* 0x1000000002167fae */ /* 0x000fe2000c121848 */
[----:B--2---:R-:W-:-:S03]  /*33ec0*/  IMAD.WIDE R6, R13, 0x4, R244 ;  /* 0x000000040d067825 */ /* 0x004fc600078e02f4 */
[----:B------:R4:W-:Y:S01]  /*33ed0*/  LDGSTS.E [R25+0x14000], desc[UR8][R8.64], !P0 ;  /* 0x1400000008197fae */ /* 0x0009e2000c121848 */
[----:B---3--:R-:W-:-:S03]  /*33ee0*/  IMAD.WIDE R4, R13, 0x4, R242 ;  /* 0x000000040d047825 */ /* 0x008fc600078e02f2 */
[----:B------:R2:W-:Y:S04]  /*33ef0*/  LDGSTS.E [R24+0x18000], desc[UR8][R6.64], !P0 ;  /* 0x1800000006187fae */ /* 0x0005e8000c121848 */
[----:B------:R3:W-:Y:S01]  /*33f00*/  LDGSTS.E [R23+0x1c000], desc[UR8][R4.64], !P0 ;  /* 0x1c00000004177fae */ /* 0x0007e2000c121848 */
[----:B----4-:R-:W-:-:S03]  /*33f10*/  IADD3 R25, R27, -0x233, RZ ;  /* 0xfffffdcd1b197810 */ /* 0x010fc60007ffe0ff */
[----:B------:R4:W-:Y:S01]  /*33f20*/  STL.64 [R1+0x3c8], R2 ;  /* 0x0003c80201007387 */ /* 0x0009e20000100a00 */
[----:B------:R-:W1:Y:S01]  /*33f30*/  LDC R27, c[0x0][0x230] ;  /* 0x00008c00ff1b7b82 */ /* 0x000e620000000800 */
[----:B------:R-:W-:Y:S02]  /*33f40*/  ISETP.GE.U32.AND P0, PT, R25, 0x7ffffd4e, PT ;  /* 0x7ffffd4e1900780c */ /* 0x000fe40003f06070 */
[----:B------:R2:W-:Y:S01]  /*33f50*/  STL.64 [R1+0x540], R8 ;  /* 0x0005400801007387 */ /* 0x0005e20000100a00 */
[----:B------:R-:W-:-:S03]  /*33f60*/  VIADD R25, R17, 0x100000 ;  /* 0x0010000011197836 */ /* 0x000fc60000000000 */
[----:B------:R3:W-:Y:S01]  /*33f70*/  STL.64 [R1+0x538], R6 ;  /* 0x0005380601007387 */ /* 0x0007e20000100a00 */
[----:B----4-:R-:W-:-:S03]  /*33f80*/  IMAD.WIDE R2, R13, 0x4, R240 ;  /* 0x000000040d027825 */ /* 0x010fc600078e02f0 */
[----:B------:R4:W-:Y:S01]  /*33f90*/  STL.64 [R1+0x530], R4 ;  /* 0x0005300401007387 */ /* 0x0009e20000100a00 */
[----:B--2---:R-:W-:-:S03]  /*33fa0*/  IMAD.WIDE R8, R13, 0x4, R238 ;  /* 0x000000040d087825 */ /* 0x004fc600078e02ee */
[----:B------:R2:W-:Y:S01]  /*33fb0*/  STL.64 [R1+0x3c0], R2 ;  /* 0x0003c00201007387 */ /* 0x0005e20000100a00 */
[----:B---3--:R-:W-:-:S03]  /*33fc0*/  IMAD.WIDE R6, R13, 0x4, R236 ;  /* 0x000000040d067825 */ /* 0x008fc600078e02ec */
[----:B------:R2:W-:Y:S01]  /*33fd0*/  LDGSTS.E [R22+0x10004], desc[UR8][R2.64], !P2 ;  /* 0x1000400002167fae */ /* 0x0005e2000d121848 */
[----:B----4-:R-:W-:-:S03]  /*33fe0*/  IMAD.WIDE R4, R13, 0x4, R234 ;  /* 0x000000040d047825 */ /* 0x010fc600078e02ea */
[----:B------:R3:W-:Y:S04]  /*33ff0*/  STL.64 [R1+0x510], R8 ;  /* 0x0005100801007387 */ /* 0x0007e80000100a00 */
[----:B------:R3:W-:Y:S01]  /*34000*/  LDGSTS.E [R25+0x14004], desc[UR8][R8.64], !P2 ;  /* 0x1400400008197fae */ /* 0x0007e2000d121848 */
[----:B--2---:R-:W-:-:S03]  /*34010*/  IMAD.WIDE R2, R13, 0x4, R232 ;  /* 0x000000040d027825 */ /* 0x004fc600078e02e8 */
[----:B------:R2:W-:Y:S04]  /*34020*/  STL.64 [R1+0x508], R6 ;  /* 0x0005080601007387 */ /* 0x0005e80000100a00 */
[----:B------:R2:W-:Y:S01]  /*34030*/  LDGSTS.E [R24+0x18004], desc[UR8][R6.64], !P2 ;  /* 0x1800400006187fae */ /* 0x0005e2000d121848 */
[----:B---3--:R-:W-:-:S03]  /*34040*/  IMAD.WIDE R8, R13, 0x4, R230 ;  /* 0x000000040d087825 */ /* 0x008fc600078e02e6 */
[----:B------:R3:W-:Y:S01]  /*34050*/  STL.64 [R1+0x500], R4 ;  /* 0x0005000401007387 */ /* 0x0007e20000100a00 */
[----:B-1----:R-:W-:Y:S02]  /*34060*/  IADD3 R25, R26, -0x234, RZ ;  /* 0xfffffdcc1a197810 */ /* 0x002fe40007ffe0ff */
[----:B------:R-:W1:Y:S01]  /*34070*/  LDC R26, c[0x0][0x230] ;  /* 0x00008c00ff1a7b82 */ /* 0x000e620000000800 */
[----:B------:R3:W-:Y:S01]  /*34080*/  LDGSTS.E [R23+0x1c004], desc[UR8][R4.64], !P2 ;  /* 0x1c00400004177fae */ /* 0x0007e2000d121848 */
[----:B--2---:R-:W-:-:S03]  /*34090*/  IMAD.WIDE R6, R13, 0x4, R216 ;  /* 0x000000040d067825 */ /* 0x004fc600078e02d8 */
[----:B------:R2:W-:Y:S04]  /*340a0*/  STL.64 [R1+0x398], R2 ;  /* 0x0003980201007387 */ /* 0x0005e80000100a00 */
[----:B------:R2:W-:Y:S01]  /*340b0*/  LDGSTS.E [R22+0x10008], desc[UR8][R2.64], !P0 ;  /* 0x1000800002167fae */ /* 0x0005e2000c121848 */
[----:B---3--:R-:W-:-:S03]  /*340c0*/  IMAD.WIDE R4, R13, 0x4, R218 ;  /* 0x000000040d047825 */ /* 0x008fc600078e02da */
[----:B------:R3:W-:Y:S01]  /*340d0*/  STL.64 [R1+0x4d8], R8 ;  /* 0x0004d80801007387 */ /* 0x0007e20000100a00 */
[----:B------:R-:W-:-:S03]  /*340e0*/  ISETP.GE.U32.AND P2, PT, R25, 0x7ffffd4d, PT ;  /* 0x7ffffd4d1900780c */ /* 0x000fc60003f46070 */
[----:B------:R4:W-:Y:S01]  /*340f0*/  STL.64 [R1+0x4d0], R6 ;  /* 0x0004d00601007387 */ /* 0x0009e20000100a00 */
[----:B--2---:R-:W-:-:S03]  /*34100*/  IMAD.WIDE R2, R13, 0x4, R220 ;  /* 0x000000040d027825 */ /* 0x004fc600078e02dc */
[----:B------:R-:W2:Y:S04]  /*34110*/  LDL.LU.64 R202, [R1+0x380] ;  /* 0x0003800001ca7983 */ /* 0x000ea80000300a00 */
[----:B------:R4:W-:Y:S04]  /*34120*/  STL.64 [R1+0x488], R4 ;  /* 0x0004880401007387 */ /* 0x0009e80000100a00 */
[----:B------:R1:W-:Y:S01]  /*34130*/  STL.64 [R1+0x370], R2 ;  /* 0x0003700201007387 */ /* 0x0003e20000100a00 */
[----:B------:R-:W-:-:S03]  /*34140*/  VIADD R25, R17, 0x100000 ;  /* 0x0010000011197836 */ /* 0x000fc60000000000 */
[----:B------:R-:W2:Y:S04]  /*34150*/  LDL.LU.64 R204, [R1+0x388] ;  /* 0x0003880001cc7983 */ /* 0x000ea80000300a00 */
[----:B------:R-:W2:Y:S04]  /*34160*/  LDL.LU.64 R214, [R1+0x390] ;  /* 0x0003900001d67983 */ /* 0x000ea80000300a00 */
[----:B------:R-:W2:Y:S04]  /*34170*/  LDL.LU.64 R208, [R1+0x3a8] ;  /* 0x0003a80001d07983 */ /* 0x000ea80000300a00 */
[----:B------:R3:W-:Y:S04]  /*34180*/  LDGSTS.E [R25+0x14008], desc[UR8][R8.64], !P0 ;  /* 0x1400800008197fae */ /* 0x0007e8000c121848 */
[----:B------:R4:W-:Y:S04]  /*34190*/  LDGSTS.E [R24+0x18008], desc[UR8][R6.64], !P0 ;  /* 0x1800800006187fae */ /* 0x0009e8000c121848 */
[----:B------:R1:W-:Y:S01]  /*341a0*/  LDGSTS.E [R23+0x1c008], desc[UR8][R4.64], !P0 ;  /* 0x1c00800004177fae */ /* 0x0003e2000c121848 */
[----:B---3--:R-:W-:Y:S01]  /*341b0*/  IADD3 R25, R27, -0x251, RZ ;  /* 0xfffffdaf1b197810 */ /* 0x008fe20007ffe0ff */
[----:B------:R-:W-:-:S02]  /*341c0*/  IMAD.WIDE R8, R13, 0x4, R222 ;  /* 0x000000040d087825 */ /* 0x000fc400078e02de */
[----:B------:R3:W-:Y:S01]  /*341d0*/  LDGSTS.E [R22+0x1000c], desc[UR8][R2.64], !P2 ;  /* 0x1000c00002167fae */ /* 0x0007e2000d121848 */
[----:B------:R-:W2:Y:S01]  /*341e0*/  LDC R27, c[0x0][0x230] ;  /* 0x00008c00ff1b7b82 */ /* 0x000ea20000000800 */
[----:B----4-:R-:W-:Y:S01]  /*341f0*/  IMAD.WIDE R6, R13, 0x4, R224 ;  /* 0x000000040d067825 */ /* 0x010fe200078e02e0 */
[----:B------:R-:W-:Y:S01]  /*34200*/  ISETP.GE.U32.AND P0, PT, R25, 0x7ffffd30, PT ;  /* 0x7ffffd301900780c */ /* 0x000fe20003f06070 */
[----:B------:R-:W-:Y:S02]  /*34210*/  STL.64 [R1+0x3a0], R8 ;  /* 0x0003a00801007387 */ /* 0x000fe40000100a00 */
[----:B-1----:R-:W-:Y:S02]  /*34220*/  IMAD.WIDE R4, R13, 0x4, R226 ;  /* 0x000000040d047825 */ /* 0x002fe400078e02e2 */
[----:B------:R1:W-:Y:S02]  /*34230*/  STL.64 [R1+0x378], R6 ;  /* 0x0003780601007387 */ /* 0x0003e40000100a00 */
[C---:B------:R-:W-:Y:S01]  /*34240*/  VIADD R35, R17.reuse, 0x100000 ;  /* 0x0010000011237836 */ /* 0x040fe20000000000 */
[----:B------:R-:W-:Y:S01]  /*34250*/  IADD3 R34, R17, 0x100000, RZ ;  /* 0x0010000011227810 */ /* 0x000fe20007ffe0ff */
[----:B---3--:R-:W-:Y:S01]  /*34260*/  IMAD.WIDE R2, R13, 0x4, R228 ;  /* 0x000000040d027825 */ /* 0x008fe200078e02e4 */
[----:B------:R-:W3:Y:S01]  /*34270*/  LDL.LU.64 R200, [R1+0x3b0] ;  /* 0x0003b00001c87983 */ /* 0x000ee20000300a00 */
[C---:B------:R-:W-:Y:S01]  /*34280*/  IADD3 R43, R17.reuse, 0x100000, RZ ;  /* 0x00100000112b7810 */ /* 0x040fe20007ffe0ff */
[----:B------:R-:W4:Y:S01]  /*34290*/  LDC R225, c[0x0][0x230] ;  /* 0x00008c00ffe17b82 */ /* 0x000f220000000800 */
[----:B------:R-:W-:Y:S01]  /*342a0*/  VIADD R25, R17, 0x100000 ;  /* 0x0010000011197836 */ /* 0x000fe20000000000 */
[----:B------:R2:W-:Y:S04]  /*342b0*/  STL.64 [R1+0x368], R4 ;  /* 0x0003680401007387 */ /* 0x0005e80000100a00 */
[----:B------:R2:W-:Y:S04]  /*342c0*/  STL.64 [R1+0x60], R2 ;  /* 0x0000600201007387 */ /* 0x0005e80000100a00 */
[----:B------:R1:W-:Y:S04]  /*342d0*/  LDGSTS.E [R25+0x1400c], desc[UR8][R8.64], !P2 ;  /* 0x1400c00008197fae */ /* 0x0003e8000d121848 */
[----:B------:R-:W4:Y:S04]  /*342e0*/  LDL.LU.64 R210, [R1+0x3b8] ;  /* 0x0003b80001d27983 */ /* 0x000f280000300a00 */
[----:B------:R-:W-:Y:S04]  /*342f0*/  LDGSTS.E [R24+0x1800c], desc[UR8][R6.64], !P2 ;  /* 0x1800c00006187fae */ /* 0x000fe8000d121848 */
[----:B------:R-:W4:Y:S01]  /*34300*/  LDL.LU.64 R212, [R1+0x3d0] ;  /* 0x0003d00001d47983 */ /* 0x000f220000300a00 */
[----:B-1----:R-:W-:-:S02]  /*34310*/  IADD3 R25, R26, -0x252, RZ ;  /* 0xfffffdae1a197810 */ /* 0x002fc40007ffe0ff */
[----:B------:R-:W1:Y:S01]  /*34320*/  LDC R26, c[0x0][0x230] ;  /* 0x00008c00ff1a7b82 */ /* 0x000e620000000800 */
[----:B------:R2:W-:Y:S04]  /*34330*/  LDGSTS.E [R23+0x1c00c], desc[UR8][R4.64], !P2 ;  /* 0x1c00c00004177fae */ /* 0x0005e8000d121848 */
[----:B------:R-:W4:Y:S04]  /*34340*/  LDL.LU.64 R6, [R1+0x3d8] ;  /* 0x0003d80001067983 */ /* 0x000f280000300a00 */
[----:B------:R2:W-:Y:S01]  /*34350*/  LDGSTS.E [R22+0x20000], desc[UR8][R2.64], !P0 ;  /* 0x2000000002167fae */ /* 0x0005e2000c121848 */
[----:B------:R-:W-:Y:S01]  /*34360*/  ISETP.GE.U32.AND P2, PT, R25, 0x7ffffd2f, PT ;  /* 0x7ffffd2f1900780c */ /* 0x000fe20003f46070 */
[----:B------:R-:W-:-:S02]  /*34370*/  VIADD R25, R17, 0x100000 ;  /* 0x0010000011197836 */ /* 0x000fc40000000000 */
[----:B--2---:R-:W-:-:S05]  /*34380*/  IMAD.WIDE R10, R13, 0x4, R202 ;  /* 0x000000040d0a7825 */ /* 0x004fca00078e02ca */
[----:B------:R-:W-:Y:S04]  /*34390*/  STL.64 [R1+0x58], R10 ;  /* 0x0000580a01007387 */ /* 0x000fe80000100a00 */
[----:B------:R2:W-:Y:S01]  /*343a0*/  LDGSTS.E [R25+0x24000], desc[UR8][R10.64], !P0 ;  /* 0x240000000a197fae */ /* 0x0005e2000c121848 */
[----:B------:R-:W-:-:S04]  /*343b0*/  IMAD.WIDE R8, R13, 0x4, R204 ;  /* 0x000000040d087825 */ /* 0x000fc800078e02cc */
[C---:B------:R-:W-:Y:S01]  /*343c0*/  IMAD.WIDE R4, R13.reuse, 0x4, R214 ;  /* 0x000000040d047825 */ /* 0x040fe200078e02d6 */
[----:B------:R-:W-:Y:S03]  /*343d0*/  STL.64 [R1+0x50], R8 ;  /* 0x0000500801007387 */ /* 0x000fe60000100a00 */
[----:B------:R-:W-:Y:S01]  /*343e0*/  IMAD.WIDE R2, R13, 0x4, R208 ;  /* 0x000000040d027825 */ /* 0x000fe200078e02d0 */
[----:B------:R-:W-:Y:S04]  /*343f0*/  STL.64 [R1+0x48], R4 ;  /* 0x0000480401007387 */ /* 0x000fe80000100a00 */
[----:B------:R3:W-:Y:S04]  /*34400*/  STL.64 [R1+0x40], R2 ;  /* 0x0000400201007387 */ /* 0x0007e80000100a00 */
[----:B------:R-:W4:Y:S04]  /*34410*/  LDL.LU.64 R202, [R1+0x3e0] ;  /* 0x0003e00001ca7983 */ /* 0x000f280000300a00 */
[----:B------:R-:W4:Y:S04]  /*34420*/  LDL.LU.64 R204, [R1+0x3e8] ;  /* 0x0003e80001cc7983 */ /* 0x000f280000300a00 */
[----:B------:R-:W4:Y:S01]  /*34430*/  LDL.LU.64 R214, [R1+0x3f0] ;  /* 0x0003f00001d67983 */ /* 0x000f220000300a00 */
[----:B--2---:R-:W-:-:S02]  /*34440*/  IADD3 R25, R27, -0x253, RZ ;  /* 0xfffffdad1b197810 */ /* 0x004fc40007ffe0ff */
[----:B------:R-:W2:Y:S01]  /*34450*/  LDC R27, c[0x0][0x230] ;  /* 0x00008c00ff1b7b82 */ /* 0x000ea20000000800 */
[----:B------:R-:W2:Y:S04]  /*34460*/  LDL.LU.64 R208, [R1+0x3f8] ;  /* 0x0003f80001d07983 */ /* 0x000ea80000300a00 */
[----:B------:R-:W-:Y:S04]  /*34470*/  LDGSTS.E [R24+0x28000], desc[UR8][R8.64], !P0 ;  /* 0x2800000008187fae */ /* 0x000fe8000c121848 */
[----:B------:R-:W-:Y:S01]  /*34480*/  LDGSTS.E [R23+0x2c000], desc[UR8][R4.64], !P0 ;  /* 0x2c00000004177fae */ /* 0x000fe2000c121848 */
[----:B------:R-:W-:-:S03]  /*34490*/  ISETP.GE.U32.AND P0, PT, R25, 0x7ffffd2e, PT ;  /* 0x7ffffd2e1900780c */ /* 0x000fc60003f06070 */
[----:B------:R3:W-:Y:S01]  /*344a0*/  LDGSTS.E [R22+0x20004], desc[UR8][R2.64], !P2 ;  /* 0x2000400002167fae */ /* 0x0007e2000d121848 */
[----:B------:R-:W-:Y:S02]  /*344b0*/  VIADD R25, R17, 0x100000 ;  /* 0x0010000011197836 */ /* 0x000fe40000000000 */
[----:B---3--:R-:W-:-:S04]  /*344c0*/  IMAD.WIDE R2, R13, 0x4, R200 ;  /* 0x000000040d027825 */ /* 0x008fc800078e02c8 */
[C---:B----4-:R-:W-:Y:S01]  /*344d0*/  IMAD.WIDE R8, R13.reuse, 0x4, R210 ;  /* 0x000000040d087825 */ /* 0x050fe200078e02d2 */
[----:B------:R-:W-:Y:S04]  /*344e0*/  STL.64 [R1+0x1a08], R2 ;  /* 0x001a080201007387 */ /* 0x000fe80000100a00 */
[----:B------:R1:W-:Y:S01]  /*344f0*/  LDGSTS.E [R25+0x24004], desc[UR8][R2.64], !P2 ;  /* 0x2400400002197fae */ /* 0x0003e2000d121848 */
[----:B------:R-:W-:-:S03]  /*34500*/  IMAD.WIDE R4, R13, 0x4, R212 ;  /* 0x000000040d047825 */ /* 0x000fc600078e02d4 */
[----:B------:R-:W-:Y:S04]  /*34510*/  LDGSTS.E [R24+0x28004], desc[UR8][R8.64], !P2 ;  /* 0x2800400008187fae */ /* 0x000fe8000d121848 */
[----:B------:R-:W-:Y:S01]  /*34520*/  LDGSTS.E [R23+0x2c004], desc[UR8][R4.64], !P2 ;  /* 0x2c00400004177fae */ /* 0x000fe2000d121848 */
[----:B------:R-:W-:-:S05]  /*34530*/  IMAD.WIDE R6, R13, 0x4, R6 ;  /* 0x000000040d067825 */ /* 0x000fca00078e0206 */
[----:B------:R3:W-:Y:S04]  /*34540*/  STL.64 [R1+0x20], R6 ;  /* 0x0000200601007387 */ /* 0x0007e80000100a00 */
[----:B------:R-:W-:Y:S04]  /*34550*/  STL.64 [R1+0x1a10], R8 ;  /* 0x001a100801007387 */ /* 0x000fe80000100a00 */
[----:B------:R-:W-:Y:S04]  /*34560*/  STL.64 [R1+0x1a18], R4 ;  /* 0x001a180401007387 */ /* 0x000fe80000100a00 */
[----:B------:R-:W4:Y:S04]  /*34570*/  LDL.LU.64 R200, [R1+0x400] ;  /* 0x0004000001c87983 */ /* 0x000f280000300a00 */
[----:B------:R-:W4:Y:S04]  /*34580*/  LDL.LU.64 R210, [R1+0x408] ;  /* 0x0004080001d27983 */ /* 0x000f280000300a00 */
[----:B------:R-:W-:Y:S04]  /*34590*/  LDGSTS.E [R22+0x20008], desc[UR8][R6.64], !P0 ;  /* 0x2000800006167fae */ /* 0x000fe8000c121848 */
[----:B------:R-:W4:Y:S04]  /*345a0*/  LDL.LU.64 R212, [R1+0x418] ;  /* 0x0004180001d47983 */ /* 0x000f280000300a00 */
[----:B---3--:R-:W3:Y:S01]  /*345b0*/  LDL.LU.64 R6, [R1+0x420] ;  /* 0x0004200001067983 */ /* 0x008ee20000300a00 */
[----:B-1----:R-:W-:-:S04]  /*345c0*/  IADD3 R25, R26, -0x254, RZ ;  /* 0xfffffdac1a197810 */ /* 0x002fc80007ffe0ff */
[----:B------:R-:W-:Y:S01]  /*345d0*/  ISETP.GE.U32.AND P2, PT, R25, 0x7ffffd2d, PT ;  /* 0x7ffffd2d1900780c */ /* 0x000fe20003f46070 */
[----:B------:R-:W-:Y:S02]  /*345e0*/  VIADD R25, R17, 0x100000 ;  /* 0x0010000011197836 */ /* 0x000fe40000000000 */
[----:B------:R-:W-:-:S04]  /*345f0*/  IMAD.WIDE R10, R13, 0x4, R202 ;  /* 0x000000040d0a7825 */ /* 0x000fc800078e02ca */
[C---:B------:R-:W-:Y:S01]  /*34600*/  IMAD.WIDE R20, R13.reuse, 0x4, R204 ;  /* 0x000000040d147825 */ /* 0x040fe200078e02cc */
[----:B------:R-:W-:Y:S03]  /*34610*/  STL.64 [R1+0x1a20], R10 ;  /* 0x001a200a01007387 */ /* 0x000fe60000100a00 */
[C---:B------:R-:W-:Y:S01]  /*34620*/  IMAD.WIDE R18, R13.reuse, 0x4, R214 ;  /* 0x000000040d127825 */ /* 0x040fe200078e02d6 */
[----:B------:R-:W-:Y:S03]  /*34630*/  LDGSTS.E [R25+0x24008], desc[UR8][R10.64], !P0 ;  /* 0x240080000a197fae */ /* 0x000fe6000c121848 */
[C---:B--2---:R-:W-:Y:S01]  /*34640*/  IMAD.WIDE R2, R13.reuse, 0x4, R208 ;  /* 0x000000040d027825 */ /* 0x044fe200078e02d0 */
[----:B------:R-:W-:Y:S04]  /*34650*/  LDGSTS.E [R24+0x28008], desc[UR8][R20.64], !P0 ;  /* 0x2800800014187fae */ /* 0x000fe8000c121848 */
[----:B------:R1:W-:Y:S04]  /*34660*/  STL.64 [R1], R2 ;  /* 0x0000000201007387 */ /* 0x0003e80000100a00 */
[----:B------:R-:W-:Y:S04]  /*34670*/  STL.64 [R1+0x1a28], R20 ;  /* 0x001a281401007387 */ /* 0x000fe80000100a00 */
[----:B------:R-:W-:Y:S04]  /*34680*/  STL.64 [R1+0x1a30], R18 ;  /* 0x001a301201007387 */ /* 0x000fe80000100a00 */
[----:B------:R-:W2:Y:S04]  /*34690*/  LDL.LU.64 R202, [R1+0x428] ;  /* 0x0004280001ca7983 */ /* 0x000ea80000300a00 */
[----:B------:R-:W2:Y:S04]  /*346a0*/  LDL.LU.64 R204, [R1+0x438] ;  /* 0x0004380001cc7983 */ /* 0x000ea80000300a00 */
[----:B------:R-:W2:Y:S04]  /*346b0*/  LDL.LU.64 R214, [R1+0x440] ;  /* 0x0004400001d67983 */ /* 0x000ea80000300a00 */
[----:B------:R-:W2:Y:S04]  /*346c0*/  LDL.LU.64 R208, [R1+0x448] ;  /* 0x0004480001d07983 */ /* 0x000ea80000300a00 */
[----:B------:R-:W-:Y:S04]  /*346d0*/  LDGSTS.E [R23+0x2c008], desc[UR8][R18.64], !P0 ;  /* 0x2c00800012177fae */ /* 0x000fe8000c121848 */
[----:B------:R3:W-:Y:S01]  /*346e0*/  LDGSTS.E [R22+0x2000c], desc[UR8][R2.64], !P2 ;  /* 0x2000c00002167fae */ /* 0x0007e2000d121848 */
        /* <DEDUP_REMOVED lines=8> */
[----:B------:R-:W-:Y:S01]  /*34770*/  IADD3 R25, R27, -0x271, RZ ;  /* 0xfffffd8f1b197810 */ /* 0x000fe20007ffe0ff */
[----:B------:R-:W-:-:S03]  /*34780*/  VIADD R27, R17, 0x100000 ;  /* 0x00100000111b7836 */ /* 0x000fc60000000000 */
[----:B------:R-:W-:Y:S01]  /*34790*/  ISETP.GE.U32.AND P0, PT, R25, 0x7ffffd10, PT ;  /* 0x7ffffd101900780c */ /* 0x000fe20003f06070 */
[C---:B------:R-:W-:Y:S01]  /*347a0*/  VIADD R25, R17.reuse, 0x100000 ;  /* 0x0010000011197836 */ /* 0x040fe20000000000 */
[----:B------:R-:W-:Y:S01]  /*347b0*/  IADD3 R26, R17, 0x100000, RZ ;  /* 0x00100000111a7810 */ /* 0x000fe20007ffe0ff */
[----:B------:R1:W-:Y:S04]  /*347c0*/  LDGSTS.E [R27+0x2400c], desc[UR8][R250.64], !P2 ;  /* 0x2400c000fa1b7fae */ /* 0x0003e8000d121848 */
[----:B------:R-:W-:Y:S04]  /*347d0*/  LDGSTS.E [R26+0x2800c], desc[UR8][R248.64], !P2 ;  /* 0x2800c000f81a7fae */ /* 0x000fe8000d121848 */
[----:B------:R-:W-:Y:S01]  /*347e0*/  LDGSTS.E [R25+0x2c00c], desc[UR8][R246.64], !P2 ;  /* 0x2c00c000f6197fae */ /* 0x000fe2000d121848 */
[----:B-1----:R-:W-:-:S03]  /*347f0*/  IADD3 R27, R28, -0x272, RZ ;  /* 0xfffffd8e1c1b7810 */ /* 0x002fc60007ffe0ff */
[----:B------:R2:W-:Y:S01]  /*34800*/  LDGSTS.E [R24+0x30000], desc[UR8][R22.64], !P0 ;  /* 0x3000000016187fae */ /* 0x0005e2000c121848 */
[----:B------:R-:W-:-:S03]  /*34810*/  ISETP.GE.U32.AND P2, PT, R27, 0x7ffffd0f, PT ;  /* 0x7ffffd0f1b00780c */ /* 0x000fc60003f46070 */
[----:B------:R-:W-:Y:S04]  /*34820*/  STL.64 [R1+0x1a38], R250 ;  /* 0x001a38fa01007387 */ /* 0x000fe80000100a00 */
[----:B------:R-:W-:Y:S04]  /*34830*/  STL.64 [R1+0x1a40], R248 ;  /* 0x001a40f801007387 */ /* 0x000fe80000100a00 */
[----:B------:R-:W-:Y:S04]  /*34840*/  STL.64 [R1+0x1a48], R246 ;  /* 0x001a48f601007387 */ /* 0x000fe80000100a00 */
[----:B------:R-:W-:Y:S01]  /*34850*/  STL.64 [R1+0x1b78], R22 ;  /* 0x001b781601007387 */ /* 0x000fe20000100a00 */
[----:B--2---:R-:W-:-:S03]  /*34860*/  IMAD.WIDE R24, R13, 0x4, R202 ;  /* 0x000000040d187825 */ /* 0x004fc600078e02ca */
[----:B------:R-:W2:Y:S01]  /*34870*/  LDL.LU.64 R202, [R1+0x470] ;  /* 0x0004700001ca7983 */ /* 0x000ea20000300a00 */
[----:B------:R-:W-:-:S03]  /*34880*/  IMAD.WIDE R26, R13, 0x4, R204 ;  /* 0x000000040d1a7825 */ /* 0x000fc600078e02cc */
[----:B------:R-:W2:Y:S01]  /*34890*/  LDL.LU.64 R204, [R1+0x480] ;  /* 0x0004800001cc7983 */ /* 0x000ea20000300a00 */
[----:B------:R-:W-:-:S03]  /*348a0*/  IMAD.WIDE R28, R13, 0x4, R214 ;  /* 0x000000040d1c7825 */ /* 0x000fc600078e02d6 */
[----:B------:R1:W-:Y:S01]  /*348b0*/  LDGSTS.E [R35+0x34000], desc[UR8][R24.64], !P0 ;  /* 0x3400000018237fae */ /* 0x0003e2000c121848 */
[----:B------:R-:W-:-:S03]  /*348c0*/  IMAD.WIDE R30, R13, 0x4, R208 ;  /* 0x000000040d1e7825 */ /* 0x000fc600078e02d0 */
[----:B------:R-:W2:Y:S04]  /*348d0*/  LDL.LU.64 R214, [R1+0x490] ;  /* 0x0004900001d67983 */ /* 0x000ea80000300a00 */
[----:B------:R-:W2:Y:S01]  /*348e0*/  LDL.LU.64 R208, [R1+0x498] ;  /* 0x0004980001d07983 */ /* 0x000ea20000300a00 */
[----:B-1----:R-:W-:-:S03]  /*348f0*/  VIADD R35, R36, 0xfffffd8d ;  /* 0xfffffd8d24237836 */ /* 0x002fc60000000000 */
[----:B------:R-:W-:Y:S04]  /*34900*/  STL.64 [R1+0x1a50], R24 ;  /* 0x001a501801007387 */ /* 0x000fe80000100a00 */
[----:B------:R4:W-:Y:S04]  /*34910*/  LDGSTS.E [R34+0x38000], desc[UR8][R26.64], !P0 ;  /* 0x380000001a227fae */ /* 0x0009e8000c121848 */
[----:B------:R-:W-:Y:S04]  /*34920*/  STL.64 [R1+0x1a58], R26 ;  /* 0x001a581a01007387 */ /* 0x000fe80000100a00 */
[----:B------:R-:W-:Y:S01]  /*34930*/  LDGSTS.E [R33+0x3c000], desc[UR8][R28.64], !P0 ;  /* 0x3c0000001c217fae */ /* 0x000fe2000c121848 */
[----:B------:R-:W-:-:S03]  /*34940*/  ISETP.GE.U32.AND P0, PT, R35, 0x7ffffd0e, PT ;  /* 0x7ffffd0e2300780c */ /* 0x000fc60003f06070 */
[----:B------:R-:W-:Y:S04]  /*34950*/  STL.64 [R1+0x1a60], R28 ;  /* 0x001a601c01007387 */ /* 0x000fe80000100a00 */
[----:B------:R1:W-:Y:S04]  /*34960*/  LDGSTS.E [R32+0x30004], desc[UR8][R30.64], !P2 ;  /* 0x300040001e207fae */ /* 0x0003e8000d121848 */
[----:B------:R-:W-:Y:S01]  /*34970*/  STL.64 [R1+0x1b80], R30 ;  /* 0x001b801e01007387 */ /* 0x000fe20000100a00 */
[----:B----4-:R-:W-:-:S04]  /*34980*/  IMAD.WIDE R34, R13, 0x4, R210 ;  /* 0x000000040d227825 */ /* 0x010fc800078e02d2 */
[C---:B-1----:R-:W-:Y:S02]  /*34990*/  IMAD.WIDE R32, R13.reuse, 0x4, R200 ;  /* 0x000000040d207825 */ /* 0x042fe400078e02c8 */
[----:B------:R-:W4:Y:S02]  /*349a0*/  LDL.LU.64 R200, [R1+0x4a0] ;  /* 0x0004a00001c87983 */ /* 0x000f240000300a00 */
[C---:B------:R-:W-:Y:S02]  /*349b0*/  IMAD.WIDE R36, R13.reuse, 0x4, R212 ;  /* 0x000000040d247825 */ /* 0x040fe400078e02d4 */
[----:B------:R-:W4:Y:S02]  /*349c0*/  LDL.LU.64 R210, [R1+0x4b0] ;  /* 0x0004b00001d27983 */ /* 0x000f240000300a00 */
[----:B---3--:R-:W-:Y:S02]  /*349d0*/  IMAD.WIDE R38, R13, 0x4, R6 ;  /* 0x000000040d267825 */ /* 0x008fe400078e0206 */
[----:B------:R-:W3:Y:S04]  /*349e0*/  LDL.LU.64 R212, [R1+0x4b8] ;  /* 0x0004b80001d47983 */ /* 0x000ee80000300a00 */
[----:B------:R-:W3:Y:S01]  /*349f0*/  LDL.LU.64 R6, [R1+0x4c8] ;  /* 0x0004c80001067983 */ /* 0x000ee20000300a00 */
[C---:B------:R-:W-:Y:S01]  /*34a00*/  VIADD R42, R17.reuse, 0x100000 ;  /* 0x00100000112a7836 */ /* 0x040fe20000000000 */
[----:B------:R-:W-:-:S02]  /*34a10*/  IADD3 R41, R17, 0x100000, RZ ;  /* 0x0010000011297810 */ /* 0x000fc40007ffe0ff */
[----:B------:R1:W-:Y:S01]  /*34a20*/  LDGSTS.E [R43+0x34004], desc[UR8][R32.64], !P2 ;  /* 0x34004000202b7fae */ /* 0x0003e2000d121848 */
[----:B------:R-:W-:-:S03]  /*34a30*/  VIADD R40, R17, 0x100000 ;  /* 0x0010000011287836 */ /* 0x000fc60000000000 */
[----:B------:R-:W-:Y:S04]  /*34a40*/  LDGSTS.E [R42+0x38004], desc[UR8][R34.64], !P2 ;  /* 0x38004000222a7fae */ /* 0x000fe8000d121848 */
[----:B------:R-:W-:Y:S01]  /*34a50*/  LDGSTS.E [R41+0x3c004], desc[UR8][R36.64], !P2 ;  /* 0x3c00400024297fae */ /* 0x000fe2000d121848 */
[----:B-1----:R-:W-:-:S03]  /*34a60*/  IADD3 R43, R44, -0x274, RZ ;  /* 0xfffffd8c2c2b7810 */ /* 0x002fc60007ffe0ff */
[----:B------:R-:W-:Y:S01]  /*34a70*/  STL.64 [R1+0x1a68], R32 ;  /* 0x001a682001007387 */ /* 0x000fe20000100a00 */
[----:B------:R-:W-:-:S03]  /*34a80*/  ISETP.GE.U32.AND P2, PT, R43, 0x7ffffd0d, PT ;  /* 0x7ffffd0d2b00780c */ /* 0x000fc60003f46070 */
[----:B------:R-:W-:Y:S01]  /*34a90*/  STL.64 [R1+0x1a70], R34 ;  /* 0x001a702201007387 */ /* 0x000fe20000100a00 */
[----:B------:R-:W-:-:S03]  /*34aa0*/  VIADD R51, R17, 0x100000 ;  /* 0x0010000011337836 */ /* 0x000fc60000000000 */
[----:B------:R-:W-:Y:S01]  /*34ab0*/  STL.64 [R1+0x1a78], R36 ;  /* 0x001a782401007387 */ /* 0x000fe20000100a00 */
[----:B------:R-:W-:-:S03]  /*34ac0*/  IADD3 R50, R17, 0x100000, RZ ;  /* 0x0010000011327810 */ /* 0x000fc60007ffe0ff */
[----:B------:R2:W-:Y:S01]  /*34ad0*/  LDGSTS.E [R40+0x30008], desc[UR8][R38.64], !P0 ;  /* 0x3000800026287fae */ /* 0x0005e2000c121848 */
[----:B------:R-:W-:-:S03]  /*34ae0*/  VIADD R49, R17, 0x100000 ;  /* 0x0010000011317836 */ /* 0x000fc60000000000 */
[----:B------:R-:W-:Y:S01]  /*34af0*/  STL.64 [R1+0x1b88], R38 ;  /* 0x001b882601007387 */ /* 0x000fe20000100a00 */
[----:B------:R-:W-:Y:S01]  /*34b00*/  IADD3 R48, R17, 0x100000, RZ ;  /* 0x0010000011307810 */ /* 0x000fe20007ffe0ff */
[C---:B--2---:R-:W-:Y:S02]  /*34b10*/  IMAD.WIDE R40, R13.reuse, 0x4, R202 ;  /* 0x000000040d287825 */ /* 0x044fe400078e02ca */
[----:B------:R-:W2:Y:S02]  /*34b20*/  LDL.LU.64 R202, [R1+0x4e0] ;  /* 0x0004e00001ca7983 */ /* 0x000ea40000300a00 */
[C---:B------:R-:W-:Y:S02]  /*34b30*/  IMAD.WIDE R42, R13.reuse, 0x4, R204 ;  /* 0x000000040d2a7825 */ /* 0x040fe400078e02cc */
[----:B------:R-:W2:Y:S04]  /*34b40*/  LDL.LU.64 R204, [R1+0x4e8] ;  /* 0x0004e80001cc7983 */ /* 0x000ea80000300a00 */
[----:B------:R1:W-:Y:S01]  /*34b50*/  LDGSTS.E [R51+0x34008], desc[UR8][R40.64], !P0 ;  /* 0x3400800028337fae */ /* 0x0003e2000c121848 */
[----:B------:R-:W-:-:S03]  /*34b60*/  IMAD.WIDE R44, R13, 0x4, R214 ;  /* 0x000000040d2c7825 */ /* 0x000fc600078e02d6 */
[----:B------:R-:W2:Y:S01]  /*34b70*/  LDL.LU.64 R214, [R1+0x4f0] ;  /* 0x0004f00001d67983 */ /* 0x000ea20000300a00 */
[----:B------:R-:W-:-:S03]  /*34b80*/  IMAD.WIDE R46, R13, 0x4, R208 ;  /* 0x000000040d2e7825 */ /* 0x000fc600078e02d0 */
[----:B------:R-:W2:Y:S01]  /*34b90*/  LDL.LU.64 R208, [R1+0x518] ;  /* 0x0005180001d07983 */ /* 0x000ea20000300a00 */
[----:B-1----:R-:W-:-:S03]  /*34ba0*/  VIADD R51, R52, 0xfffffdeb ;  /* 0xfffffdeb34337836 */ /* 0x002fc60000000000 */
[----:B------:R-:W-:Y:S04]  /*34bb0*/  STL.64 [R1+0x1a80], R40 ;  /* 0x001a802801007387 */ /* 0x000fe80000100a00 */
[----:B------:R-:W-:Y:S04]  /*34bc0*/  LDGSTS.E [R50+0x38008], desc[UR8][R42.64], !P0 ;  /* 0x380080002a327fae */ /* 0x000fe8000c121848 */
[----:B------:R-:W-:Y:S04]  /*34bd0*/  STL.64 [R1+0x1a88], R42 ;  /* 0x001a882a01007387 */ /* 0x000fe80000100a00 */
[----:B------:R-:W-:Y:S01]  /*34be0*/  LDGSTS.E [R49+0x3c008], desc[UR8][R44.64], !P0 ;  /* 0x3c0080002c317fae */ /* 0x000fe2000c121848 */
[----:B------:R-:W-:-:S03]  /*34bf0*/  ISETP.GE.U32.AND P0, PT, R51, 0x7ffffd6c, PT ;  /* 0x7ffffd6c3300780c */ /* 0x000fc60003f06070 */
[----:B------:R-:W-:Y:S04]  /*34c00*/  STL.64 [R1+0x1a90], R44 ;  /* 0x001a902c01007387 */ /* 0x000fe80000100a00 */
[----:B------:R4:W-:Y:S04]  /*34c10*/  LDGSTS.E [R48+0x3000c], desc[UR8][R46.64], !P2 ;  /* 0x3000c0002e307fae */ /* 0x0009e8000d121848 */
[----:B------:R-:W-:Y:S01]  /*34c20*/  STL.64 [R1+0x1b90], R46 ;  /* 0x001b902e01007387 */ /* 0x000fe20000100a00 */
[----:B----4-:R-:W-:-:S03]  /*34c30*/  IMAD.WIDE R48, R13, 0x4, R200 ;  /* 0x000000040d307825 */ /* 0x010fc600078e02c8 */
[----:B------:R-:W4:Y:S01]  /*34c40*/  LDL.LU.64 R200, [R1+0x520] ;  /* 0x0005200001c87983 */ /* 0x000f220000300a00 */
[----:B------:R-:W-:Y:S01]  /*34c50*/  IMAD.WIDE R50, R13, 0x4, R210 ;  /* 0x000000040d327825 */ /* 0x000fe200078e02d2 */
[----:B------:R-:W-:Y:S02]  /*34c60*/  IADD3 R55, R17, 0x100000, RZ ;  /* 0x0010000011377810 */ /* 0x000fe40007ffe0ff */
[----:B------:R1:W-:Y:S01]  /*34c70*/  LDGSTS.E [R57+0x3400c], desc[UR8][R48.64], !P2 ;  /* 0x3400c00030397fae */ /* 0x0003e2000d121848 */
[----:B---3--:R-:W-:-:S03]  /*34c80*/  IMAD.WIDE R2, R13, 0x4, R6 ;  /* 0x000000040d027825 */ /* 0x008fc600078e0206 */
[----:B------:R-:W3:Y:S01]  /*34c90*/  LDL.LU.64 R6, [R1+0x548] ;  /* 0x0005480001067983 */ /* 0x000ee20000300a00 */
[----:B------:R-:W-:-:S03]  /*34ca0*/  IMAD.WIDE R52, R13, 0x4, R212 ;  /* 0x000000040d347825 */ /* 0x000fc600078e02d4 */
[----:B------:R-:W3:Y:S04]  /*34cb0*/  LDL.LU.64 R210, [R1+0x550] ;  /* 0x0005500001d27983 */ /* 0x000ee80000300a00 */
[----:B------:R2:W-:Y:S04]  /*34cc0*/  STL.64 [R1+0x358], R2 ;  /* 0x0003580201007387 */ /* 0x0005e80000100a00 */
[----:B------:R-:W3:Y:S01]  /*34cd0*/  LDL.LU.64 R212, [R1+0x578] ;  /* 0x0005780001d47983 */ /* 0x000ee20000300a00 */
[----:B------:R-:W-:Y:S01]  /*34ce0*/  VIADD R56, R17, 0x100000 ;  /* 0x0010000011387836 */ /* 0x000fe20000000000 */
[----:B-1----:R-:W-:Y:S01]  /*34cf0*/  IADD3 R57, R58, -0x216, RZ ;  /* 0xfffffdea3a397810 */ /* 0x002fe20007ffe0ff */
[C---:B------:R-:W-:Y:S01]  /*34d00*/  VIADD R54, R16.reuse, 0x100000 ;  /* 0x0010000010367836 */ /* 0x040fe20000000000 */
[----:B------:R-:W-:Y:S01]  /*34d10*/  STL.64 [R1+0x1a98], R48 ;  /* 0x001a983001007387 */ /* 0x000fe20000100a00 */
[----:B------:R-:W1:Y:S03]  /*34d20*/  LDC R58, c[0x0][0x230] ;  /* 0x00008c00ff3a7b82 */ /* 0x000e660000000800 */
[----:B------:R1:W-:Y:S04]  /*34d30*/  LDGSTS.E [R56+0x3800c], desc[UR8][R50.64], !P2 ;  /* 0x3800c00032387fae */ /* 0x0003e8000d121848 */
[----:B------:R1:W-:Y:S01]  /*34d40*/  LDGSTS.E [R55+0x3c00c], desc[UR8][R52.64], !P2 ;  /* 0x3c00c00034377fae */ /* 0x0003e2000d121848 */
[----:B------:R-:W-:Y:S01]  /*34d50*/  ISETP.GE.U32.AND P2, PT, R57, 0x7ffffd6b, PT ;  /* 0x7ffffd6b3900780c */ /* 0x000fe20003f46070 */
[----:B------:R-:W-:-:S02]  /*34d60*/  VIADD R57, R16, 0x100000 ;  /* 0x0010000010397836 */ /* 0x000fc40000000000 */
[----:B------:R-:W-:Y:S04]  /*34d70*/  STL.64 [R1+0x1aa0], R50 ;  /* 0x001aa03201007387 */ /* 0x000fe80000100a00 */
[----:B------:R2:W-:Y:S01]  /*34d80*/  LDGSTS.E [R54], desc[UR8][R2.64], !P0 ;  /* 0x0000000002367fae */ /* 0x0005e2000c121848 */
[----:B-1----:R-:W-:-:S03]  /*34d90*/  IADD3 R56, R16, 0x100000, RZ ;  /* 0x0010000010387810 */ /* 0x002fc60007ffe0ff */
[----:B------:R-:W-:Y:S01]  /*34da0*/  STL.64 [R1+0x1aa8], R52 ;  /* 0x001aa83401007387 */ /* 0x000fe20000100a00 */
[----:B------:R-:W-:Y:S02]  /*34db0*/  VIADD R55, R16, 0x100000 ;  /* 0x0010000010377836 */ /* 0x000fe40000000000 */
[----:B--2---:R-:W-:-:S04]  /*34dc0*/  IMAD.WIDE R10, R13, 0x4, R202 ;  /* 0x000000040d0a7825 */ /* 0x004fc800078e02ca */
[C---:B------:R-:W-:Y:S01]  /*34dd0*/  IMAD.WIDE R8, R13.reuse, 0x4, R204 ;  /* 0x000000040d087825 */ /* 0x040fe200078e02cc */
[----:B------:R-:W-:Y:S04]  /*34de0*/  STL.64 [R1+0x360], R10 ;  /* 0x0003600a01007387 */ /* 0x000fe80000100a00 */
[----:B------:R4:W-:Y:S01]  /*34df0*/  STL.64 [R1+0x350], R8 ;  /* 0x0003500801007387 */ /* 0x0009e20000100a00 */
[----:B------:R-:W-:-:S03]  /*34e00*/  IMAD.WIDE R4, R13, 0x4, R214 ;  /* 0x000000040d047825 */ /* 0x000fc600078e02d6 */
[----:B------:R1:W-:Y:S01]  /*34e10*/  LDGSTS.E [R57+0x4000], desc[UR8][R10.64], !P0 ;  /* 0x040000000a397fae */ /* 0x0003e2000c121848 */
[----:B------:R-:W-:-:S03]  /*34e20*/  IMAD.WIDE R2, R13, 0x4, R208 ;  /* 0x000000040d027825 */ /* 0x000fc600078e02d0 */
[----:B------:R-:W2:Y:S04]  /*34e30*/  LDL.LU.64 R202, [R1+0x580] ;  /* 0x0005800001ca7983 */ /* 0x000ea80000300a00 */
[----:B------:R3:W-:Y:S01]  /*34e40*/  STL.64 [R1+0x348], R4 ;  /* 0x0003480401007387 */ /* 0x0007e20000100a00 */
[----:B-1----:R-:W-:-:S03]  /*34e50*/  IADD3 R57, R59, -0x217, RZ ;  /* 0xfffffde93b397810 */ /* 0x002fc60007ffe0ff */
[----:B------:R1:W-:Y:S01]  /*34e60*/  STL.64 [R1+0x340], R2 ;  /* 0x0003400201007387 */ /* 0x0003e20000100a00 */
[----:B------:R-:W2:Y:S03]  /*34e70*/  LDC R59, c[0x0][0x230] ;  /* 0x00008c00ff3b7b82 */ /* 0x000ea60000000800 */
[----:B------:R4:W-:Y:S04]  /*34e80*/  LDGSTS.E [R56+0x8000], desc[UR8][R8.64], !P0 ;  /* 0x0800000008387fae */ /* 0x0009e8000c121848 */
[----:B------:R-:W2:Y:S04]  /*34e90*/  LDL.LU.64 R204, [R1+0x5a8] ;  /* 0x0005a80001cc7983 */ /* 0x000ea80000300a00 */
[----:B------:R-:W2:Y:S04]  /*34ea0*/  LDL.LU.64 R214, [R1+0x5b0] ;  /* 0x0005b00001d67983 */ /* 0x000ea80000300a00 */
[----:B------:R1:W-:Y:S01]  /*34eb0*/  LDGSTS.E [R55+0xc000], desc[UR8][R4.64], !P0 ;  /* 0x0c00000004377fae */ /* 0x0003e2000c121848 */
[----:B------:R-:W-:Y:S01]  /*34ec0*/  ISETP.GE.U32.AND P0, PT, R57, 0x7ffffd6a, PT ;  /* 0x7ffffd6a3900780c */ /* 0x000fe20003f06070 */
[----:B------:R-:W-:-:S02]  /*34ed0*/  VIADD R57, R16, 0x100000 ;  /* 0x0010000010397836 */ /* 0x000fc40000000000 */
[----:B------:R1:W-:Y:S04]  /*34ee0*/  LDGSTS.E [R54+0x4], desc[UR8][R2.64], !P2 ;  /* 0x0000400002367fae */ /* 0x0003e8000d121848 */
[----:B------:R-:W2:Y:S01]  /*34ef0*/  LDL.LU.64 R208, [R1+0x5d8] ;  /* 0x0005d80001d07983 */ /* 0x000ea20000300a00 */
[----:B----4-:R-:W-:-:S05]  /*34f00*/  IMAD.WIDE R8, R13, 0x4, R200 ;  /* 0x000000040d087825 */ /* 0x010fca00078e02c8 */
[----:B------:R-:W-:Y:S04]  /*34f10*/  STL.64 [R1+0x338], R8 ;  /* 0x0003380801007387 */ /* 0x000fe80000100a00 */
[----:B------:R4:W-:Y:S01]  /*34f20*/  LDGSTS.E [R57+0x4004], desc[UR8][R8.64], !P2 ;  /* 0x0400400008397fae */ /* 0x0009e2000d121848 */
[----:B---3--:R-:W-:-:S04]  /*34f30*/  IMAD.WIDE R6, R13, 0x4, R6 ;  /* 0x000000040d067825 */ /* 0x008fc800078e0206 */
[C---:B-1----:R-:W-:Y:S01]  /*34f40*/  IMAD.WIDE R4, R13.reuse, 0x4, R210 ;  /* 0x000000040d047825 */ /* 0x042fe200078e02d2 */
[----:B------:R1:W-:Y:S03]  /*34f50*/  STL.64 [R1+0x330], R6 ;  /* 0x0003300601007387 */ /* 0x0003e60000100a00 */
[----:B------:R-:W-:Y:S01]  /*34f60*/  IMAD.WIDE R2, R13, 0x4, R212 ;  /* 0x000000040d027825 */ /* 0x000fe200078e02d4 */
[----:B------:R3:W-:Y:S04]  /*34f70*/  STL.64 [R1+0x328], R4 ;  /* 0x0003280401007387 */ /* 0x0007e80000100a00 */
[----:B------:R-:W-:Y:S04]  /*34f80*/  LDGSTS.E [R56+0x8004], desc[UR8][R6.64], !P2 ;  /* 0x0800400006387fae */ /* 0x000fe8000d121848 */
[----:B------:R3:W-:Y:S01]  /*34f90*/  STL.64 [R1+0x320], R2 ;  /* 0x0003200201007387 */ /* 0x0007e20000100a00 */
[----:B----4-:R-:W-:-:S02]  /*34fa0*/  IADD3 R57, R58, -0x218, RZ ;  /* 0xfffffde83a397810 */ /* 0x010fc40007ffe0ff */
[----:B------:R-:W4:Y:S01]  /*34fb0*/  LDC R58, c[0x0][0x230] ;  /* 0x00008c00ff3a7b82 */ /* 0x000f220000000800 */
[----:B------:R3:W-:Y:S04]  /*34fc0*/  LDGSTS.E [R55+0xc004], desc[UR8][R4.64], !P2 ;  /* 0x0c00400004377fae */ /* 0x0007e8000d121848 */
[----:B-1----:R-:W4:Y:S04]  /*34fd0*/  LDL.LU.64 R6, [R1+0x5e0] ;  /* 0x0005e00001067983 */ /* 0x002f280000300a00 */
[----:B------:R-:W4:Y:S04]  /*34fe0*/  LDL.LU.64 R200, [R1+0x608] ;  /* 0x0006080001c87983 */ /* 0x000f280000300a00 */
[----:B------:R-:W4:Y:S04]  /*34ff0*/  LDL.LU.64 R210, [R1+0x610] ;  /* 0x0006100001d27983 */ /* 0x000f280000300a00 */
[----:B------:R-:W4:Y:S01]  /*35000*/  LDL.LU.64 R212, [R1+0x628] ;  /* 0x0006280001d47983 */ /* 0x000f220000300a00 */
[----:B------:R-:W-:Y:S01]  /*35010*/  ISETP.GE.U32.AND P2, PT, R57, 0x7ffffd69, PT ;  /* 0x7ffffd693900780c */ /* 0x000fe20003f46070 */
[----:B------:R-:W-:-:S02]  /*35020*/  VIADD R57, R16, 0x100000 ;  /* 0x0010000010397836 */ /* 0x000fc40000000000 */
[----:B------:R1:W-:Y:S01]  /*35030*/  LDGSTS.E [R54+0x8], desc[UR8][R2.64], !P0 ;  /* 0x0000800002367fae */ /* 0x0003e2000c121848 */
[----:B--2---:R-:W-:-:S05]  /*35040*/  IMAD.WIDE R8, R13, 0x4, R202 ;  /* 0x000000040d087825 */ /* 0x004fca00078e02ca */
[----:B------:R-:W-:Y:S04]  /*35050*/  STL.64 [R1+0x318], R8 ;  /* 0x0003180801007387 */ /* 0x000fe80000100a00 */
[----:B------:R2:W-:Y:S01]  /*35060*/  LDGSTS.E [R57+0x4008], desc[UR8][R8.64], !P0 ;  /* 0x0400800008397fae */ /* 0x0005e2000c121848 */
[----:B---3--:R-:W-:-:S04]  /*35070*/  IMAD.WIDE R4, R13, 0x4, R204 ;  /* 0x000000040d047825 */ /* 0x008fc800078e02cc */
[----:B-1----:R-:W-:Y:S01]  /*35080*/  IMAD.WIDE R2, R13, 0x4, R214 ;  /* 0x000000040d027825 */ /* 0x002fe200078e02d6 */
[----:B------:R1:W-:Y:S01]  /*35090*/  STL.64 [R1+0x310], R4 ;  /* 0x0003100401007387 */ /* 0x0003e20000100a00 */
[----:B--2---:R-:W-:Y:S02]  /*350a0*/  IADD3 R57, R59, -0x235, RZ ;  /* 0xfffffdcb3b397810 */ /* 0x004fe40007ffe0ff */
[----:B------:R-:W2:Y:S01]  /*350b0*/  LDC R59, c[0x0][0x230] ;  /* 0x00008c00ff3b7b82 */ /* 0x000ea20000000800 */
[----:B------:R3:W-:Y:S04]  /*350c0*/  STL.64 [R1+0x308], R2 ;  /* 0x0003080201007387 */ /* 0x0007e80000100a00 */
[----:B------:R-:W2:Y:S01]  /*350d0*/  LDL.LU.64 R202, [R1+0x630] ;  /* 0x0006300001ca7983 */ /* 0x000ea20000300a00 */
[----:B------:R-:W-:-:S03]  /*350e0*/  IMAD.WIDE R30, R13, 0x4, R208 ;  /* 0x000000040d1e7825 */ /* 0x000fc600078e02d0 */
[----:B------:R-:W2:Y:S04]  /*350f0*/  LDL.LU.64 R204, [R1+0x638] ;  /* 0x0006380001cc7983 */ /* 0x000ea80000300a00 */
[----:B------:R1:W-:Y:S04]  /*35100*/  LDGSTS.E [R56+0x8008], desc[UR8][R4.64], !P0 ;  /* 0x0800800004387fae */ /* 0x0003e8000c121848 */
[----:B------:R-:W2:Y:S04]  /*35110*/  LDL.LU.64 R214, [R1+0x640] ;  /* 0x0006400001d67983 */ /* 0x000ea80000300a00 */
[----:B------:R3:W-:Y:S01]  /*35120*/  LDGSTS.E [R55+0xc008], desc[UR8][R2.64], !P0 ;  /* 0x0c00800002377fae */ /* 0x0007e2000c121848 */
[----:B------:R-:W-:Y:S01]  /*35130*/  ISETP.GE.U32.AND P0, PT, R57, 0x7ffffd4c, PT ;  /* 0x7ffffd4c3900780c */ /* 0x000fe20003f06070 */
[----:B------:R-:W-:-:S02]  /*35140*/  VIADD R57, R16, 0x100000 ;  /* 0x0010000010397836 */ /* 0x000fc40000000000 */
[----:B------:R-:W2:Y:S04]  /*35150*/  LDL.LU.64 R208, [R1+0x648] ;  /* 0x0006480001d07983 */ /* 0x000ea80000300a00 */
[----:B------:R-:W-:Y:S04]  /*35160*/  STL.64 [R1+0x1c90], R30 ;  /* 0x001c901e01007387 */ /* 0x000fe80000100a00 */
[----:B------:R-:W-:Y:S01]  /*35170*/  LDGSTS.E [R54+0xc], desc[UR8][R30.64], !P2 ;  /* 0x0000c0001e367fae */ /* 0x000fe2000d121848 */
[----:B----4-:R-:W-:-:S04]  /*35180*/  IMAD.WIDE R6, R13, 0x4, R6 ;  /* 0x000000040d067825 */ /* 0x010fc800078e0206 */
[C---:B-1----:R-:W-:Y:S01]  /*35190*/  IMAD.WIDE R4, R13.reuse, 0x4, R200 ;  /* 0x000000040d047825 */ /* 0x042fe200078e02c8 */
[----:B------:R1:W-:Y:S03]  /*351a0*/  STL.64 [R1+0x2f8], R6 ;  /* 0x0002f80601007387 */ /* 0x0003e60000100a00 */
[C---:B---3--:R-:W-:Y:S01]  /*351b0*/  IMAD.WIDE R2, R13.reuse, 0x4, R210 ;  /* 0x000000040d027825 */ /* 0x048fe200078e02d2 */
[----:B------:R3:W-:Y:S04]  /*351c0*/  STL.64 [R1+0x2f0], R4 ;  /* 0x0002f00401007387 */ /* 0x0007e80000100a00 */
[----:B------:R4:W-:Y:S04]  /*351d0*/  LDGSTS.E [R57+0x400c], desc[UR8][R6.64], !P2 ;  /* 0x0400c00006397fae */ /* 0x0009e8000d121848 */
[----:B------:R3:W-:Y:S01]  /*351e0*/  STL.64 [R1+0x2e8], R2 ;  /* 0x0002e80201007387 */ /* 0x0007e20000100a00 */
[----:B------:R-:W-:-:S03]  /*351f0*/  IMAD.WIDE R22, R13, 0x4, R212 ;  /* 0x000000040d167825 */ /* 0x000fc600078e02d4 */
[----:B------:R3:W-:Y:S04]  /*35200*/  LDGSTS.E [R56+0x800c], desc[UR8][R4.64], !P2 ;  /* 0x0800c00004387fae */ /* 0x0007e8000d121848 */
[----:B-1----:R-:W3:Y:S04]  /*35210*/  LDL.LU.64 R6, [R1+0x650] ;  /* 0x0006500001067983 */ /* 0x002ee80000300a00 */
[----:B------:R-:W3:Y:S04]  /*35220*/  LDL.LU.64 R200, [R1+0x658] ;  /* 0x0006580001c87983 */ /* 0x000ee80000300a00 */
[----:B------:R-:W3:Y:S04]  /*35230*/  LDL.LU.64 R210, [R1+0x660] ;  /* 0x0006600001d27983 */ /* 0x000ee80000300a00 */
[----:B------:R-:W3:Y:S01]  /*35240*/  LDL.LU.64 R212, [R1+0x668] ;  /* 0x0006680001d47983 */ /* 0x000ee20000300a00 */
[----:B----4-:R-:W-:-:S02]  /*35250*/  IADD3 R57, R58, -0x236, RZ ;  /* 0xfffffdca3a397810 */ /* 0x010fc40007ffe0ff */
[----:B------:R-:W1:Y:S01]  /*35260*/  LDC R58, c[0x0][0x230] ;  /* 0x00008c00ff3a7b82 */ /* 0x000e620000000800 */
[----:B------:R4:W-:Y:S01]  /*35270*/  LDGSTS.E [R55+0xc00c], desc[UR8][R2.64], !P2 ;  /* 0x0c00c00002377fae */ /* 0x0009e2000d121848 */
[----:B------:R-:W-:Y:S01]  /*35280*/  ISETP.GE.U32.AND P2, PT, R57, 0x7ffffd4b, PT ;  /* 0x7ffffd4b3900780c */ /* 0x000fe20003f46070 */
[----:B------:R-:W-:Y:S02]  /*35290*/  VIADD R57, R16, 0x100000 ;  /* 0x0010000010397836 */ /* 0x000fe40000000000 */
[----:B------:R-:W-:Y:S04]  /*352a0*/  STL.64 [R1+0x1c48], R22 ;  /* 0x001c481601007387 */ /* 0x000fe80000100a00 */
[----:B------:R-:W-:Y:S01]  /*352b0*/  LDGSTS.E [R54+0x10000], desc[UR8][R22.64], !P0 ;  /* 0x1000000016367fae */ /* 0x000fe2000c121848 */
[----:B--2---:R-:W-:-:S04]  /*352c0*/  IMAD.WIDE R10, R13, 0x4, R202 ;  /* 0x000000040d0a7825 */ /* 0x004fc800078e02ca */
[C---:B------:R-:W-:Y:S01]  /*352d0*/  IMAD.WIDE R8, R13.reuse, 0x4, R204 ;  /* 0x000000040d087825 */ /* 0x040fe200078e02cc */
[----:B------:R-:W-:Y:S03]  /*352e0*/  STL.64 [R1+0x1d8], R10 ;  /* 0x0001d80a01007387 */ /* 0x000fe60000100a00 */
[C---:B---3--:R-:W-:Y:S01]  /*352f0*/  IMAD.WIDE R4, R13.reuse, 0x4, R214 ;  /* 0x000000040d047825 */ /* 0x048fe200078e02d6 */
[----:B------:R-:W-:Y:S04]  /*35300*/  STL.64 [R1+0x1d0], R8 ;  /* 0x0001d00801007387 */ /* 0x000fe80000100a00 */
[----:B------:R2:W-:Y:S01]  /*35310*/  LDGSTS.E [R57+0x14000], desc[UR8][R10.64], !P0 ;  /* 0x140000000a397fae */ /* 0x0005e2000c121848 */
[----:B----4-:R-:W-:-:S03]  /*35320*/  IMAD.WIDE R2, R13, 0x4, R208 ;  /* 0x000000040d027825 */ /* 0x010fc600078e02d0 */
[----:B------:R3:W-:Y:S04]  /*35330*/  STL.64 [R1+0x1c8], R4 ;  /* 0x0001c80401007387 */ /* 0x0007e80000100a00 */
[----:B------:R4:W-:Y:S01]  /*35340*/  STL.64 [R1+0x1c0], R2 ;  /* 0x0001c00201007387 */ /* 0x0009e20000100a00 */
[----:B--2---:R-:W-:-:S03]  /*35350*/  IADD3 R57, R59, -0x237, RZ ;  /* 0xfffffdc93b397810 */ /* 0x004fc60007ffe0ff */
[----:B------:R-:W2:Y:S01]  /*35360*/  LDL.LU.64 R202, [R1+0x680] ;  /* 0x0006800001ca7983 */ /* 0x000ea20000300a00 */
[----:B------:R-:W2:Y:S03]  /*35370*/  LDC R59, c[0x0][0x230] ;  /* 0x00008c00ff3b7b82 */ /* 0x000ea60000000800 */
[----:B------:R-:W-:Y:S04]  /*35380*/  LDGSTS.E [R56+0x18000], desc[UR8][R8.64], !P0 ;  /* 0x1800000008387fae */ /* 0x000fe8000c121848 */
[----:B------:R-:W2:Y:S04]  /*35390*/  LDL.LU.64 R204, [R1+0x688] ;  /* 0x0006880001cc7983 */ /* 0x000ea80000300a00 */
[----:B------:R3:W-:Y:S01]  /*353a0*/  LDGSTS.E [R55+0x1c000], desc[UR8][R4.64], !P0 ;  /* 0x1c00000004377fae */ /* 0x0007e2000c121848 */
[----:B------:R-:W-:Y:S01]  /*353b0*/  ISETP.GE.U32.AND P0, PT, R57, 0x7ffffd4a, PT ;  /* 0x7ffffd4a3900780c */ /* 0x000fe20003f06070 */
[----:B------:R-:W-:-:S02]  /*353c0*/  VIADD R57, R16, 0x100000 ;  /* 0x0010000010397836 */ /* 0x000fc40000000000 */
[----:B------:R-:W2:Y:S04]  /*353d0*/  LDL.LU.64 R214, [R1+0x690] ;  /* 0x0006900001d67983 */ /* 0x000ea80000300a00 */
[----:B------:R4:W-:Y:S04]  /*353e0*/  LDGSTS.E [R54+0x10004], desc[UR8][R2.64], !P2 ;  /* 0x1000400002367fae */ /* 0x0009e8000d121848 */
[----:B------:R-:W2:Y:S01]  /*353f0*/  LDL.LU.64 R208, [R1+0x698] ;  /* 0x0006980001d07983 */ /* 0x000ea20000300a00 */
[----:B------:R-:W-:-:S04]  /*35400*/  IMAD.WIDE R6, R13, 0x4, R6 ;  /* 0x000000040d067825 */ /* 0x000fc800078e0206 */
[C---:B---3--:R-:W-:Y:S01]  /*35410*/  IMAD.WIDE R4, R13.reuse, 0x4, R200 ;  /* 0x000000040d047825 */ /* 0x048fe200078e02c8 */
[----:B------:R3:W-:Y:S03]  /*35420*/  STL.64 [R1+0x1b8], R6 ;  /* 0x0001b80601007387 */ /* 0x0007e60000100a00 */
[C---:B----4-:R-:W-:Y:S01]  /*35430*/  IMAD.WIDE R2, R13.reuse, 0x4, R210 ;  /* 0x000000040d027825 */ /* 0x050fe200078e02d2 */
[----:B------:R4:W-:Y:S04]  /*35440*/  STL.64 [R1+0x1b0], R4 ;  /* 0x0001b00401007387 */ /* 0x0009e80000100a00 */
[----:B------:R1:W-:Y:S04]  /*35450*/  LDGSTS.E [R57+0x14004], desc[UR8][R6.64], !P2 ;  /* 0x1400400006397fae */ /* 0x0003e8000d121848 */
[----:B------:R4:W-:Y:S01]  /*35460*/  STL.64 [R1+0x1a8], R2 ;  /* 0x0001a80201007387 */ /* 0x0009e20000100a00 */
[----:B------:R-:W-:-:S03]  /*35470*/  IMAD.WIDE R46, R13, 0x4, R212 ;  /* 0x000000040d2e7825 */ /* 0x000fc600078e02d4 */
[----:B------:R4:W-:Y:S04]  /*35480*/  LDGSTS.E [R56+0x18004], desc[UR8][R4.64], !P2 ;  /* 0x1800400004387fae */ /* 0x0009e8000d121848 */
[----:B---3--:R-:W3:Y:S04]  /*35490*/  LDL.LU.64 R6, [R1+0x6a0] ;  /* 0x0006a00001067983 */ /* 0x008ee80000300a00 */
[----:B------:R-:W3:Y:S04]  /*354a0*/  LDL.LU.64 R200, [R1+0x6a8] ;  /* 0x0006a80001c87983 */ /* 0x000ee80000300a00 */
[----:B------:R-:W3:Y:S04]  /*354b0*/  LDL.LU.64 R210, [R1+0x6b0] ;  /* 0x0006b00001d27983 */ /* 0x000ee80000300a00 */
[----:B------:R-:W3:Y:S01]  /*354c0*/  LDL.LU.64 R212, [R1+0x6b8] ;  /* 0x0006b80001d47983 */ /* 0x000ee20000300a00 */
[----:B-1----:R-:W-:-:S02]  /*354d0*/  IADD3 R57, R58, -0x238, RZ ;  /* 0xfffffdc83a397810 */ /* 0x002fc40007ffe0ff */
[----:B------:R-:W1:Y:S01]  /*354e0*/  LDC R58, c[0x0][0x230] ;  /* 0x00008c00ff3a7b82 */ /* 0x000e620000000800 */
[----:B------:R4:W-:Y:S01]  /*354f0*/  LDGSTS.E [R55+0x1c004], desc[UR8][R2.64], !P2 ;  /* 0x1c00400002377fae */ /* 0x0009e2000d121848 */
[----:B------:R-:W-:Y:S01]  /*35500*/  ISETP.GE.U32.AND P2, PT, R57, 0x7ffffd49, PT ;  /* 0x7ffffd493900780c */ /* 0x000fe20003f46070 */
[----:B------:R-:W-:Y:S02]  /*35510*/  VIADD R57, R16, 0x100000 ;  /* 0x0010000010397836 */ /* 0x000fe40000000000 */
[----:B------:R-:W-:Y:S04]  /*35520*/  STL.64 [R1+0x1c50], R46 ;  /* 0x001c502e01007387 */ /* 0x000fe80000100a00 */
[----:B------:R-:W-:Y:S01]  /*35530*/  LDGSTS.E [R54+0x10008], desc[UR8][R46.64], !P0 ;  /* 0x100080002e367fae */ /* 0x000fe2000c121848 */
[----:B--2---:R-:W-:-:S04]  /*35540*/  IMAD.WIDE R8, R13, 0x4, R202 ;  /* 0x000000040d087825 */ /* 0x004fc800078e02ca */
[C---:B----4-:R-:W-:Y:S01]  /*35550*/  IMAD.WIDE R4, R13.reuse, 0x4, R204 ;  /* 0x000000040d047825 */ /* 0x050fe200078e02cc */
[----:B------:R-:W-:Y:S03]  /*35560*/  STL.64 [R1+0x198], R8 ;  /* 0x0001980801007387 */ /* 0x000fe60000100a00 */
[C---:B------:R-:W-:Y:S01]  /*35570*/  IMAD.WIDE R2, R13.reuse, 0x4, R214 ;  /* 0x000000040d027825 */ /* 0x040fe200078e02d6 */
[----:B------:R2:W-:Y:S04]  /*35580*/  STL.64 [R1+0x190], R4 ;  /* 0x0001900401007387 */ /* 0x0005e80000100a00 */
[----:B------:R4:W-:Y:S01]  /*35590*/  STL.64 [R1+0x188], R2 ;  /* 0x0001880201007387 */ /* 0x0009e20000100a00 */
[----:B------:R-:W-:-:S03]  /*355a0*/  IMAD.WIDE R38, R13, 0x4, R208 ;  /* 0x000000040d267825 */ /* 0x000fc600078e02d0 */
[----:B------:R-:W4:Y:S04]  /*355b0*/  LDL.LU.64 R202, [R1+0x6c0] ;  /* 0x0006c00001ca7983 */ /* 0x000f280000300a00 */
[----:B------:R1:W-:Y:S04]  /*355c0*/  LDGSTS.E [R57+0x14008], desc[UR8][R8.64], !P0 ;  /* 0x1400800008397fae */ /* 0x0003e8000c121848 */
[----:B------:R2:W-:Y:S04]  /*355d0*/  LDGSTS.E [R56+0x18008], desc[UR8][R4.64], !P0 ;  /* 0x1800800004387fae */ /* 0x0005e8000c121848 */
[----:B------:R-:W4:Y:S01]  /*355e0*/  LDL.LU.64 R204, [R1+0x6c8] ;  /* 0x0006c80001cc7983 */ /* 0x000f220000300a00 */
[----:B-1----:R-:W-:-:S03]  /*355f0*/  IADD3 R57, R59, -0x255, RZ ;  /* 0xfffffdab3b397810 */ /* 0x002fc60007ffe0ff */
[----:B------:R4:W-:Y:S01]  /*35600*/  LDGSTS.E [R55+0x1c008], desc[UR8][R2.64], !P0 ;  /* 0x1c00800002377fae */ /* 0x0009e2000c121848 */
[----:B------:R-:W1:Y:S03]  /*35610*/  LDC R59, c[0x0][0x230] ;  /* 0x00008c00ff3b7b82 */ /* 0x000e660000000800 */
[----:B------:R-:W4:Y:S01]  /*35620*/  LDL.LU.64 R214, [R1+0x6d0] ;  /* 0x0006d00001d67983 */ /* 0x000f220000300a00 */
[----:B------:R-:W-:-:S03]  /*35630*/  ISETP.GE.U32.AND P0, PT, R57, 0x7ffffd2c, PT ;  /* 0x7ffffd2c3900780c */ /* 0x000fc60003f06070 */
[----:B------:R-:W4:Y:S01]  /*35640*/  LDL.LU.64 R208, [R1+0x6e0] ;  /* 0x0006e00001d07983 */ /* 0x000f220000300a00 */
[----:B------:R-:W-:-:S03]  /*35650*/  VIADD R57, R16, 0x100000 ;  /* 0x0010000010397836 */ /* 0x000fc60000000000 */
[----:B------:R-:W-:Y:S04]  /*35660*/  STL.64 [R1+0x1c58], R38 ;  /* 0x001c582601007387 */ /* 0x000fe80000100a00 */
[----:B------:R-:W-:Y:S01]  /*35670*/  LDGSTS.E [R54+0x1000c], desc[UR8][R38.64], !P2 ;  /* 0x1000c00026367fae */ /* 0x000fe2000d121848 */
[----:B---3--:R-:W-:-:S04]  /*35680*/  IMAD.WIDE R6, R13, 0x4, R6 ;  /* 0x000000040d067825 */ /* 0x008fc800078e0206 */
[C---:B--2---:R-:W-:Y:S01]  /*35690*/  IMAD.WIDE R4, R13.reuse, 0x4, R200 ;  /* 0x000000040d047825 */ /* 0x044fe200078e02c8 */
[----:B------:R2:W-:Y:S03]  /*356a0*/  STL.64 [R1+0x178], R6 ;  /* 0x0001780601007387 */ /* 0x0005e60000100a00 */
[C---:B----4-:R-:W-:Y:S01]  /*356b0*/  IMAD.WIDE R2, R13.reuse, 0x4, R210 ;  /* 0x000000040d027825 */ /* 0x050fe200078e02d2 */
[----:B------:R-:W-:Y:S04]  /*356c0*/  STL.64 [R1+0x170], R4 ;  /* 0x0001700401007387 */ /* 0x000fe80000100a00 */
[----:B------:R3:W-:Y:S01]  /*356d0*/  STL.64 [R1+0x168], R2 ;  /* 0x0001680201007387 */ /* 0x0007e20000100a00 */
[----:B------:R-:W-:-:S03]  /*356e0*/  IMAD.WIDE R244, R13, 0x4, R212 ;  /* 0x000000040df47825 */ /* 0x000fc600078e02d4 */
[----:B------:R-:W4:Y:S04]  /*356f0*/  LDL.LU.64 R200, [R1+0x6e8] ;  /* 0x0006e80001c87983 */ /* 0x000f280000300a00 */
[----:B------:R-:W3:Y:S04]  /*35700*/  LDL.LU.64 R210, [R1+0x6f0] ;  /* 0x0006f00001d27983 */ /* 0x000ee80000300a00 */
[----:B------:R1:W-:Y:S04]  /*35710*/  LDGSTS.E [R57+0x1400c], desc[UR8][R6.64], !P2 ;  /* 0x1400c00006397fae */ /* 0x0003e8000d121848 */
[----:B------:R-:W3:Y:S04]  /*35720*/  LDL.LU.64 R212, [R1+0x700] ;  /* 0x0007000001d47983 */ /* 0x000ee80000300a00 */
[----:B------:R-:W-:Y:S04]  /*35730*/  LDGSTS.E [R56+0x1800c], desc[UR8][R4.64], !P2 ;  /* 0x1800c00004387fae */ /* 0x000fe8000d121848 */
[----:B--2---:R-:W2:Y:S01]  /*35740*/  LDL.LU.64 R6, [R1+0x708] ;  /* 0x0007080001067983 */ /* 0x004ea20000300a00 */
[----:B-1----:R-:W-:-:S03]  /*35750*/  IADD3 R57, R58, -0x256, RZ ;  /* 0xfffffdaa3a397810 */ /* 0x002fc60007ffe0ff */
[----:B------:R-:W-:Y:S01]  /*35760*/  LDGSTS.E [R55+0x1c00c], desc[UR8][R2.64], !P2 ;  /* 0x1c00c00002377fae */ /* 0x000fe2000d121848 */
[----:B------:R-:W-:Y:S01]  /*35770*/  ISETP.GE.U32.AND P2, PT, R57, 0x7ffffd2b, PT ;  /* 0x7ffffd2b3900780c */ /* 0x000fe20003f46070 */
[----:B------:R-:W-:Y:S02]  /*35780*/  VIADD R57, R16, 0x100000 ;  /* 0x0010000010397836 */ /* 0x000fe40000000000 */
[----:B------:R-:W-:Y:S04]  /*35790*/  STL.64 [R1+0x1b98], R244 ;  /* 0x001b98f401007387 */ /* 0x000fe80000100a00 */
[----:B------:R-:W-:Y:S01]  /*357a0*/  LDGSTS.E [R54+0x20000], desc[UR8][R244.64], !P0 ;  /* 0x20000000f4367fae */ /* 0x000fe2000c121848 */
[----:B------:R-:W-:-:S03]  /*357b0*/  IMAD.WIDE R242, R13, 0x4, R202 ;  /* 0x000000040df27825 */ /* 0x000fc600078e02ca */
[----:B------:R-:W2:Y:S04]  /*357c0*/  LDL.LU.64 R202, [R1+0x710] ;  /* 0x0007100001ca7983 */ /* 0x000ea80000300a00 */
[----:B------:R1:W-:Y:S01]  /*357d0*/  LDGSTS.E [R57+0x24000], desc[UR8][R242.64], !P0 ;  /* 0x24000000f2397fae */ /* 0x0003e2000c121848 */
[----:B------:R-:W-:-:S03]  /*357e0*/  IMAD.WIDE R240, R13, 0x4, R204 ;  /* 0x000000040df07825 */ /* 0x000fc600078e02cc */
[----:B------:R-:W2:Y:S01]  /*357f0*/  LDL.LU.64 R204, [R1+0x718] ;  /* 0x0007180001cc7983 */ /* 0x000ea20000300a00 */
[----:B------:R-:W-:-:S04]  /*35800*/  IMAD.WIDE R238, R13, 0x4, R214 ;  /* 0x000000040dee7825 */ /* 0x000fc800078e02d6 */
[----:B------:R-:W-:Y:S01]  /*35810*/  IMAD.WIDE R236, R13, 0x4, R208 ;  /* 0x000000040dec7825 */ /* 0x000fe200078e02d0 */
[----:B------:R-:W2:Y:S01]  /*35820*/  LDL.LU.64 R214, [R1+0x720] ;  /* 0x0007200001d67983 */ /* 0x000ea20000300a00 */
[----:B-1----:R-:W-:-:S03]  /*35830*/  IADD3 R57, R59, -0x257, RZ ;  /* 0xfffffda93b397810 */ /* 0x002fc60007ffe0ff */
[----:B------:R-:W2:Y:S04]  /*35840*/  LDL.LU.64 R208, [R1+0x730] ;  /* 0x0007300001d07983 */ /* 0x000ea80000300a00 */
[----:B------:R-:W-:Y:S04]  /*35850*/  STL.64 [R1+0x1ab0], R242 ;  /* 0x001ab0f201007387 */ /* 0x000fe80000100a00 */
[----:B------:R-:W-:Y:S04]  /*35860*/  STL.64 [R1+0x1ab8], R240 ;  /* 0x001ab8f001007387 */ /* 0x000fe80000100a00 */
[----:B------:R-:W-:Y:S04]  /*35870*/  LDGSTS.E [R56+0x28000], desc[UR8][R240.64], !P0 ;  /* 0x28000000f0387fae */ /* 0x000fe8000c121848 */
[----:B------:R1:W-:Y:S04]  /*35880*/  STL.64 [R1+0x1ac0], R238 ;  /* 0x001ac0ee01007387 */ /* 0x0003e80000100a00 */
[----:B------:R-:W-:Y:S01]  /*35890*/  LDGSTS.E [R55+0x2c000], desc[UR8][R238.64], !P0 ;  /* 0x2c000000ee377fae */ /* 0x000fe2000c121848 */
[----:B------:R-:W-:-:S03]  /*358a0*/  ISETP.GE.U32.AND P0, PT, R57, 0x7ffffd2a, PT ;  /* 0x7ffffd2a3900780c */ /* 0x000fc60003f06070 */
[----:B------:R-:W-:Y:S04]  /*358b0*/  STL.64 [R1+0x1ba0], R236 ;  /* 0x001ba0ec01007387 */ /* 0x000fe80000100a00 */
[----:B------:R1:W-:Y:S01]  /*358c0*/  LDGSTS.E [R54+0x20004], desc[UR8][R236.64], !P2 ;  /* 0x20004000ec367fae */ /* 0x0003e2000d121848 */
[----:B----4-:R-:W-:-:S03]  /*358d0*/  IMAD.WIDE R234, R13, 0x4, R200 ;  /* 0x000000040dea7825 */ /* 0x010fc600078e02c8 */
[----:B------:R-:W4:Y:S01]  /*358e0*/  LDL.LU.64 R200, [R1+0x738] ;  /* 0x0007380001c87983 */ /* 0x000f220000300a00 */
[----:B---3--:R-:W-:-:S03]  /*358f0*/  IMAD.WIDE R232, R13, 0x4, R210 ;  /* 0x000000040de87825 */ /* 0x008fc600078e02d2 */
[----:B------:R-:W3:Y:S01]  /*35900*/  LDL.LU.64 R210, [R1+0x740] ;  /* 0x0007400001d27983 */ /* 0x000ee20000300a00 */
[----:B-1----:R-:W-:-:S03]  /*35910*/  IMAD.WIDE R54, R13, 0x4, R212 ;  /* 0x000000040d367825 */ /* 0x002fc600078e02d4 */
[----:B------:R-:W3:Y:S01]  /*35920*/  LDL.LU.64 R212, [R1+0x748] ;  /* 0x0007480001d47983 */ /* 0x000ee20000300a00 */
[----:B--2---:R-:W-:-:S03]  /*35930*/  IMAD.WIDE R56, R13, 0x4, R6 ;  /* 0x000000040d387825 */ /* 0x004fc600078e0206 */
[----:B------:R-:W2:Y:S01]  /*35940*/  LDL.LU.64 R6, [R1+0x758] ;  /* 0x0007580001067983 */ /* 0x000ea20000300a00 */
[C---:B------:R-:W-:Y:S01]  /*35950*/  VIADD R61, R16.reuse, 0x100000 ;  /* 0x00100000103d7836 */ /* 0x040fe20000000000 */
[C---:B------:R-:W-:Y:S01]  /*35960*/  IADD3 R60, R16.reuse, 0x100000, RZ ;  /* 0x00100000103c7810 */ /* 0x040fe20007ffe0ff */
[----:B------:R-:W-:-:S03]  /*35970*/  VIADD R59, R16, 0x100000 ;  /* 0x00100000103b7836 */ /* 0x000fc60000000000 */
[----:B------:R1:W-:Y:S01]  /*35980*/  LDGSTS.E [R61+0x24004], desc[UR8][R234.64], !P2 ;  /* 0x24004000ea3d7fae */ /* 0x0003e2000d121848 */
[----:B------:R-:W-:-:S03]  /*35990*/  IADD3 R58, R16, 0x100000, RZ ;  /* 0x00100000103a7810 */ /* 0x000fc60007ffe0ff */
[----:B------:R-:W-:Y:S04]  /*359a0*/  LDGSTS.E [R60+0x28004], desc[UR8][R232.64], !P2 ;  /* 0x28004000e83c7fae */ /* 0x000fe8000d121848 */
[----:B------:R-:W-:Y:S01]  /*359b0*/  LDGSTS.E [R59+0x2c004], desc[UR8][R54.64], !P2 ;  /* 0x2c004000363b7fae */ /* 0x000fe2000d121848 */
[----:B-1----:R-:W-:-:S03]  /*359c0*/  VIADD R61, R62, 0xfffffda8 ;  /* 0xfffffda83e3d7836 */ /* 0x002fc60000000000 */
[----:B------:R1:W-:Y:S02]  /*359d0*/  STL.64 [R1+0x1ac8], R234 ;  /* 0x001ac8ea01007387 */ /* 0x0003e40000100a00 */
[----:B------:R-:W-:Y:S02]  /*359e0*/  ISETP.GE.U32.AND P2, PT, R61, 0x7ffffd29, PT ;  /* 0x7ffffd293d00780c */ /* 0x000fe40003f46070 */
[----:B------:R1:W-:Y:S01]  /*359f0*/  STL.64 [R1+0x1ad0], R232 ;  /* 0x001ad0e801007387 */ /* 0x0003e20000100a00 */
[----:B------:R-:W-:-:S03]  /*35a00*/  IADD3 R69, R16, 0x100000, RZ ;  /* 0x0010000010457810 */ /* 0x000fc60007ffe0ff */
[----:B------:R-:W-:Y:S01]  /*35a10*/  STL.64 [R1+0x1ad8], R54 ;  /* 0x001ad83601007387 */ /* 0x000fe20000100a00 */
[----:B------:R-:W-:-:S03]  /*35a20*/  VIADD R68, R16, 0x100000 ;  /* 0x0010000010447836 */ /* 0x000fc60000000000 */
[----:B------:R1:W-:Y:S01]  /*35a30*/  LDGSTS.E [R58+0x20008], desc[UR8][R56.64], !P0 ;  /* 0x20008000383a7fae */ /* 0x0003e2000c121848 */
[----:B------:R-:W-:-:S03]  /*35a40*/  IADD3 R67, R16, 0x100000, RZ ;  /* 0x0010000010437810 */ /* 0x000fc60007ffe0ff */
[----:B------:R-:W-:Y:S01]  /*35a50*/  STL.64 [R1+0x1ba8], R56 ;  /* 0x001ba83801007387 */ /* 0x000fe20000100a00 */
[----:B------:R-:W-:Y:S02]  /*35a60*/  VIADD R66, R16, 0x100000 ;  /* 0x0010000010427836 */ /* 0x000fe40000000000 */
[C---:B-1----:R-:W-:Y:S02]  /*35a70*/  IMAD.WIDE R58, R13.reuse, 0x4, R202 ;  /* 0x000000040d3a7825 */ /* 0x042fe400078e02ca */
[----:B------:R-:W2:Y:S04]  /*35a80*/  LDL.LU.64 R202, [R1+0x760] ;  /* 0x0007600001ca7983 */ /* 0x000ea80000300a00 */
[----:B------:R1:W-:Y:S01]  /*35a90*/  LDGSTS.E [R69+0x24008], desc[UR8][R58.64], !P0 ;  /* 0x240080003a457fae */ /* 0x0003e2000c121848 */
[----:B------:R-:W-:-:S03]  /*35aa0*/  IMAD.WIDE R60, R13, 0x4, R204 ;  /* 0x000000040d3c7825 */ /* 0x000fc600078e02cc */
[----:B------:R-:W2:Y:S01]  /*35ab0*/  LDL.LU.64 R204, [R1+0x768] ;  /* 0x0007680001cc7983 */ /* 0x000ea20000300a00 */
[----:B-1----:R-:W-:-:S03]  /*35ac0*/  IADD3 R69, R70, -0x275, RZ ;  /* 0xfffffd8b46457810 */ /* 0x002fc60007ffe0ff */
[----:B------:R-:W-:Y:S01]  /*35ad0*/  LDGSTS.E [R68+0x28008], desc[UR8][R60.64], !P0 ;  /* 0x280080003c447fae */ /* 0x000fe2000c121848 */
[----:B------:R-:W-:-:S03]  /*35ae0*/  IMAD.WIDE R62, R13, 0x4, R214 ;  /* 0x000000040d3e7825 */ /* 0x000fc600078e02d6 */
[----:B------:R-:W2:Y:S01]  /*35af0*/  LDL.LU.64 R214, [R1+0x770] ;  /* 0x0007700001d67983 */ /* 0x000ea20000300a00 */
[----:B------:R-:W-:-:S03]  /*35b00*/  IMAD.WIDE R64, R13, 0x4, R208 ;  /* 0x000000040d407825 */ /* 0x000fc600078e02d0 */
[----:B------:R-:W2:Y:S04]  /*35b10*/  LDL.LU.64 R208, [R1+0x778] ;  /* 0x0007780001d07983 */ /* 0x000ea80000300a00 */
[----:B------:R-:W-:Y:S04]  /*35b20*/  STL.64 [R1+0x1ae0], R58 ;  /* 0x001ae03a01007387 */ /* 0x000fe80000100a00 */
        /* <DEDUP_REMOVED lines=8> */
[----:B---3--:R-:W-:-:S03]  /*35bb0*/  IMAD.WIDE R68, R13, 0x4, R210 ;  /* 0x000000040d447825 */ /* 0x008fc600078e02d2 */
[----:B------:R-:W3:Y:S01]  /*35bc0*/  LDL.LU.64 R210, [R1+0x790] ;  /* 0x0007900001d27983 */ /* 0x000ee20000300a00 */
[----:B------:R-:W-:-:S03]  /*35bd0*/  IMAD.WIDE R70, R13, 0x4, R212 ;  /* 0x000000040d467825 */ /* 0x000fc600078e02d4 */
        /* <DEDUP_REMOVED lines=11> */
[----:B------:R-:W-:Y:S02]  /*35c90*/  STL.64 [R1+0x1af8], R66 ;  /* 0x001af84201007387 */ /* 0x000fe40000100a00 */
[----:B------:R-:W-:Y:S02]  /*35ca0*/  ISETP.GE.U32.AND P2, PT, R77, 0x7ffffd0b, PT ;  /* 0x7ffffd0b4d00780c */ /* 0x000fe40003f46070 */
[----:B------:R1:W-:Y:S01]  /*35cb0*/  LDGSTS.E [R74+0x30000], desc[UR8][R72.64], !P0 ;  /* 0x30000000484a7fae */ /* 0x0003e2000c121848 */
[C---:B------:R-:W-:Y:S01]  /*35cc0*/  IADD3 R85, R16.reuse, 0x100000, RZ ;  /* 0x0010000010557810 */ /* 0x040fe20007ffe0ff */
[C---:B------:R-:W-:Y:S02]  /*35cd0*/  VIADD R84, R16.reuse, 0x100000 ;  /* 0x0010000010547836 */ /* 0x040fe40000000000 */
[----:B------:R-:W-:Y:S01]  /*35ce0*/  STL.64 [R1+0x1b00], R68 ;  /* 0x001b004401007387 */ /* 0x000fe20000100a00 */
[----:B------:R-:W-:-:S03]  /*35cf0*/  IADD3 R83, R16, 0x100000, RZ ;  /* 0x0010000010537810 */ /* 0x000fc60007ffe0ff */
[----:B------:R-:W-:Y:S01]  /*35d00*/  STL.64 [R1+0x1b08], R70 ;  /* 0x001b084601007387 */ /* 0x000fe20000100a00 */
[----:B------:R-:W-:-:S03]  /*35d10*/  VIADD R82, R16, 0x100000 ;  /* 0x0010000010527836 */ /* 0x000fc60000000000 */
[----:B------:R-:W-:Y:S01]  /*35d20*/  STL.64 [R1+0x1bb8], R72 ;  /* 0x001bb84801007387 */ /* 0x000fe20000100a00 */
[----:B-1----:R-:W-:-:S03]  /*35d30*/  IMAD.WIDE R74, R13, 0x4, R202 ;  /* 0x000000040d4a7825 */ /* 0x002fc600078e02ca */
        /* <DEDUP_REMOVED lines=35> */
[----:B------:R-:W-:Y:S01]  /*35f70*/  STL.64 [R1+0x1b30], R84 ;  /* 0x001b305401007387 */ /* 0x000fe20000100a00 */
[C---:B------:R-:W-:Y:S01]  /*35f80*/  IADD3 R101, R16.reuse, 0x100000, RZ ;  /* 0x0010000010657810 */ /* 0x040fe20007ffe0ff */
[C---:B------:R-:W-:Y:S02]  /*35f90*/  VIADD R100, R16.reuse, 0x100000 ;  /* 0x0010000010647836 */ /* 0x040fe40000000000 */
[----:B------:R1:W-:Y:S01]  /*35fa0*/  LDGSTS.E [R90+0x30008], desc[UR8][R88.64], !P0 ;  /* 0x30008000585a7fae */ /* 0x0003e2000c121848 */
        /* <DEDUP_REMOVED lines=15> */
[----:B------:R-:W-:Y:S01]  /*360a0*/  LDGSTS.E [R99+0x3c008], desc[UR8][R94.64], !P0 ;  /* 0x3c0080005e637fae */ /* 0x000fe2000c121848 */
[----:B------:R-:W-:-:S03]  /*360b0*/  ISETP.GE.U32.AND P0, PT, R101, 0x7ffffd68, PT ;  /* 0x7ffffd686500780c */ /* 0x000fc60003f06070 */
[----:B------:R4:W-:Y:S04]  /*360c0*/  LDGSTS.E [R98+0x3000c], desc[UR8][R96.64], !P2 ;  /* 0x3000c00060627fae */ /* 0x0009e8000d121848 */
[----:B------:R-:W-:Y:S04]  /*360d0*/  STL.64 [R1+0x1b40], R90 ;  /* 0x001b405a01007387 */ /* 0x000fe80000100a00 */
[----:B------:R-:W-:Y:S04]  /*360e0*/  STL.64 [R1+0x1b48], R92 ;  /* 0x001b485c01007387 */ /* 0x000fe80000100a00 */
[----:B------:R-:W-:Y:S04]  /*360f0*/  STL.64 [R1+0x1b50], R94 ;  /* 0x001b505e01007387 */ /* 0x000fe80000100a00 */
[----:B------:R-:W-:Y:S04]  /*36100*/  STL.64 [R1+0x1bd0], R96 ;  /* 0x001bd06001007387 */ /* 0x000fe80000100a00 */
[----:B------:R-:W-:Y:S01]  /*36110*/  STL.64 [R1+0x1988], R16 ;  /* 0x0019881001007387 */ /* 0x000fe20000100a00 */
[----:B----4-:R-:W-:-:S04]  /*36120*/  IMAD.WIDE R98, R13, 0x4, R200 ;  /* 0x000000040d627825 */ /* 0x010fc800078e02c8 */
[----:B---3--:R-:W-:Y:S01]  /*36130*/  IMAD.WIDE R100, R13, 0x4, R210 ;  /* 0x000000040d647825 */ /* 0x008fe200078e02d2 */
[----:B------:R-:W-:Y:S01]  /*36140*/  STL.64 [R1+0x1b58], R98 ;  /* 0x001b586201007387 */ /* 0x000fe20000100a00 */
[----:B------:R-:W-:-:S03]  /*36150*/  IADD3 R106, R16, 0x100000, RZ ;  /* 0x00100000106a7810 */ /* 0x000fc60007ffe0ff */
[----:B------:R1:W-:Y:S01]  /*36160*/  LDGSTS.E [R107+0x3400c], desc[UR8][R98.64], !P2 ;  /* 0x3400c000626b7fae */ /* 0x0003e2000d121848 */
[----:B------:R-:W-:-:S03]  /*36170*/  IMAD.WIDE R102, R13, 0x4, R212 ;  /* 0x000000040d667825 */ /* 0x000fc600078e02d4 */
[----:B------:R-:W-:Y:S04]  /*36180*/  LDGSTS.E [R106+0x3800c], desc[UR8][R100.64], !P2 ;  /* 0x3800c000646a7fae */ /* 0x000fe8000d121848 */
[----:B------:R3:W-:Y:S01]  /*36190*/  LDGSTS.E [R105+0x3c00c], desc[UR8][R102.64], !P2 ;  /* 0x3c00c00066697fae */ /* 0x0007e2000d121848 */
[----:B--2---:R-:W-:-:S05]  /*361a0*/  IMAD.WIDE R2, R13, 0x4, R6 ;  /* 0x000000040d027825 */ /* 0x004fca00078e0206 */
[----:B------:R2:W-:Y:S04]  /*361b0*/  STL.64 [R1+0x2e0], R2 ;  /* 0x0002e00201007387 */ /* 0x0005e80000100a00 */
[----:B------:R-:W-:Y:S04]  /*361c0*/  STL.64 [R1+0x1b60], R100 ;  /* 0x001b606401007387 */ /* 0x000fe80000100a00 */
[----:B------:R4:W-:Y:S04]  /*361d0*/  STL.64 [R1+0x1b68], R102 ;  /* 0x001b686601007387 */ /* 0x0009e80000100a00 */
[----:B------:R-:W4:Y:S04]  /*361e0*/  LDL.LU.64 R6, [R1+0x820] ;  /* 0x0008200001067983 */ /* 0x000f280000300a00 */
[----:B------:R-:W4:Y:S04]  /*361f0*/  LDL.LU.64 R200, [R1+0x838] ;  /* 0x0008380001c87983 */ /* 0x000f280000300a00 */
[----:B------:R-:W4:Y:S04]  /*36200*/  LDL.LU.64 R210, [R1+0x840] ;  /* 0x0008400001d27983 */ /* 0x000f280000300a00 */
[----:B------:R-:W4:Y:S01]  /*36210*/  LDL.LU.64 R212, [R1+0x848] ;  /* 0x0008480001d47983 */ /* 0x000f220000300a00 */
[----:B-1----:R-:W-:Y:S01]  /*36220*/  VIADD R107, R108, 0xfffffde6 ;  /* 0xfffffde66c6b7836 */ /* 0x002fe20000000000 */
[C---:B---3--:R-:W-:Y:S01]  /*36230*/  IADD3 R105, R15.reuse, 0x100000, RZ ;  /* 0x001000000f697810 */ /* 0x048fe20007ffe0ff */
[----:B------:R-:W-:Y:S01]  /*36240*/  VIADD R106, R15, 0x100000 ;  /* 0x001000000f6a7836 */ /* 0x000fe20000000000 */
[----:B------:R2:W-:Y:S01]  /*36250*/  LDGSTS.E [R104], desc[UR8][R2.64], !P0 ;  /* 0x0000000002687fae */ /* 0x0005e2000c121848 */
[----:B------:R-:W1:Y:S01]  /*36260*/  LDC R108, c[0x0][0x230] ;  /* 0x00008c00ff6c7b82 */ /* 0x000e620000000800 */
[----:B------:R-:W-:-:S02]  /*36270*/  ISETP.GE.U32.AND P2, PT, R107, 0x7ffffd67, PT ;  /* 0x7ffffd676b00780c */ /* 0x000fc40003f46070 */
[----:B------:R-:W-:Y:S01]  /*36280*/  IADD3 R107, R15, 0x100000, RZ ;  /* 0x001000000f6b7810 */ /* 0x000fe20007ffe0ff */
[C---:B------:R-:W-:Y:S02]  /*36290*/  IMAD.WIDE R238, R13.reuse, 0x4, R202 ;  /* 0x000000040dee7825 */ /* 0x040fe400078e02ca */
[----:B------:R-:W3:Y:S04]  /*362a0*/  LDL.LU.64 R202, [R1+0x850] ;  /* 0x0008500001ca7983 */ /* 0x000ee80000300a00 */
[----:B------:R1:W-:Y:S01]  /*362b0*/  LDGSTS.E [R107+0x4000], desc[UR8][R238.64], !P0 ;  /* 0x04000000ee6b7fae */ /* 0x0003e2000c121848 */
[----:B------:R-:W-:-:S03]  /*362c0*/  IMAD.WIDE R234, R13, 0x4, R204 ;  /* 0x000000040dea7825 */ /* 0x000fc600078e02cc */
[----:B------:R-:W3:Y:S04]  /*362d0*/  LDL.LU.64 R204, [R1+0x858] ;  /* 0x0008580001cc7983 */ /* 0x000ee80000300a00 */
[----:B------:R-:W-:Y:S01]  /*362e0*/  LDGSTS.E [R106+0x8000], desc[UR8][R234.64], !P0 ;  /* 0x08000000ea6a7fae */ /* 0x000fe2000c121848 */
[----:B------:R-:W-:-:S03]  /*362f0*/  IMAD.WIDE R232, R13, 0x4, R214 ;  /* 0x000000040de87825 */ /* 0x000fc600078e02d6 */
[----:B------:R-:W3:Y:S01]  /*36300*/  LDL.LU.64 R214, [R1+0x860] ;  /* 0x0008600001d67983 */ /* 0x000ee20000300a00 */
[----:B--2---:R-:W-:-:S03]  /*36310*/  IMAD.WIDE R2, R13, 0x4, R208 ;  /* 0x000000040d027825 */ /* 0x004fc600078e02d0 */
[----:B------:R-:W-:Y:S04]  /*36320*/  LDGSTS.E [R105+0xc000], desc[UR8][R232.64], !P0 ;  /* 0x0c000000e8697fae */ /* 0x000fe8000c121848 */
[----:B------:R2:W-:Y:S04]  /*36330*/  STL.64 [R1+0x2c0], R2 ;  /* 0x0002c00201007387 */ /* 0x0005e80000100a00 */
[----:B------:R-:W3:Y:S01]  /*36340*/  LDL.LU.64 R208, [R1+0x868] ;  /* 0x0008680001d07983 */ /* 0x000ee20000300a00 */
[----:B-1----:R-:W-:Y:S02]  /*36350*/  VIADD R107, R109, 0xfffffde5 ;  /* 0xfffffde56d6b7836 */ /* 0x002fe40000000000 */
[----:B------:R-:W1:Y:S01]  /*36360*/  LDC R109, c[0x0][0x230] ;  /* 0x00008c00ff6d7b82 */ /* 0x000e620000000800 */
[----:B------:R2:W-:Y:S04]  /*36370*/  LDGSTS.E [R104+0x4], desc[UR8][R2.64], !P2 ;  /* 0x0000400002687fae */ /* 0x0005e8000d121848 */
[----:B------:R-:W-:Y:S01]  /*36380*/  STL.64 [R1+0x1b70], R238 ;  /* 0x001b70ee01007387 */ /* 0x000fe20000100a00 */
[----:B------:R-:W-:-:S03]  /*36390*/  ISETP.GE.U32.AND P0, PT, R107, 0x7ffffd66, PT ;  /* 0x7ffffd666b00780c */ /* 0x000fc60003f06070 */
[----:B------:R-:W-:Y:S01]  /*363a0*/  STL.64 [R1+0x1bd8], R234 ;  /* 0x001bd8ea01007387 */ /* 0x000fe20000100a00 */
[----:B------:R-:W-:-:S03]  /*363b0*/  IADD3 R107, R15, 0x100000, RZ ;  /* 0x001000000f6b7810 */ /* 0x000fc60007ffe0ff */
[----:B------:R-:W-:Y:S01]  /*363c0*/  STL.64 [R1+0x1be0], R232 ;  /* 0x001be0e801007387 */ /* 0x000fe20000100a00 */
[----:B----4-:R-:W-:-:S04]  /*363d0*/  IMAD.WIDE R6, R13, 0x4, R6 ;  /* 0x000000040d067825 */ /* 0x010fc800078e0206 */
[C---:B------:R-:W-:Y:S01]  /*363e0*/  IMAD.WIDE R4, R13.reuse, 0x4, R200 ;  /* 0x000000040d047825 */ /* 0x040fe200078e02c8 */
[----:B------:R4:W-:Y:S03]  /*363f0*/  STL.64 [R1+0x2b8], R6 ;  /* 0x0002b80601007387 */ /* 0x0009e60000100a00 */
[----:B------:R-:W-:-:S04]  /*36400*/  IMAD.WIDE R102, R13, 0x4, R210 ;  /* 0x000000040d667825 */ /* 0x000fc800078e02d2 */
[----:B--2---:R-:W-:Y:S01]  /*36410*/  IMAD.WIDE R2, R13, 0x4, R212 ;  /* 0x000000040d027825 */ /* 0x004fe200078e02d4 */
[----:B------:R-:W-:Y:S04]  /*36420*/  STL.64 [R1+0x2b0], R4 ;  /* 0x0002b00401007387 */ /* 0x000fe80000100a00 */
[----:B------:R2:W-:Y:S04]  /*36430*/  STL.64 [R1+0x2a0], R2 ;  /* 0x0002a00201007387 */ /* 0x0005e80000100a00 */
[----:B------:R-:W-:Y:S04]  /*36440*/  STL.64 [R1+0x1be8], R102 ;  /* 0x001be86601007387 */ /* 0x000fe80000100a00 */
[----:B------:R-:W2:Y:S04]  /*36450*/  LDL.LU.64 R200, [R1+0x870] ;  /* 0x0008700001c87983 */ /* 0x000ea80000300a00 */
[----:B------:R-:W2:Y:S04]  /*36460*/  LDL.LU.64 R210, [R1+0x878] ;  /* 0x0008780001d27983 */ /* 0x000ea80000300a00 */
[----:B------:R1:W-:Y:S04]  /*36470*/  LDGSTS.E [R107+0x4004], desc[UR8][R6.64], !P2 ;  /* 0x04004000066b7fae */ /* 0x0003e8000d121848 */
[----:B------:R-:W2:Y:S04]  /*36480*/  LDL.LU.64 R212, [R1+0x890] ;  /* 0x0008900001d47983 */ /* 0x000ea80000300a00 */
[----:B------:R-:W-:Y:S04]  /*36490*/  LDGSTS.E [R106+0x8004], desc[UR8][R4.64], !P2 ;  /* 0x08004000046a7fae */ /* 0x000fe8000d121848 */
[----:B----4-:R-:W4:Y:S01]  /*364a0*/  LDL.LU.64 R6, [R1+0x898] ;  /* 0x0008980001067983 */ /* 0x010f220000300a00 */
[----:B-1----:R-:W-:-:S02]  /*364b0*/  VIADD R107, R108, 0xfffffde4 ;  /* 0xfffffde46c6b7836 */ /* 0x002fc40000000000 */
[----:B------:R-:W1:Y:S01]  /*364c0*/  LDC R108, c[0x0][0x230] ;  /* 0x00008c00ff6c7b82 */ /* 0x000e620000000800 */
[----:B------:R-:W-:Y:S04]  /*364d0*/  LDGSTS.E [R105+0xc004], desc[UR8][R102.64], !P2 ;  /* 0x0c00400066697fae */ /* 0x000fe8000d121848 */
[----:B------:R2:W-:Y:S01]  /*364e0*/  LDGSTS.E [R104+0x8], desc[UR8][R2.64], !P0 ;  /* 0x0000800002687fae */ /* 0x0005e2000c121848 */
[----:B------:R-:W-:Y:S02]  /*364f0*/  ISETP.GE.U32.AND P2, PT, R107, 0x7ffffd65, PT ;  /* 0x7ffffd656b00780c */ /* 0x000fe40003f46070 */
[----:B------:R-:W-:Y:S01]  /*36500*/  IADD3 R107, R15, 0x100000, RZ ;  /* 0x001000000f6b7810 */ /* 0x000fe20007ffe0ff */
[----:B---3--:R-:W-:-:S05]  /*36510*/  IMAD.WIDE R100, R13, 0x4, R202 ;  /* 0x000000040d647825 */ /* 0x008fca00078e02ca */
[----:B------:R-:W-:Y:S04]  /*36520*/  STL.64 [R1+0x1bf0], R100 ;  /* 0x001bf06401007387 */ /* 0x000fe80000100a00 */
[----:B------:R-:W-:Y:S01]  /*36530*/  LDGSTS.E [R107+0x4008], desc[UR8][R100.64], !P0 ;  /* 0x04008000646b7fae */ /* 0x000fe2000c121848 */
[----:B------:R-:W-:-:S05]  /*36540*/  IMAD.WIDE R98, R13, 0x4, R204 ;  /* 0x000000040d627825 */ /* 0x000fca00078e02cc */
[----:B------:R-:W-:Y:S01]  /*36550*/  LDGSTS.E [R106+0x8008], desc[UR8][R98.64], !P0 ;  /* 0x08008000626a7fae */ /* 0x000fe2000c121848 */
[----:B------:R-:W-:-:S05]  /*36560*/  IMAD.WIDE R94, R13, 0x4, R214 ;  /* 0x000000040d5e7825 */ /* 0x000fca00078e02d6 */
[----:B------:R-:W-:Y:S01]  /*36570*/  LDGSTS.E [R105+0xc008], desc[UR8][R94.64], !P0 ;  /* 0x0c0080005e697fae */ /* 0x000fe2000c121848 */
[----:B--2---:R-:W-:-:S05]  /*36580*/  IMAD.WIDE R2, R13, 0x4, R208 ;  /* 0x000000040d027825 */ /* 0x004fca00078e02d0 */
[----:B------:R4:W-:Y:S04]  /*36590*/  STL.64 [R1+0x280], R2 ;  /* 0x0002800201007387 */ /* 0x0009e80000100a00 */
[----:B------:R-:W-:Y:S04]  /*365a0*/  STL.64 [R1+0x1bf8], R98 ;  /* 0x001bf86201007387 */ /* 0x000fe80000100a00 */
[----:B------:R-:W-:Y:S04]  /*365b0*/  STL.64 [R1+0x1c00], R94 ;  /* 0x001c005e01007387 */ /* 0x000fe80000100a00 */
[----:B------:R-:W2:Y:S04]  /*365c0*/  LDL.LU.64 R202, [R1+0x8a0] ;  /* 0x0008a00001ca7983 */ /* 0x000ea80000300a00 */
[----:B------:R-:W3:Y:S04]  /*365d0*/  LDL.LU.64 R204, [R1+0x910] ;  /* 0x0009100001cc7983 */ /* 0x000ee80000300a00 */
[----:B------:R-:W3:Y:S04]  /*365e0*/  LDL.LU.64 R214, [R1+0x918] ;  /* 0x0009180001d67983 */ /* 0x000ee80000300a00 */
[----:B------:R-:W3:Y:S04]  /*365f0*/  LDL.LU.64 R208, [R1+0x920] ;  /* 0x0009200001d07983 */ /* 0x000ee80000300a00 */
[----:B------:R4:W-:Y:S01]  /*36600*/  LDGSTS.E [R104+0xc], desc[UR8][R2.64], !P2 ;  /* 0x0000c00002687fae */ /* 0x0009e2000d121848 */
[----:B------:R-:W-:-:S04]  /*36610*/  IMAD.WIDE R92, R13, 0x4, R200 ;  /* 0x000000040d5c7825 */ /* 0x000fc800078e02c8 */
[C---:B------:R-:W-:Y:S01]  /*36620*/  IMAD.WIDE R90, R13.reuse, 0x4, R210 ;  /* 0x000000040d5a7825 */ /* 0x040fe200078e02d2 */
[----:B------:R-:W-:Y:S03]  /*36630*/  STL.64 [R1+0x1c08], R92 ;  /* 0x001c085c01007387 */ /* 0x000fe60000100a00 */
[----:B------:R-:W-:-:S04]  /*36640*/  IMAD.WIDE R86, R13, 0x4, R212 ;  /* 0x000000040d567825 */ /* 0x000fc800078e02d4 */
[----:B----4-:R-:W-:-:S05]  /*36650*/  IMAD.WIDE R2, R13, 0x4, R6 ;  /* 0x000000040d027825 */ /* 0x010fca00078e0206 */
[----:B------:R4:W-:Y:S04]  /*36660*/  STL.64 [R1+0x160], R2 ;  /* 0x0001600201007387 */ /* 0x0009e80000100a00 */
[----:B------:R-:W-:Y:S04]  /*36670*/  STL.64 [R1+0x1c10], R90 ;  /* 0x001c105a01007387 */ /* 0x000fe80000100a00 */
[----:B------:R-:W-:Y:S04]  /*36680*/  STL.64 [R1+0x1c18], R86 ;  /* 0x001c185601007387 */ /* 0x000fe80000100a00 */
        /* <DEDUP_REMOVED lines=8> */
[----:B------:R1:W-:Y:S04]  /*36710*/  LDGSTS.E [R107+0x400c], desc[UR8][R92.64], !P2 ;  /* 0x0400c0005c6b7fae */ /* 0x0003e8000d121848 */
[----:B------:R-:W-:Y:S04]  /*36720*/  LDGSTS.E [R106+0x800c], desc[UR8][R90.64], !P2 ;  /* 0x0800c0005a6a7fae */ /* 0x000fe8000d121848 */
[----:B------:R-:W-:Y:S04]  /*36730*/  LDGSTS.E [R105+0xc00c], desc[UR8][R86.64], !P2 ;  /* 0x0c00c00056697fae */ /* 0x000fe8000d121848 */
[----:B------:R4:W-:Y:S01]  /*36740*/  LDGSTS.E [R104+0x10000], desc[UR8][R2.64], !P0 ;  /* 0x1000000002687fae */ /* 0x0009e2000c121848 */
[----:B-1----:R-:W-:-:S02]  /*36750*/  VIADD R107, R108, 0xfffffdc6 ;  /* 0xfffffdc66c6b7836 */ /* 0x002fc40000000000 */
[----:B------:R-:W1:Y:S03]  /*36760*/  LDC R108, c[0x0][0x230] ;  /* 0x00008c00ff6c7b82 */ /* 0x000e660000000800 */
[----:B------:R-:W-:Y:S02]  /*36770*/  ISETP.GE.U32.AND P2, PT, R107, 0x7ffffd47, PT ;  /* 0x7ffffd476b00780c */ /* 0x000fe40003f46070 */
[----:B------:R-:W-:Y:S01]  /*36780*/  IADD3 R107, R15, 0x100000, RZ ;  /* 0x001000000f6b7810 */ /* 0x000fe20007ffe0ff */
[----:B--2---:R-:W-:-:S04]  /*36790*/  IMAD.WIDE R240, R13, 0x4, R202 ;  /* 0x000000040df07825 */ /* 0x004fc800078e02ca */
[C---:B---3--:R-:W-:Y:S01]  /*367a0*/  IMAD.WIDE R242, R13.reuse, 0x4, R204 ;  /* 0x000000040df27825 */ /* 0x048fe200078e02cc */
[----:B------:R-:W-:Y:S03]  /*367b0*/  STL.64 [R1+0x1c20], R240 ;  /* 0x001c20f001007387 */ /* 0x000fe60000100a00 */
[C---:B------:R-:W-:Y:S01]  /*367c0*/  IMAD.WIDE R52, R13.reuse, 0x4, R214 ;  /* 0x000000040d347825 */ /* 0x040fe200078e02d6 */
[----:B------:R-:W-:Y:S03]  /*367d0*/  LDGSTS.E [R107+0x14000], desc[UR8][R240.64], !P0 ;  /* 0x14000000f06b7fae */ /* 0x000fe6000c121848 */
[C---:B----4-:R-:W-:Y:S01]  /*367e0*/  IMAD.WIDE R2, R13.reuse, 0x4, R208 ;  /* 0x000000040d027825 */ /* 0x050fe200078e02d0 */
[----:B------:R-:W-:Y:S04]  /*367f0*/  LDGSTS.E [R106+0x18000], desc[UR8][R242.64], !P0 ;  /* 0x18000000f26a7fae */ /* 0x000fe8000c121848 */
[----:B------:R-:W-:Y:S04]  /*36800*/  STL.64 [R1+0x140], R2 ;  /* 0x0001400201007387 */ /* 0x000fe80000100a00 */
[----:B------:R-:W-:Y:S04]  /*36810*/  STL.64 [R1+0x1c28], R242 ;  /* 0x001c28f201007387 */ /* 0x000fe80000100a00 */
[----:B------:R2:W-:Y:S04]  /*36820*/  STL.64 [R1+0x1c30], R52 ;  /* 0x001c303401007387 */ /* 0x0005e80000100a00 */
[----:B------:R-:W3:Y:S04]  /*36830*/  LDL.LU.64 R202, [R1+0x950] ;  /* 0x0009500001ca7983 */ /* 0x000ee80000300a00 */
[----:B------:R-:W4:Y:S04]  /*36840*/  LDL.LU.64 R204, [R1+0x958] ;  /* 0x0009580001cc7983 */ /* 0x000f280000300a00 */
[----:B------:R-:W4:Y:S04]  /*36850*/  LDL.LU.64 R214, [R1+0x968] ;  /* 0x0009680001d67983 */ /* 0x000f280000300a00 */
[----:B------:R-:W4:Y:S04]  /*36860*/  LDL.LU.64 R208, [R1+0x970] ;  /* 0x0009700001d07983 */ /* 0x000f280000300a00 */
[----:B------:R2:W-:Y:S01]  /*36870*/  LDGSTS.E [R105+0x1c000], desc[UR8][R52.64], !P0 ;  /* 0x1c00000034697fae */ /* 0x0005e2000c121848 */
[----:B------:R-:W-:-:S03]  /*36880*/  IMAD.WIDE R50, R13, 0x4, R200 ;  /* 0x000000040d327825 */ /* 0x000fc600078e02c8 */
[----:B------:R-:W-:Y:S01]  /*36890*/  LDGSTS.E [R104+0x10004], desc[UR8][R2.64], !P2 ;  /* 0x1000400002687fae */ /* 0x000fe2000d121848 */
[----:B------:R-:W-:-:S03]  /*368a0*/  IMAD.WIDE R48, R13, 0x4, R210 ;  /* 0x000000040d307825 */ /* 0x000fc600078e02d2 */
[----:B------:R-:W4:Y:S01]  /*368b0*/  LDL.LU.64 R200, [R1+0x980] ;  /* 0x0009800001c87983 */ /* 0x000f220000300a00 */
[----:B------:R-:W-:-:S03]  /*368c0*/  IMAD.WIDE R44, R13, 0x4, R212 ;  /* 0x000000040d2c7825 */ /* 0x000fc600078e02d4 */
[----:B------:R-:W4:Y:S01]  /*368d0*/  LDL.LU.64 R210, [R1+0x988] ;  /* 0x0009880001d27983 */ /* 0x000f220000300a00 */
[----:B--2---:R-:W-:-:S03]  /*368e0*/  IMAD.WIDE R52, R13, 0x4, R6 ;  /* 0x000000040d347825 */ /* 0x004fc600078e0206 */
[----:B------:R-:W2:Y:S04]  /*368f0*/  LDL.LU.64 R212, [R1+0x998] ;  /* 0x0009980001d47983 */ /* 0x000ea80000300a00 */
[----:B------:R-:W2:Y:S01]  /*36900*/  LDL.LU.64 R6, [R1+0x9a8] ;  /* 0x0009a80001067983 */ /* 0x000ea20000300a00 */
[----:B------:R-:W-:Y:S02]  /*36910*/  VIADD R107, R109, 0xfffffdc5 ;  /* 0xfffffdc56d6b7836 */ /* 0x000fe40000000000 */
[----:B------:R-:W2:Y:S03]  /*36920*/  LDC R109, c[0x0][0x230] ;  /* 0x00008c00ff6d7b82 */ /* 0x000ea60000000800 */
[----:B------:R-:W-:-:S02]  /*36930*/  ISETP.GE.U32.AND P0, PT, R107, 0x7ffffd46, PT ;  /* 0x7ffffd466b00780c */ /* 0x000fc40003f06070 */
[----:B------:R-:W-:Y:S01]  /*36940*/  IADD3 R107, R15, 0x100000, RZ ;  /* 0x001000000f6b7810 */ /* 0x000fe20007ffe0ff */
[----:B------:R-:W-:Y:S04]  /*36950*/  STL.64 [R1+0x1c38], R50 ;  /* 0x001c383201007387 */ /* 0x000fe80000100a00 */
[----:B------:R1:W-:Y:S04]  /*36960*/  LDGSTS.E [R107+0x14004], desc[UR8][R50.64], !P2 ;  /* 0x14004000326b7fae */ /* 0x0003e8000d121848 */
[----:B------:R-:W-:Y:S04]  /*36970*/  LDGSTS.E [R106+0x18004], desc[UR8][R48.64], !P2 ;  /* 0x18004000306a7fae */ /* 0x000fe8000d121848 */
[----:B------:R-:W-:Y:S01]  /*36980*/  STL.64 [R1+0x1c40], R48 ;  /* 0x001c403001007387 */ /* 0x000fe20000100a00 */
[----:B-1----:R-:W-:-:S03]  /*36990*/  VIADD R107, R108, 0xfffffdc4 ;  /* 0xfffffdc46c6b7836 */ /* 0x002fc60000000000 */
[----:B------:R-:W-:Y:S04]  /*369a0*/  LDGSTS.E [R105+0x1c004], desc[UR8][R44.64], !P2 ;  /* 0x1c0040002c697fae */ /* 0x000fe8000d121848 */
[----:B------:R-:W-:Y:S01]  /*369b0*/  STL.64 [R1+0x1c60], R44 ;  /* 0x001c602c01007387 */ /* 0x000fe20000100a00 */
[----:B------:R-:W-:-:S03]  /*369c0*/  ISETP.GE.U32.AND P2, PT, R107, 0x7ffffd45, PT ;  /* 0x7ffffd456b00780c */ /* 0x000fc60003f46070 */
[----:B------:R1:W-:Y:S01]  /*369d0*/  STL.64 [R1+0x1c68], R52 ;  /* 0x001c683401007387 */ /* 0x0003e20000100a00 */
[----:B------:R-:W-:-:S03]  /*369e0*/  IADD3 R107, R15, 0x100000, RZ ;  /* 0x001000000f6b7810 */ /* 0x000fc60007ffe0ff */
[----:B------:R-:W-:Y:S01]  /*369f0*/  LDGSTS.E [R104+0x10008], desc[UR8][R52.64], !P0 ;  /* 0x1000800034687fae */ /* 0x000fe2000c121848 */
[----:B---3--:R-:W-:-:S03]  /*36a00*/  IMAD.WIDE R42, R13, 0x4, R202 ;  /* 0x000000040d2a7825 */ /* 0x008fc600078e02ca */
[----:B------:R-:W3:Y:S01]  /*36a10*/  LDL.LU.64 R202, [R1+0x9b8] ;  /* 0x0009b80001ca7983 */ /* 0x000ee20000300a00 */
[----:B----4-:R-:W-:-:S03]  /*36a20*/  IMAD.WIDE R40, R13, 0x4, R204 ;  /* 0x000000040d287825 */ /* 0x010fc600078e02cc */
[----:B------:R-:W4:Y:S01]  /*36a30*/  LDL.LU.64 R204, [R1+0x9c0] ;  /* 0x0009c00001cc7983 */ /* 0x000f220000300a00 */
[----:B------:R-:W-:-:S03]  /*36a40*/  IMAD.WIDE R36, R13, 0x4, R214 ;  /* 0x000000040d247825 */ /* 0x000fc600078e02d6 */
[----:B------:R-:W4:Y:S01]  /*36a50*/  LDL.LU.64 R214, [R1+0x9d8] ;  /* 0x0009d80001d67983 */ /* 0x000f220000300a00 */
[----:B------:R-:W-:-:S03]  /*36a60*/  IMAD.WIDE R242, R13, 0x4, R208 ;  /* 0x000000040df27825 */ /* 0x000fc600078e02d0 */
[----:B------:R-:W4:Y:S04]  /*36a70*/  LDL.LU.64 R208, [R1+0x9e0] ;  /* 0x0009e00001d07983 */ /* 0x000f280000300a00 */
[----:B------:R-:W-:Y:S04]  /*36a80*/  STL.64 [R1+0x1c70], R42 ;  /* 0x001c702a01007387 */ /* 0x000fe80000100a00 */
[----:B------:R-:W-:Y:S04]  /*36a90*/  STL.64 [R1+0x1c78], R40 ;  /* 0x001c782801007387 */ /* 0x000fe80000100a00 */
[----:B------:R-:W-:Y:S04]  /*36aa0*/  LDGSTS.E [R107+0x14008], desc[UR8][R42.64], !P0 ;  /* 0x140080002a6b7fae */ /* 0x000fe8000c121848 */
[----:B------:R-:W-:Y:S04]  /*36ab0*/  STL.64 [R1+0x1c80], R36 ;  /* 0x001c802401007387 */ /* 0x000fe80000100a00 */
[----:B------:R-:W-:Y:S04]  /*36ac0*/  LDGSTS.E [R106+0x18008], desc[UR8][R40.64], !P0 ;  /* 0x18008000286a7fae */ /* 0x000fe8000c121848 */
[----:B------:R1:W-:Y:S04]  /*36ad0*/  STL.64 [R1+0x1c88], R242 ;  /* 0x001c88f201007387 */ /* 0x0003e80000100a00 */
[----:B------:R-:W-:Y:S04]  /*36ae0*/  LDGSTS.E [R105+0x1c008], desc[UR8][R36.64], !P0 ;  /* 0x1c00800024697fae */ /* 0x000fe8000c121848 */
[----:B------:R1:W-:Y:S01]  /*36af0*/  LDGSTS.E [R104+0x1000c], desc[UR8][R242.64], !P2 ;  /* 0x1000c000f2687fae */ /* 0x0003e2000d121848 */
[----:B------:R-:W-:-:S03]  /*36b00*/  IMAD.WIDE R34, R13, 0x4, R200 ;  /* 0x000000040d227825 */ /* 0x000fc600078e02c8 */
[----:B------:R-:W4:Y:S01]  /*36b10*/  LDL.LU.64 R200, [R1+0x9e8] ;  /* 0x0009e80001c87983 */ /* 0x000f220000300a00 */
[----:B------:R-:W-:-:S03]  /*36b20*/  IMAD.WIDE R16, R13, 0x4, R210 ;  /* 0x000000040d107825 */ /* 0x000fc600078e02d2 */
[----:B------:R-:W4:Y:S01]  /*36b30*/  LDL.LU.64 R210, [R1+0x9f0] ;  /* 0x0009f00001d27983 */ /* 0x000f220000300a00 */
[----:B--2---:R-:W-:-:S03]  /*36b40*/  IMAD.WIDE R8, R13, 0x4, R212 ;  /* 0x000000040d087825 */ /* 0x004fc600078e02d4 */
[----:B------:R-:W2:Y:S01]  /*36b50*/  LDL.LU.64 R212, [R1+0x9f8] ;  /* 0x0009f80001d47983 */ /* 0x000ea20000300a00 */
[----:B-1----:R-:W-:-:S03]  /*36b60*/  IMAD.WIDE R104, R13, 0x4, R6 ;  /* 0x000000040d687825 */ /* 0x002fc600078e0206 */
[----:B------:R-:W2:Y:S01]  /*36b70*/  LDL.LU.64 R6, [R1+0xa00] ;  /* 0x000a000001067983 */ /* 0x000ea20000300a00 */
[----:B------:R-:W-:Y:S01]  /*36b80*/  VIADD R107, R109, 0xfffffda7 ;  /* 0xfffffda76d6b7836 */ /* 0x000fe20000000000 */
[C---:B------:R-:W-:Y:S01]  /*36b90*/  IADD3 R109, R15.reuse, 0x100000, RZ ;  /* 0x001000000f6d7810 */ /* 0x040fe20007ffe0ff */
[----:B------:R-:W-:-:S03]  /*36ba0*/  VIADD R108, R15, 0x100000 ;  /* 0x001000000f6c7836 */ /* 0x000fc60000000000 */
[----:B------:R-:W-:Y:S01]  /*36bb0*/  ISETP.GE.U32.AND P0, PT, R107, 0x7ffffd28, PT ;  /* 0x7ffffd286b00780c */ /* 0x000fe20003f06070 */
[----:B------:R1:W-:Y:S01]  /*36bc0*/  LDGSTS.E [R109+0x1400c], desc[UR8][R34.64], !P2 ;  /* 0x1400c000226d7fae */ /* 0x0003e2000d121848 */
[----:B------:R-:W-:-:S03]  /*36bd0*/  IADD3 R107, R15, 0x100000, RZ ;  /* 0x001000000f6b7810 */ /* 0x000fc60007ffe0ff */
[----:B------:R-:W-:Y:S04]  /*36be0*/  LDGSTS.E [R108+0x1800c], desc[UR8][R16.64], !P2 ;  /* 0x1800c000106c7fae */ /* 0x000fe8000d121848 */
[----:B------:R-:W-:Y:S01]  /*36bf0*/  LDGSTS.E [R107+0x1c00c], desc[UR8][R8.64], !P2 ;  /* 0x1c00c000086b7fae */ /* 0x000fe2000d121848 */
[----:B-1----:R-:W-:-:S03]  /*36c00*/  VIADD R109, R110, 0xfffffda6 ;  /* 0xfffffda66e6d7836 */ /* 0x002fc60000000000 */
[----:B------:R3:W-:Y:S02]  /*36c10*/  LDGSTS.E [R106+0x20000], desc[UR8][R104.64], !P0 ;  /* 0x20000000686a7fae */ /* 0x0007e4000c121848 */
[----:B------:R-:W-:Y:S02]  /*36c20*/  ISETP.GE.U32.AND P2, PT, R109, 0x7ffffd27, PT ;  /* 0x7ffffd276d00780c */ /* 0x000fe40003f46070 */
[C---:B------:R-:W-:Y:S01]  /*36c30*/  IADD3 R117, R15.reuse, 0x100000, RZ ;  /* 0x001000000f757810 */ /* 0x040fe20007ffe0ff */
[C---:B------:R-:W-:Y:S01]  /*36c40*/  VIADD R116, R15.reuse, 0x100000 ;  /* 0x001000000f747836 */ /* 0x040fe20000000000 */
[C---:B------:R-:W-:Y:S01]  /*36c50*/  IADD3 R115, R15.reuse, 0x100000, RZ ;  /* 0x001000000f737810 */ /* 0x040fe20007ffe0ff */
[----:B------:R-:W-:Y:S02]  /*36c60*/  VIADD R114, R15, 0x100000 ;  /* 0x001000000f727836 */ /* 0x000fe40000000000 */
[C---:B---3--:R-:W-:Y:S02]  /*36c70*/  IMAD.WIDE R106, R13.reuse, 0x4, R202 ;  /* 0x000000040d6a7825 */ /* 0x048fe400078e02ca */
[----:B------:R-:W3:Y:S02]  /*36c80*/  LDL.LU.64 R202, [R1+0xa08] ;  /* 0x000a080001ca7983 */ /* 0x000ee40000300a00 */
[----:B----4-:R-:W-:-:S02]  /*36c90*/  IMAD.WIDE R108, R13, 0x4, R204 ;  /* 0x000000040d6c7825 */ /* 0x010fc400078e02cc */
[----:B------:R-:W4:Y:S02]  /*36ca0*/  LDL.LU.64 R204, [R1+0xa10] ;  /* 0x000a100001cc7983 */ /* 0x000f240000300a00 */
[C---:B------:R-:W-:Y:S02]  /*36cb0*/  IMAD.WIDE R110, R13.reuse, 0x4, R214 ;  /* 0x000000040d6e7825 */ /* 0x040fe400078e02d6 */
[----:B------:R-:W4:Y:S02]  /*36cc0*/  LDL.LU.64 R214, [R1+0xa18] ;  /* 0x000a180001d67983 */ /* 0x000f240000300a00 */
[----:B------:R-:W-:Y:S02]  /*36cd0*/  IMAD.WIDE R112, R13, 0x4, R208 ;  /* 0x000000040d707825 */ /* 0x000fe400078e02d0 */
[----:B------:R-:W4:Y:S04]  /*36ce0*/  LDL.LU.64 R208, [R1+0xa20] ;  /* 0x000a200001d07983 */ /* 0x000f280000300a00 */
[----:B------:R1:W-:Y:S04]  /*36cf0*/  LDGSTS.E [R117+0x24000], desc[UR8][R106.64], !P0 ;  /* 0x240000006a757fae */ /* 0x0003e8000c121848 */
[----:B------:R-:W-:Y:S04]  /*36d00*/  LDGSTS.E [R116+0x28000], desc[UR8][R108.64], !P0 ;  /* 0x280000006c747fae */ /* 0x000fe8000c121848 */
[----:B------:R-:W-:Y:S01]  /*36d10*/  LDGSTS.E [R115+0x2c000], desc[UR8][R110.64], !P0 ;  /* 0x2c0000006e737fae */ /* 0x000fe2000c121848 */
[----:B-1----:R-:W-:-:S03]  /*36d20*/  IADD3 R117, R118, -0x25b, RZ ;  /* 0xfffffda576757810 */ /* 0x002fc60007ffe0ff */
[----:B------:R1:W-:Y:S01]  /*36d30*/  LDGSTS.E [R114+0x20004], desc[UR8][R112.64], !P2 ;  /* 0x2000400070727fae */ /* 0x0003e2000d121848 */
[----:B------:R-:W-:Y:S01]  /*36d40*/  ISETP.GE.U32.AND P0, PT, R117, 0x7ffffd26, PT ;  /* 0x7ffffd267500780c */ /* 0x000fe20003f06070 */
[C---:B-1----:R-:W-:Y:S02]  /*36d50*/  IMAD.WIDE R114, R13.reuse, 0x4, R200 ;  /* 0x000000040d727825 */ /* 0x042fe400078e02c8 */
[----:B------:R-:W4:Y:S02]  /*36d60*/  LDL.LU.64 R200, [R1+0xa28] ;  /* 0x000a280001c87983 */ /* 0x000f240000300a00 */
[C---:B------:R-:W-:Y:S02]  /*36d70*/  IMAD.WIDE R116, R13.reuse, 0x4, R210 ;  /* 0x000000040d747825 */ /* 0x040fe400078e02d2 */
[----:B------:R-:W4:Y:S02]  /*36d80*/  LDL.LU.64 R210, [R1+0xa30] ;  /* 0x000a300001d27983 */ /* 0x000f240000300a00 */
[----:B--2---:R-:W-:-:S02]  /*36d90*/  IMAD.WIDE R118, R13, 0x4, R212 ;  /* 0x000000040d767825 */ /* 0x004fc400078e02d4 */
[----:B------:R-:W2:Y:S02]  /*36da0*/  LDL.LU.64 R212, [R1+0xa38] ;  /* 0x000a380001d47983 */ /* 0x000ea40000300a00 */
[----:B------:R-:W-:Y:S02]  /*36db0*/  IMAD.WIDE R120, R13, 0x4, R6 ;  /* 0x000000040d787825 */ /* 0x000fe400078e0206 */
[----:B------:R-:W2:Y:S02]  /*36dc0*/  LDL.LU.64 R6, [R1+0xa40] ;  /* 0x000a400001067983 */ /* 0x000ea40000300a00 */
        /* <DEDUP_REMOVED lines=106> */
[C---:B------:R-:W-:Y:S02]  /*37470*/  IMAD.WIDE R52, R13.reuse, 0x4, R6 ;  /* 0x000000040d347825 */ /* 0x040fe400078e0206 */
[----:B------:R-:W2:Y:S02]  /*37480*/  LDL.LU.64 R6, [R1+0xb20] ;  /* 0x000b200001067983 */ /* 0x000ea40000300a00 */
[C---:B---3--:R-:W-:Y:S02]  /*37490*/  IMAD.WIDE R84, R13.reuse, 0x4, R202 ;  /* 0x000000040d547825 */ /* 0x048fe400078e02ca */
[----:B------:R-:W3:Y:S02]  /*374a0*/  LDL.LU.64 R202, [R1+0xb48] ;  /* 0x000b480001ca7983 */ /* 0x000ee40000300a00 */
[----:B----4-:R-:W-:-:S02]  /*374b0*/  IMAD.WIDE R82, R13, 0x4, R204 ;  /* 0x000000040d527825 */ /* 0x010fc400078e02cc */
[----:B------:R-:W4:Y:S02]  /*374c0*/  LDL.LU.64 R204, [R1+0xb50] ;  /* 0x000b500001cc7983 */ /* 0x000f240000300a00 */
[C---:B------:R-:W-:Y:S02]  /*374d0*/  IMAD.WIDE R78, R13.reuse, 0x4, R214 ;  /* 0x000000040d4e7825 */ /* 0x040fe400078e02d6 */
[----:B------:R-:W4:Y:S02]  /*374e0*/  LDL.LU.64 R214, [R1+0xb68] ;  /* 0x000b680001d67983 */ /* 0x000f240000300a00 */
[C---:B------:R-:W-:Y:S02]  /*374f0*/  IMAD.WIDE R44, R13.reuse, 0x4, R208 ;  /* 0x000000040d2c7825 */ /* 0x040fe400078e02d0 */
[----:B------:R-:W4:Y:S02]  /*37500*/  LDL.LU.64 R208, [R1+0xb88] ;  /* 0x000b880001d07983 */ /* 0x000f240000300a00 */
[----:B------:R-:W-:-:S02]  /*37510*/  IMAD.WIDE R76, R13, 0x4, R200 ;  /* 0x000000040d4c7825 */ /* 0x000fc400078e02c8 */
[----:B------:R-:W4:Y:S02]  /*37520*/  LDL.LU.64 R200, [R1+0xbb0] ;  /* 0x000bb00001c87983 */ /* 0x000f240000300a00 */
[C---:B------:R-:W-:Y:S02]  /*37530*/  IMAD.WIDE R74, R13.reuse, 0x4, R210 ;  /* 0x000000040d4a7825 */ /* 0x040fe400078e02d2 */
[----:B------:R-:W4:Y:S02]  /*37540*/  LDL.LU.64 R210, [R1+0xbb8] ;  /* 0x000bb80001d27983 */ /* 0x000f240000300a00 */
[C---:B--2---:R-:W-:Y:S02]  /*37550*/  IMAD.WIDE R70, R13.reuse, 0x4, R212 ;  /* 0x000000040d467825 */ /* 0x044fe400078e02d4 */
[----:B------:R-:W2:Y:S02]  /*37560*/  LDL.LU.64 R212, [R1+0xbc0] ;  /* 0x000bc00001d47983 */ /* 0x000ea40000300a00 */
[----:B------:R-:W-:-:S02]  /*37570*/  IMAD.WIDE R38, R13, 0x4, R6 ;  /* 0x000000040d267825 */ /* 0x000fc400078e0206 */
[----:B------:R-:W2:Y:S02]  /*37580*/  LDL.LU.64 R6, [R1+0xbc8] ;  /* 0x000bc80001067983 */ /* 0x000ea40000300a00 */
[C---:B---3--:R-:W-:Y:S02]  /*37590*/  IMAD.WIDE R68, R13.reuse, 0x4, R202 ;  /* 0x000000040d447825 */ /* 0x048fe400078e02ca */
[----:B------:R-:W3:Y:S02]  /*375a0*/  LDL.LU.64 R202, [R1+0xbd0] ;  /* 0x000bd00001ca7983 */ /* 0x000ee40000300a00 */
[C---:B----4-:R-:W-:Y:S02]  /*375b0*/  IMAD.WIDE R66, R13.reuse, 0x4, R204 ;  /* 0x000000040d427825 */ /* 0x050fe400078e02cc */
[----:B------:R-:W4:Y:S02]  /*375c0*/  LDL.LU.64 R204, [R1+0xbe8] ;  /* 0x000be80001cc7983 */ /* 0x000f240000300a00 */
[----:B------:R-:W-:-:S02]  /*375d0*/  IMAD.WIDE R62, R13, 0x4, R214 ;  /* 0x000000040d3e7825 */ /* 0x000fc400078e02d6 */
[----:B------:R-:W4:Y:S02]  /*375e0*/  LDL.LU.64 R214, [R1+0xbf0] ;  /* 0x000bf00001d67983 */ /* 0x000f240000300a00 */
[C---:B------:R-:W-:Y:S02]  /*375f0*/  IMAD.WIDE R46, R13.reuse, 0x4, R208 ;  /* 0x000000040d2e7825 */ /* 0x040fe400078e02d0 */
[----:B------:R-:W4:Y:S02]  /*37600*/  LDL.LU.64 R208, [R1+0xbf8] ;  /* 0x000bf80001d07983 */ /* 0x000f240000300a00 */
[C---:B------:R-:W-:Y:S02]  /*37610*/  IMAD.WIDE R60, R13.reuse, 0x4, R200 ;  /* 0x000000040d3c7825 */ /* 0x040fe400078e02c8 */
[----:B------:R-:W4:Y:S02]  /*37620*/  LDL.LU.64 R200, [R1+0xc08] ;  /* 0x000c080001c87983 */ /* 0x000f240000300a00 */
[----:B------:R-:W-:-:S02]  /*37630*/  IMAD.WIDE R58, R13, 0x4, R210 ;  /* 0x000000040d3a7825 */ /* 0x000fc400078e02d2 */
[----:B------:R-:W4:Y:S02]  /*37640*/  LDL.LU.64 R210, [R1+0xc10] ;  /* 0x000c100001d27983 */ /* 0x000f240000300a00 */
[C---:B--2---:R-:W-:Y:S02]  /*37650*/  IMAD.WIDE R54, R13.reuse, 0x4, R212 ;  /* 0x000000040d367825 */ /* 0x044fe400078e02d4 */
[----:B------:R-:W2:Y:S02]  /*37660*/  LDL.LU.64 R212, [R1+0xc20] ;  /* 0x000c200001d47983 */ /* 0x000ea40000300a00 */
[C---:B------:R-:W-:Y:S02]  /*37670*/  IMAD.WIDE R240, R13.reuse, 0x4, R6 ;  /* 0x000000040df07825 */ /* 0x040fe400078e0206 */
[----:B------:R-:W2:Y:S02]  /*37680*/  LDL.LU.64 R6, [R1+0xc30] ;  /* 0x000c300001067983 */ /* 0x000ea40000300a00 */
[----:B---3--:R-:W-:-:S02]  /*37690*/  IMAD.WIDE R2, R13, 0x4, R202 ;  /* 0x000000040d027825 */ /* 0x008fc400078e02ca */
[----:B------:R-:W3:Y:S02]  /*376a0*/  LDL.LU.64 R202, [R1+0xc38] ;  /* 0x000c380001ca7983 */ /* 0x000ee40000300a00 */
[C---:B----4-:R-:W-:Y:S02]  /*376b0*/  IMAD.WIDE R32, R13.reuse, 0x4, R204 ;  /* 0x000000040d207825 */ /* 0x050fe400078e02cc */
[----:B------:R-:W4:Y:S02]  /*376c0*/  LDL.LU.64 R204, [R1+0xc40] ;  /* 0x000c400001cc7983 */ /* 0x000f240000300a00 */
[C---:B------:R-:W-:Y:S02]  /*376d0*/  IMAD.WIDE R28, R13.reuse, 0x4, R214 ;  /* 0x000000040d1c7825 */ /* 0x040fe400078e02d6 */
[----:B------:R-:W4:Y:S02]  /*376e0*/  LDL.LU.64 R214, [R1+0xc50] ;  /* 0x000c500001d67983 */ /* 0x000f240000300a00 */
[----:B------:R-:W-:-:S02]  /*376f0*/  IMAD.WIDE R86, R13, 0x4, R208 ;  /* 0x000000040d567825 */ /* 0x000fc400078e02d0 */
[----:B------:R-:W4:Y:S02]  /*37700*/  LDL.LU.64 R208, [R1+0xc60] ;  /* 0x000c600001d07983 */ /* 0x000f240000300a00 */
[C---:B------:R-:W-:Y:S02]  /*37710*/  IMAD.WIDE R26, R13.reuse, 0x4, R200 ;  /* 0x000000040d1a7825 */ /* 0x040fe400078e02c8 */
        /* <DEDUP_REMOVED lines=12> */
[----:B------:R1:W-:Y:S04]  /*377e0*/  LDGSTS.E [R170+0x3800c], desc[UR8][R164.64], !P2 ;  /* 0x3800c000a4aa7fae */ /* 0x0003e8000d121848 */
[----:B------:R1:W-:Y:S02]  /*377f0*/  LDGSTS.E [R169+0x3c00c], desc[UR8][R166.64], !P2 ;  /* 0x3c00c000a6a97fae */ /* 0x0003e4000d121848 */
[----:B-1----:R-:W-:Y:S02]  /*37800*/  VIADD R171, R172, 0xfffffde2 ;  /* 0xfffffde2acab7836 */ /* 0x002fe40000000000 */
[----:B------:R-:W-:Y:S01]  /*37810*/  LDGSTS.E [R168], desc[UR8][R52.64], !P0 ;  /* 0x0000000034a87fae */ /* 0x000fe2000c121848 */
[----:B------:R-:W1:Y:S02]  /*37820*/  LDC R172, c[0x0][0x230] ;  /* 0x00008c00ffac7b82 */ /* 0x000e640000000800 */
[----:B------:R-:W-:-:S02]  /*37830*/  ISETP.GE.U32.AND P2, PT, R171, 0x7ffffd63, PT ;  /* 0x7ffffd63ab00780c */ /* 0x000fc40003f46070 */
[C---:B------:R-:W-:Y:S01]  /*37840*/  IADD3 R171, R14.reuse, 0x100000, RZ ;  /* 0x001000000eab7810 */ /* 0x040fe20007ffe0ff */
[C---:B------:R-:W-:Y:S01]  /*37850*/  VIADD R170, R14.reuse, 0x100000 ;  /* 0x001000000eaa7836 */ /* 0x040fe20000000000 */
[----:B------:R-:W-:-:S03]  /*37860*/  IADD3 R169, R14, 0x100000, RZ ;  /* 0x001000000ea97810 */ /* 0x000fc60007ffe0ff */
[----:B------:R1:W-:Y:S04]  /*37870*/  LDGSTS.E [R171+0x4000], desc[UR8][R84.64], !P0 ;  /* 0x0400000054ab7fae */ /* 0x0003e8000c121848 */
[----:B------:R-:W-:Y:S04]  /*37880*/  LDGSTS.E [R170+0x8000], desc[UR8][R82.64], !P0 ;  /* 0x0800000052aa7fae */ /* 0x000fe8000c121848 */
[----:B------:R-:W-:Y:S01]  /*37890*/  LDGSTS.E [R169+0xc000], desc[UR8][R78.64], !P0 ;  /* 0x0c0000004ea97fae */ /* 0x000fe2000c121848 */
[----:B-1----:R-:W-:-:S03]  /*378a0*/  VIADD R171, R173, 0xfffffde1 ;  /* 0xfffffde1adab7836 */ /* 0x002fc60000000000 */
[----:B------:R-:W-:Y:S01]  /*378b0*/  LDGSTS.E [R168+0x4], desc[UR8][R44.64], !P2 ;  /* 0x000040002ca87fae */ /* 0x000fe2000d121848 */
[----:B------:R-:W1:Y:S01]  /*378c0*/  LDC R173, c[0x0][0x230] ;  /* 0x00008c00ffad7b82 */ /* 0x000e620000000800 */
[----:B------:R-:W-:Y:S02]  /*378d0*/  ISETP.GE.U32.AND P0, PT, R171, 0x7ffffd62, PT ;  /* 0x7ffffd62ab00780c */ /* 0x000fe40003f06070 */
[----:B------:R-:W-:-:S05]  /*378e0*/  IADD3 R171, R14, 0x100000, RZ ;  /* 0x001000000eab7810 */ /* 0x000fca0007ffe0ff */
        /* <DEDUP_REMOVED lines=36> */
[----:B------:R-:W-:Y:S02]  /*37b30*/  LDGSTS.E [R168+0x10008], desc[UR8][R90.64], !P0 ;  /* 0x100080005aa87fae */ /* 0x000fe4000c121848 */
[----:B------:R-:W-:Y:S02]  /*37b40*/  ISETP.GE.U32.AND P2, PT, R171, 0x7ffffd41, PT ;  /* 0x7ffffd41ab00780c */ /* 0x000fe40003f46070 */
[----:B------:R-:W-:Y:S01]  /*37b50*/  IADD3 R171, R14, 0x100000, RZ ;  /* 0x001000000eab7810 */ /* 0x000fe20007ffe0ff */
[C---:B---3--:R-:W-:Y:S02]  /*37b60*/  IMAD.WIDE R248, R13.reuse, 0x4, R202 ;  /* 0x000000040df87825 */ /* 0x048fe400078e02ca */
[----:B------:R-:W3:Y:S02]  /*37b70*/  LDL.LU.64 R202, [R1+0xc90] ;  /* 0x000c900001ca7983 */ /* 0x000ee40000300a00 */
[C---:B----4-:R-:W-:Y:S02]  /*37b80*/  IMAD.WIDE R250, R13.reuse, 0x4, R204 ;  /* 0x000000040dfa7825 */ /* 0x050fe400078e02cc */
[----:B------:R-:W4:Y:S02]  /*37b90*/  LDL.LU.64 R204, [R1+0xc98] ;  /* 0x000c980001cc7983 */ /* 0x000f240000300a00 */
[----:B------:R-:W-:-:S02]  /*37ba0*/  IMAD.WIDE R18, R13, 0x4, R214 ;  /* 0x000000040d127825 */ /* 0x000fc400078e02d6 */
[----:B------:R-:W4:Y:S02]  /*37bb0*/  LDL.LU.64 R214, [R1+0xca0] ;  /* 0x000ca00001d67983 */ /* 0x000f240000300a00 */
[C---:B------:R-:W-:Y:S02]  /*37bc0*/  IMAD.WIDE R92, R13.reuse, 0x4, R208 ;  /* 0x000000040d5c7825 */ /* 0x040fe400078e02d0 */
[----:B------:R-:W4:Y:S04]  /*37bd0*/  LDL.LU.64 R208, [R1+0xca8] ;  /* 0x000ca80001d07983 */ /* 0x000f280000300a00 */
[----:B------:R-:W-:Y:S04]  /*37be0*/  LDGSTS.E [R171+0x14008], desc[UR8][R248.64], !P0 ;  /* 0x14008000f8ab7fae */ /* 0x000fe8000c121848 */
[----:B------:R-:W-:Y:S04]  /*37bf0*/  LDGSTS.E [R170+0x18008], desc[UR8][R250.64], !P0 ;  /* 0x18008000faaa7fae */ /* 0x000fe8000c121848 */
        /* <DEDUP_REMOVED lines=30> */
[----:B------:R1:W-:Y:S02]  /*37de0*/  LDGSTS.E [R181+0x24000], desc[UR8][R170.64], !P0 ;  /* 0x24000000aab57fae */ /* 0x0003e4000c121848 */
[----:B------:R-:W-:Y:S02]  /*37df0*/  IMAD.WIDE R176, R13, 0x4, R208 ;  /* 0x000000040db07825 */ /* 0x000fe400078e02d0 */
[----:B------:R-:W4:Y:S04]  /*37e00*/  LDL.LU.64 R214, [R1+0xcf8] ;  /* 0x000cf80001d67983 */ /* 0x000f280000300a00 */
[----:B------:R-:W4:Y:S01]  /*37e10*/  LDL.LU.64 R208, [R1+0xd00] ;  /* 0x000d000001d07983 */ /* 0x000f220000300a00 */
[----:B-1----:R-:W-:-:S03]  /*37e20*/  IADD3 R181, R182, -0x25f, RZ ;  /* 0xfffffda1b6b57810 */ /* 0x002fc60007ffe0ff */
[----:B------:R-:W-:Y:S04]  /*37e30*/  LDGSTS.E [R180+0x28000], desc[UR8][R172.64], !P0 ;  /* 0x28000000acb47fae */ /* 0x000fe8000c121848 */
[----:B------:R-:W-:Y:S01]  /*37e40*/  LDGSTS.E [R179+0x2c000], desc[UR8][R174.64], !P0 ;  /* 0x2c000000aeb37fae */ /* 0x000fe2000c121848 */
[----:B------:R-:W-:-:S03]  /*37e50*/  ISETP.GE.U32.AND P0, PT, R181, 0x7ffffd22, PT ;  /* 0x7ffffd22b500780c */ /* 0x000fc60003f06070 */
[----:B------:R1:W-:Y:S02]  /*37e60*/  LDGSTS.E [R178+0x20004], desc[UR8][R176.64], !P2 ;  /* 0x20004000b0b27fae */ /* 0x0003e4000d121848 */
[C---:B-1----:R-:W-:Y:S02]  /*37e70*/  IMAD.WIDE R178, R13.reuse, 0x4, R200 ;  /* 0x000000040db27825 */ /* 0x042fe400078e02c8 */
[----:B------:R-:W4:Y:S02]  /*37e80*/  LDL.LU.64 R200, [R1+0xd20] ;  /* 0x000d200001c87983 */ /* 0x000f240000300a00 */
[C---:B------:R-:W-:Y:S02]  /*37e90*/  IMAD.WIDE R180, R13.reuse, 0x4, R210 ;  /* 0x000000040db47825 */ /* 0x040fe400078e02d2 */
[----:B------:R-:W4:Y:S02]  /*37ea0*/  LDL.LU.64 R210, [R1+0xd28] ;  /* 0x000d280001d27983 */ /* 0x000f240000300a00 */
[----:B--2---:R-:W-:-:S02]  /*37eb0*/  IMAD.WIDE R182, R13, 0x4, R212 ;  /* 0x000000040db67825 */ /* 0x004fc400078e02d4 */
[----:B------:R-:W2:Y:S02]  /*37ec0*/  LDL.LU.64 R212, [R1+0xd48] ;  /* 0x000d480001d47983 */ /* 0x000ea40000300a00 */
[----:B------:R-:W-:Y:S02]  /*37ed0*/  IMAD.WIDE R184, R13, 0x4, R6 ;  /* 0x000000040db87825 */ /* 0x000fe400078e0206 */
[----:B------:R-:W2:Y:S04]  /*37ee0*/  LDL.LU.64 R6, [R1+0xd68] ;  /* 0x000d680001067983 */ /* 0x000ea80000300a00 */
[----:B------:R-:W2:Y:S04]  /*37ef0*/  LDL.LU.64 R220, [R1+0xd88] ;  /* 0x000d880001dc7983 */ /* 0x000ea80000300a00 */
[----:B------:R-:W2:Y:S04]  /*37f00*/  LDL.LU.64 R218, [R1+0xd90] ;  /* 0x000d900001da7983 */ /* 0x000ea80000300a00 */
        /* <DEDUP_REMOVED lines=10> */
[----:B------:R-:W-:Y:S01]  /*37fb0*/  ISETP.GE.U32.AND P2, PT, R189, 0x7ffffd21, PT ;  /* 0x7ffffd21bd00780c */ /* 0x000fe20003f46070 */
[C---:B------:R-:W-:Y:S01]  /*37fc0*/  VIADD R196, R14.reuse, 0x100000 ;  /* 0x001000000ec47836 */ /* 0x040fe20000000000 */
[C---:B------:R-:W-:Y:S01]  /*37fd0*/  IADD3 R197, R14.reuse, 0x100000, RZ ;  /* 0x001000000ec57810 */ /* 0x040fe20007ffe0ff */
[C---:B------:R-:W-:Y:S01]  /*37fe0*/  VIADD R194, R14.reuse, 0x100000 ;  /* 0x001000000ec27836 */ /* 0x040fe20000000000 */
[----:B------:R-:W-:Y:S01]  /*37ff0*/  IADD3 R195, R14, 0x100000, RZ ;  /* 0x001000000ec37810 */ /* 0x000fe20007ffe0ff */
[----:B---3--:R-:W-:-:S04]  /*38000*/  IMAD.WIDE R186, R13, 0x4, R202 ;  /* 0x000000040dba7825 */ /* 0x008fc800078e02ca */
[C---:B----4-:R-:W-:Y:S01]  /*38010*/  IMAD.WIDE R188, R13.reuse, 0x4, R204 ;  /* 0x000000040dbc7825 */ /* 0x050fe200078e02cc */
[----:B------:R-:W-:Y:S04]  /*38020*/  LDGSTS.E [R197+0x24008], desc[UR8][R186.64], !P0 ;  /* 0x24008000bac57fae */ /* 0x000fe8000c121848 */
[----:B------:R-:W-:Y:S01]  /*38030*/  LDGSTS.E [R196+0x28008], desc[UR8][R188.64], !P0 ;  /* 0x28008000bcc47fae */ /* 0x000fe2000c121848 */
[C---:B------:R-:W-:Y:S02]  /*38040*/  IMAD.WIDE R190, R13.reuse, 0x4, R214 ;  /* 0x000000040dbe7825 */ /* 0x040fe400078e02d6 */
[----:B------:R-:W1:Y:S02]  /*38050*/  LDC R214, c[0x0][0x230] ;  /* 0x00008c00ffd67b82 */ /* 0x000e640000000800 */
[C---:B------:R-:W-:Y:S01]  /*38060*/  IMAD.WIDE R192, R13.reuse, 0x4, R208 ;  /* 0x000000040dc07825 */ /* 0x040fe200078e02d0 */
[----:B------:R-:W-:Y:S04]  /*38070*/  LDGSTS.E [R195+0x2c008], desc[UR8][R190.64], !P0 ;  /* 0x2c008000bec37fae */ /* 0x000fe8000c121848 */
[----:B------:R-:W3:Y:S04]  /*38080*/  LDL.LU.64 R208, [R1+0xda0] ;  /* 0x000da00001d07983 */ /* 0x000ee80000300a00 */
[----:B------:R4:W-:Y:S04]  /*38090*/  LDGSTS.E [R194+0x2000c], desc[UR8][R192.64], !P2 ;  /* 0x2000c000c0c27fae */ /* 0x0009e8000d121848 */
[----:B------:R-:W3:Y:S04]  /*380a0*/  LDL.LU.64 R236, [R1+0xda8] ;  /* 0x000da80001ec7983 */ /* 0x000ee80000300a00 */
[----:B------:R-:W3:Y:S04]  /*380b0*/  LDL.LU.64 R22, [R1+0xdb0] ;  /* 0x000db00001167983 */ /* 0x000ee80000300a00 */
[----:B------:R-:W3:Y:S01]  /*380c0*/  LDL.LU.64 R216, [R1+0xdb8] ;  /* 0x000db80001d87983 */ /* 0x000ee20000300a00 */
[----:B----4-:R-:W-:-:S04]  /*380d0*/  IMAD.WIDE R194, R13, 0x4, R200 ;  /* 0x000000040dc27825 */ /* 0x010fc800078e02c8 */
[----:B--2---:R-:W-:Y:S02]  /*380e0*/  IMAD.WIDE R200, R13, 0x4, R6 ;  /* 0x000000040dc87825 */ /* 0x004fe400078e0206 */
[----:B------:R-:W2:Y:S02]  /*380f0*/  LDL.LU.64 R6, [R1+0xdc0] ;  /* 0x000dc00001067983 */ /* 0x000ea40000300a00 */
[----:B------:R-:W-:Y:S02]  /*38100*/  VIADD R205, R14, 0x100000 ;  /* 0x001000000ecd7836 */ /* 0x000fe40000000000 */
[----:B------:R-:W4:Y:S04]  /*38110*/  LDL.LU.64 R222, [R1+0xdc8] ;  /* 0x000dc80001de7983 */ /* 0x000f280000300a00 */
[----:B------:R1:W-:Y:S02]  /*38120*/  LDGSTS.E [R205+0x2400c], desc[UR8][R194.64], !P2 ;  /* 0x2400c000c2cd7fae */ /* 0x0003e4000d121848 */
[----:B-1----:R-:W-:-:S02]  /*38130*/  VIADD R205, R206, 0xfffffd82 ;  /* 0xfffffd82cecd7836 */ /* 0x002fc40000000000 */
[----:B------:R-:W-:Y:S02]  /*38140*/  IMAD.WIDE R206, R13, 0x4, R230 ;  /* 0x000000040dce7825 */ /* 0x000fe400078e02e6 */
[----:B------:R-:W4:Y:S04]  /*38150*/  LDL.LU.64 R230, [R1+0xdd0] ;  /* 0x000dd00001e67983 */ /* 0x000f280000300a00 */
[----:B------:R-:W4:Y:S04]  /*38160*/  LDL.LU.64 R244, [R1+0xdd8] ;  /* 0x000dd80001f47983 */ /* 0x000f280000300a00 */
[----:B------:R-:W4:Y:S04]  /*38170*/  LDL.LU.64 R30, [R1+0xde0] ;  /* 0x000de000011e7983 */ /* 0x000f280000300a00 */
[----:B------:R-:W4:Y:S04]  /*38180*/  LDL.LU.64 R226, [R1+0xde8] ;  /* 0x000de80001e27983 */ /* 0x000f280000300a00 */
[----:B------:R-:W4:Y:S01]  /*38190*/  LDL.LU.64 R228, [R1+0xdf0] ;  /* 0x000df00001e47983 */ /* 0x000f220000300a00 */
[----:B------:R-:W-:-:S04]  /*381a0*/  IADD3 R197, R198, -0x27d, RZ ;  /* 0xfffffd83c6c57810 */ /* 0x000fc80007ffe0ff */
[----:B------:R-:W-:Y:S01]  /*381b0*/  ISETP.GE.U32.AND P0, PT, R197, 0x7ffffd04, PT ;  /* 0x7ffffd04c500780c */ /* 0x000fe20003f06070 */
[C---:B------:R-:W-:Y:S01]  /*381c0*/  IMAD.WIDE R196, R13.reuse, 0x4, R210 ;  /* 0x000000040dc47825 */ /* 0x040fe200078e02d2 */
[C---:B------:R-:W-:Y:S02]  /*381d0*/  IADD3 R204, R14.reuse, 0x100000, RZ ;  /* 0x001000000ecc7810 */ /* 0x040fe40007ffe0ff */
[C---:B------:R-:W-:Y:S01]  /*381e0*/  IADD3 R202, R14.reuse, 0x100000, RZ ;  /* 0x001000000eca7810 */ /* 0x040fe20007ffe0ff */
[C---:B------:R-:W-:Y:S02]  /*381f0*/  VIADD R203, R14.reuse, 0x100000 ;  /* 0x001000000ecb7836 */ /* 0x040fe40000000000 */
[----:B------:R-:W-:Y:S01]  /*38200*/  IMAD.WIDE R198, R13, 0x4, R212 ;  /* 0x000000040dc67825 */ /* 0x000fe200078e02d4 */
[----:B------:R-:W-:Y:S01]  /*38210*/  LDGSTS.E [R204+0x2800c], desc[UR8][R196.64], !P2 ;  /* 0x2800c000c4cc7fae */ /* 0x000fe2000d121848 */
[----:B------:R-:W-:-:S03]  /*38220*/  IADD3 R213, R14, 0x100000, RZ ;  /* 0x001000000ed57810 */ /* 0x000fc60007ffe0ff */
[----:B------:R-:W-:Y:S04]  /*38230*/  LDGSTS.E [R203+0x2c00c], desc[UR8][R198.64], !P2 ;  /* 0x2c00c000c6cb7fae */ /* 0x000fe8000d121848 */
[----:B------:R1:W-:Y:S02]  /*38240*/  LDGSTS.E [R202+0x30000], desc[UR8][R200.64], !P0 ;  /* 0x30000000c8ca7fae */ /* 0x0003e4000c121848 */
[----:B-1----:R-:W-:-:S05]  /*38250*/  IMAD.WIDE R202, R13, 0x4, R220 ;  /* 0x000000040dca7825 */ /* 0x002fca00078e02dc */
[----:B------:R1:W-:Y:S02]  /*38260*/  LDGSTS.E [R213+0x34000], desc[UR8][R202.64], !P0 ;  /* 0x34000000cad57fae */ /* 0x0003e4000c121848 */
[----:B-1----:R-:W-:Y:S02]  /*38270*/  IADD3 R213, R214, -0x27f, RZ ;  /* 0xfffffd81d6d57810 */ /* 0x002fe40007ffe0ff */
[----:B------:R-:W-:Y:S01]  /*38280*/  ISETP.GE.U32.AND P2, PT, R205, 0x7ffffd03, PT ;  /* 0x7ffffd03cd00780c */ /* 0x000fe20003f46070 */
[C---:B------:R-:W-:Y:S01]  /*38290*/  VIADD R212, R14.reuse, 0x100000 ;  /* 0x001000000ed47836 */ /* 0x040fe20000000000 */
[----:B------:R-:W-:Y:S01]  /*382a0*/  IADD3 R211, R14, 0x100000, RZ ;  /* 0x001000000ed37810 */ /* 0x000fe20007ffe0ff */
[----:B------:R-:W-:-:S04]  /*382b0*/  IMAD.WIDE R204, R13, 0x4, R218 ;  /* 0x000000040dcc7825 */ /* 0x000fc800078e02da */
[C---:B------:R-:W-:Y:S01]  /*382c0*/  VIADD R210, R14.reuse, 0x100000 ;  /* 0x001000000ed27836 */ /* 0x040fe20000000000 */
[----:B------:R1:W-:Y:S01]  /*382d0*/  LDGSTS.E [R212+0x38000], desc[UR8][R204.64], !P0 ;  /* 0x38000000ccd47fae */ /* 0x0003e2000c121848 */
[----:B------:R-:W-:Y:S01]  /*382e0*/  ISETP.GE.U32.AND P3, PT, R213, 0x7ffffd02, PT ;  /* 0x7ffffd02d500780c */ /* 0x000fe20003f66070 */
[C---:B------:R-:W-:Y:S02]  /*382f0*/  VIADD R221, R14.reuse, 0x100000 ;  /* 0x001000000edd7836 */ /* 0x040fe40000000000 */
[----:B------:R-:W-:Y:S01]  /*38300*/  LDGSTS.E [R211+0x3c000], desc[UR8][R206.64], !P0 ;  /* 0x3c000000ced37fae */ /* 0x000fe2000c121848 */
[C---:B------:R-:W-:Y:S01]  /*38310*/  IADD3 R220, R14.reuse, 0x100000, RZ ;  /* 0x001000000edc7810 */ /* 0x040fe20007ffe0ff */
[C---:B------:R-:W-:Y:S02]  /*38320*/  VIADD R219, R14.reuse, 0x100000 ;  /* 0x001000000edb7836 */ /* 0x040fe40000000000 */
[----:B------:R-:W-:Y:S01]  /*38330*/  VIADD R225, R225, 0xfffffd80 ;  /* 0xfffffd80e1e17836 */ /* 0x000fe20000000000 */
[----:B------:R-:W-:-:S02]  /*38340*/  IADD3 R218, R14, 0x100000, RZ ;  /* 0x001000000eda7810 */ /* 0x000fc40007ffe0ff */
[C---:B------:R-:W-:Y:S01]  /*38350*/  IADD3 R224, R14.reuse, 0x100000, RZ ;  /* 0x001000000ee07810 */ /* 0x040fe20007ffe0ff */
[----:B------:R-:W-:Y:S02]  /*38360*/  VIADD R252, R14, 0x100000 ;  /* 0x001000000efc7836 */ /* 0x000fe40000000000 */
[----:B---3--:R-:W-:-:S04]  /*38370*/  IMAD.WIDE R214, R13, 0x4, R216 ;  /* 0x000000040dd67825 */ /* 0x008fc800078e02d8 */
[----:B------:R-:W-:-:S05]  /*38380*/  IMAD.WIDE R208, R13, 0x4, R208 ;  /* 0x000000040dd07825 */ /* 0x000fca00078e02d0 */
[----:B------:R3:W-:Y:S01]  /*38390*/  LDGSTS.E [R210+0x30004], desc[UR8][R208.64], !P2 ;  /* 0x30004000d0d27fae */ /* 0x0007e2000d121848 */
[----:B-1----:R-:W-:-:S04]  /*383a0*/  IMAD.WIDE R212, R13, 0x4, R22 ;  /* 0x000000040dd47825 */ /* 0x002fc800078e0216 */
[----:B---3--:R-:W-:-:S05]  /*383b0*/  IMAD.WIDE R210, R13, 0x4, R236 ;  /* 0x000000040dd27825 */ /* 0x008fca00078e02ec */
[----:B------:R-:W-:Y:S04]  /*383c0*/  LDGSTS.E [R221+0x34004], desc[UR8][R210.64], !P2 ;  /* 0x34004000d2dd7fae */ /* 0x000fe8000d121848 */
[----:B------:R-:W-:Y:S04]  /*383d0*/  LDGSTS.E [R220+0x38004], desc[UR8][R212.64], !P2 ;  /* 0x38004000d4dc7fae */ /* 0x000fe8000d121848 */
[----:B------:R-:W-:Y:S01]  /*383e0*/  LDGSTS.E [R219+0x3c004], desc[UR8][R214.64], !P2 ;  /* 0x3c004000d6db7fae */ /* 0x000fe2000d121848 */
[----:B--2---:R-:W-:Y:S02]  /*383f0*/  IMAD.WIDE R216, R13, 0x4, R6 ;  /* 0x000000040dd87825 */ /* 0x004fe400078e0206 */
[----:B------:R-:W1:Y:S01]  /*38400*/  S2R R7, SR_TID.X ;  /* 0x0000000000077919 */ /* 0x000e620000002100 */
[----:B------:R-:W2:Y:S02]  /*38410*/  LDC R6, c[0x0][0x230] ;  /* 0x00008c00ff067b82 */ /* 0x000ea40000000800 */
[----:B------:R4:W-:Y:S01]  /*38420*/  LDGSTS.E [R218+0x30008], desc[UR8][R216.64], !P3 ;  /* 0x30008000d8da7fae */ /* 0x0009e2000d921848 */
[----:B-1----:R-:W-:-:S04]  /*38430*/  LOP3.LUT R7, R7, 0x7f, RZ, 0xc0, !PT ;  /* 0x0000007f07077812 */ /* 0x002fc800078ec0ff */
[----:B------:R-:W-:Y:S02]  /*38440*/  ISETP.GE.AND P2, PT, R7, R225, PT ;  /* 0x000000e10700720c */ /* 0x000fe40003f46270 */
[----:B------:R-:W1:Y:S01]  /*38450*/  LDC R7, c[0x0][0x230] ;  /* 0x00008c00ff077b82 */ /* 0x000e620000000800 */
[----:B----4-:R-:W-:Y:S01]  /*38460*/  IMAD.WIDE R218, R13, 0x4, R222 ;  /* 0x000000040dda7825 */ /* 0x010fe200078e02de */
[----:B------:R-:W-:Y:S02]  /*38470*/  SEL R222, RZ, 0x4, P2 ;  /* 0x00000004ffde7807 */ /* 0x000fe40001000000 */
[----:B------:R-:W-:Y:S02]  /*38480*/  ISETP.GE.U32.AND P2, PT, R225, 0x7ffffd01, PT ;  /* 0x7ffffd01e100780c */ /* 0x000fe40003f46070 */
[----:B------:R3:W-:Y:S01]  /*38490*/  LDGSTS.E [R224+0x34008], desc[UR8][R218.64], !P3 ;  /* 0x34008000dae07fae */ /* 0x0007e2000d921848 */
[----:B------:R-:W-:Y:S01]  /*384a0*/  IADD3 R223, R14, 0x100000, RZ ;  /* 0x001000000edf7810 */ /* 0x000fe20007ffe0ff */
[----:B------:R-:W-:-:S04]  /*384b0*/  IMAD.WIDE R220, R13, 0x4, R230 ;  /* 0x000000040ddc7825 */ /* 0x000fc800078e02e6 */
[----:B---3--:R-:W-:Y:S01]  /*384c0*/  IMAD.WIDE R224, R13, 0x4, R30 ;  /* 0x000000040de07825 */ /* 0x008fe200078e021e */
[----:B------:R3:W-:Y:S04]  /*384d0*/  LDGSTS.E [R223+0x38008], desc[UR8][R220.64], !P3 ;  /* 0x38008000dcdf7fae */ /* 0x0007e8000d921848 */
[----:B------:R-:W4:Y:S01]  /*384e0*/  LDL.LU.64 R30, [R1+0xdf8] ;  /* 0x000df800011e7983 */ /* 0x000f220000300a00 */
[----:B-1----:R-:W-:-:S03]  /*384f0*/  VIADD R7, R7, 0x7f ;  /* 0x0000007f07077836 */ /* 0x002fc60000000000 */
[----:B------:R-:W2:Y:S04]  /*38500*/  LDL.LU.64 R242, [R1+0xe10] ;  /* 0x000e100001f27983 */ /* 0x000ea80000300a00 */
[----:B------:R-:W2:Y:S01]  /*38510*/  LDL.LU.64 R36, [R1+0xe18] ;  /* 0x000e180001247983 */ /* 0x000ea20000300a00 */
[----:B------:R-:W-:-:S03]  /*38520*/  ISETP.GT.AND P0, PT, R7, 0x2ff, PT ;  /* 0x000002ff0700780c */ /* 0x000fc60003f04270 */
[----:B------:R-:W2:Y:S04]  /*38530*/  LDL.LU.64 R40, [R1+0xe20] ;  /* 0x000e200001287983 */ /* 0x000ea80000300a00 */
[----:B------:R-:W2:Y:S04]  /*38540*/  LDL.LU.64 R42, [R1+0xe28] ;  /* 0x000e2800012a7983 */ /* 0x000ea80000300a00 */
[----:B------:R-:W2:Y:S01]  /*38550*/  LDL.LU.64 R48, [R1+0xe30] ;  /* 0x000e300001307983 */ /* 0x000ea20000300a00 */
[----:B------:R-:W-:-:S03]  /*38560*/  SEL R230, R222, RZ, P0 ;  /* 0x000000ffdee67207 */ /* 0x000fc60000000000 */
[----:B------:R-:W2:Y:S01]  /*38570*/  LDL.LU.64 R50, [R1+0xc48] ;  /* 0x000c480001327983 */ /* 0x000ea20000300a00 */
[----:B------:R-:W-:-:S03]  /*38580*/  VIADD R22, R14, 0x100000 ;  /* 0x001000000e167836 */ /* 0x000fc60000000000 */
[----:B------:R-:W2:Y:S01]  /*38590*/  LDL.LU.64 R236, [R1+0xc28] ;  /* 0x000c280001ec7983 */ /* 0x000ea20000300a00 */
[----:B---3--:R-:W-:-:S03]  /*385a0*/  IMAD.WIDE R222, R13, 0x4, R244 ;  /* 0x000000040dde7825 */ /* 0x008fc600078e02f4 */
[----:B------:R-:W3:Y:S01]  /*385b0*/  LDL.LU.64 R94, [R1+0xc00] ;  /* 0x000c0000015e7983 */ /* 0x000ee20000300a00 */
[----:B------:R-:W-:-:S03]  /*385c0*/  IADD3 R7, R14, 0x100000, RZ ;  /* 0x001000000e077810 */ /* 0x000fc60007ffe0ff */
[----:B------:R-:W3:Y:S01]  /*385d0*/  LDL.LU.64 R98, [R1+0xbe0] ;  /* 0x000be00001627983 */ /* 0x000ee20000300a00 */
[----:B------:R-:W-:-:S03]  /*385e0*/  IMAD.WIDE R226, R13, 0x4, R226 ;  /* 0x000000040de27825 */ /* 0x000fc600078e02e2 */
[----:B------:R-:W3:Y:S01]  /*385f0*/  LDL.LU.64 R100, [R1+0x9d0] ;  /* 0x0009d00001647983 */ /* 0x000ee20000300a00 */
[----:B------:R-:W-:Y:S01]  /*38600*/  IADD3 R231, R14, 0x100000, RZ ;  /* 0x001000000ee77810 */ /* 0x000fe20007ffe0ff */
[----:B------:R-:W-:Y:S02]  /*38610*/  IMAD.WIDE R228, R13, 0x4, R228 ;  /* 0x000000040de47825 */ /* 0x000fe400078e02e4 */
[----:B------:R-:W3:Y:S04]  /*38620*/  LDL.LU.64 R102, [R1+0x9b0] ;  /* 0x0009b00001667983 */ /* 0x000ee80000300a00 */
[----:B------:R-:W3:Y:S04]  /*38630*/  LDL.LU.64 R244, [R1+0x990] ;  /* 0x0009900001f47983 */ /* 0x000ee80000300a00 */
[----:B------:R-:W3:Y:S04]  /*38640*/  LDL.LU.64 R232, [R1+0x978] ;  /* 0x0009780001e87983 */ /* 0x000ee80000300a00 */
[----:B------:R-:W3:Y:S01]  /*38650*/  LDL.LU.64 R234, [R1+0x780] ;  /* 0x0007800001ea7983 */ /* 0x000ee20000300a00 */
[----:B------:R-:W-:-:S03]  /*38660*/  ISETP.NE.U32.AND P0, PT, R230, RZ, PT ;  /* 0x000000ffe600720c */ /* 0x000fc60003f05070 */
[----:B------:R-:W-:Y:S04]  /*38670*/  LDGSTS.E [R22+0x3c008], desc[UR8][R222.64], !P3 ;  /* 0x3c008000de167fae */ /* 0x000fe8000d921848 */
[----:B------:R-:W3:Y:S04]  /*38680*/  LDL.LU.64 R238, [R1+0x750] ;  /* 0x0007500001ee7983 */ /* 0x000ee80000300a00 */
[----:B------:R-:W-:Y:S04]  /*38690*/  LDGSTS.E [R7+0x3000c], desc[UR8][R224.64], !P2 ;  /* 0x3000c000e0077fae */ /* 0x000fe8000d121848 */
[----:B------:R-:W3:Y:S04]  /*386a0*/  LDL.LU.64 R96, [R1+0x728] ;  /* 0x0007280001607983 */ /* 0x000ee80000300a00 */
[----:B------:R-:W3:Y:S04]  /*386b0*/  LDL.LU.64 R88, [R1+0x6f8] ;  /* 0x0006f80001587983 */ /* 0x000ee80000300a00 */
[----:B------:R-:W-:Y:S04]  /*386c0*/  LDGSTS.E [R252+0x3400c], desc[UR8][R226.64], !P2 ;  /* 0x3400c000e2fc7fae */ /* 0x000fe8000d121848 */
[----:B------:R-:W3:Y:S04]  /*386d0*/  LDL.LU.64 R80, [R1+0x4a8] ;  /* 0x0004a80001507983 */ /* 0x000ee80000300a00 */
[----:B------:R1:W-:Y:S04]  /*386e0*/  LDGSTS.E [R231+0x3800c], desc[UR8][R228.64], !P2 ;  /* 0x3800c000e4e77fae */ /* 0x0003e8000d121848 */
[----:B------:R-:W1:Y:S04]  /*386f0*/  LDL.LU.64 R230, [R1+0xe08] ;  /* 0x000e080001e67983 */ /* 0x000e680000300a00 */
[----:B------:R-:W3:Y:S04]  /*38700*/  LDL.LU.64 R72, [R1+0x478] ;  /* 0x0004780001487983 */ /* 0x000ee80000300a00 */
[----:B------:R-:W3:Y:S04]  /*38710*/  LDL.LU.64 R64, [R1+0x430] ;  /* 0x0004300001407983 */ /* 0x000ee80000300a00 */
[----:B------:R-:W3:Y:S04]  /*38720*/  LDL.LU.64 R56, [R1+0x410] ;  /* 0x0004100001387983 */ /* 0x000ee80000300a00 */
[----:B------:R-:W3:Y:S04]  /*38730*/  LDL.LU.64 R22, [R1+0x358] ;  /* 0x0003580001167983 */ /* 0x000ee80000300a00 */
[----:B------:R4:W-:Y:S04]  /*38740*/  STL.64 [R1+0x1980], R14 ;  /* 0x0019800e01007387 */ /* 0x0009e80000100a00 */
[----:B----4-:R-:W4:Y:S01]  /*38750*/  LDL.LU.64 R14, [R1+0xe00] ;  /* 0x000e0000010e7983 */ /* 0x010f220000300a00 */
[----:B------:R-:W-:-:S05]  /*38760*/  IMAD.WIDE R30, R13, 0x4, R30 ;  /* 0x000000040d1e7825 */ /* 0x000fca00078e021e */
[----:B------:R2:W-:Y:S04]  /*38770*/  STL.64 [R1+0x380], R30 ;  /* 0x0003801e01007387 */ /* 0x0005e80000100a00 */
[----:B--2---:R-:W2:Y:S01]  /*38780*/  LDL.LU.64 R30, [R1+0x1c90] ;  /* 0x001c9000011e7983 */ /* 0x004ea20000300a00 */
[----:B-1----:R-:W-:-:S04]  /*38790*/  IMAD.WIDE R230, R13, 0x4, R230 ;  /* 0x000000040de67825 */ /* 0x002fc800078e02e6 */
[----:B----4-:R-:W-:-:S05]  /*387a0*/  IMAD.WIDE R14, R13, 0x4, R14 ;  /* 0x000000040d0e7825 */ /* 0x010fca00078e020e */
[----:B------:R1:W-:Y:S04]  /*387b0*/  STL.64 [R1+0x388], R14 ;  /* 0x0003880e01007387 */ /* 0x0003e80000100a00 */
[----:B------:R4:W-:Y:S01]  /*387c0*/  STL.64 [R1+0x390], R230 ;  /* 0x000390e601007387 */ /* 0x0009e20000100a00 */
[----:B-1----:R-:W-:-:S04]  /*387d0*/  IMAD.WIDE R14, R13, 0x4, R242 ;  /* 0x000000040d0e7825 */ /* 0x002fc800078e02f2 */
[C---:B----4-:R-:W-:Y:S01]  /*387e0*/  IMAD.WIDE R230, R13.reuse, 0x4, R36 ;  /* 0x000000040de67825 */ /* 0x050fe200078e0224 */
[----:B------:R1:W-:Y:S03]  /*387f0*/  STL.64 [R1+0x3a8], R14 ;  /* 0x0003a80e01007387 */ /* 0x0003e60000100a00 */
[C---:B------:R-:W-:Y:S01]  /*38800*/  IMAD.WIDE R36, R13.reuse, 0x4, R40 ;  /* 0x000000040d247825 */ /* 0x040fe200078e0228 */
[----:B------:R-:W-:Y:S03]  /*38810*/  LDGSTS.E [R252+0x3c00c], desc[UR8][R230.64], !P2 ;  /* 0x3c00c000e6fc7fae */ /* 0x000fe6000d121848 */
[C---:B------:R-:W-:Y:S01]  /*38820*/  IMAD.WIDE R40, R13.reuse, 0x4, R48 ;  /* 0x000000040d287825 */ /* 0x040fe200078e0230 */
[----:B------:R4:W-:Y:S03]  /*38830*/  STL.64 [R1+0x3b0], R36 ;  /* 0x0003b02401007387 */ /* 0x0009e60000100a00 */
[C---:B-1----:R-:W-:Y:S01]  /*38840*/  IMAD.WIDE R14, R13.reuse, 0x4, R42 ;  /* 0x000000040d0e7825 */ /* 0x042fe200078e022a */
[----:B------:R-:W0:Y:S04]  /*38850*/  LDGDEPBAR ;  /* 0x00000000000079af */ /* 0x000e280000000000 */
[----:B------:R1:W-:Y:S01]  /*38860*/  STL.64 [R1+0x3b8], R14 ;  /* 0x0003b80e01007387 */ /* 0x0003e20000100a00 */
[----:B----4-:R-:W-:-:S03]  /*38870*/  IMAD.WIDE R36, R13, 0x4, R50 ;  /* 0x000000040d247825 */ /* 0x010fc600078e0232 */
[----:B------:R3:W-:Y:S01]  /*38880*/  STL.64 [R1+0x3f0], R40 ;  /* 0x0003f02801007387 */ /* 0x0007e20000100a00 */
[----:B-1----:R-:W-:-:S03]  /*38890*/  IMAD.WIDE R14, R13, 0x4, R236 ;  /* 0x000000040d0e7825 */ /* 0x002fc600078e02ec */
[----:B------:R-:W4:Y:S04]  /*388a0*/  LDL.LU.64 R236, [R1+0x340] ;  /* 0x0003400001ec7983 */ /* 0x000f280000300a00 */
[----:B------:R1:W-:Y:S01]  /*388b0*/  STL.64 [R1+0x418], R36 ;  /* 0x0004182401007387 */ /* 0x0003e20000100a00 */
[----:B---3--:R-:W-:-:S03]  /*388c0*/  IMAD.WIDE R40, R13, 0x4, R100 ;  /* 0x000000040d287825 */ /* 0x008fc600078e0264 */
[----:B------:R3:W-:Y:S01]  /*388d0*/  STL.64 [R1+0x438], R14 ;  /* 0x0004380e01007387 */ /* 0x0007e20000100a00 */
[----:B-1----:R-:W-:-:S04]  /*388e0*/  IMAD.WIDE R36, R13, 0x4, R94 ;  /* 0x000000040d247825 */ /* 0x002fc800078e025e */
[C---:B---3--:R-:W-:Y:S01]  /*388f0*/  IMAD.WIDE R14, R13.reuse, 0x4, R98 ;  /* 0x000000040d0e7825 */ /* 0x048fe200078e0262 */
[----:B------:R1:W-:Y:S04]  /*38900*/  STL.64 [R1+0x458], R36 ;  /* 0x0004582401007387 */ /* 0x0003e80000100a00 */
[----:B------:R3:W-:Y:S04]  /*38910*/  STL.64 [R1+0x490], R14 ;  /* 0x0004900e01007387 */ /* 0x0007e80000100a00 */
[----:B------:R3:W-:Y:S01]  /*38920*/  STL.64 [R1+0x4c8], R40 ;  /* 0x0004c82801007387 */ /* 0x0007e20000100a00 */
[----:B-1----:R-:W-:-:S04]  /*38930*/  IMAD.WIDE R36, R13, 0x4, R102 ;  /* 0x000000040d247825 */ /* 0x002fc800078e0266 */
[C---:B---3--:R-:W-:Y:S02]  /*38940*/  IMAD.WIDE R14, R13.reuse, 0x4, R244 ;  /* 0x000000040d0e7825 */ /* 0x048fe400078e02f4 */
[----:B------:R-:W3:Y:S02]  /*38950*/  LDL.LU.64 R244, [R1+0x320] ;  /* 0x0003200001f47983 */ /* 0x000ee40000300a00 */
[C---:B------:R-:W-:Y:S02]  /*38960*/  IMAD.WIDE R40, R13.reuse, 0x4, R232 ;  /* 0x000000040d287825 */ /* 0x040fe400078e02e8 */
[----:B------:R1:W-:Y:S04]  /*38970*/  STL.64 [R1+0x518], R36 ;  /* 0x0005182401007387 */ /* 0x0003e80000100a00 */
[----:B------:R1:W-:Y:S04]  /*38980*/  STL.64 [R1+0x520], R14 ;  /* 0x0005200e01007387 */ /* 0x0003e80000100a00 */
[----:B------:R1:W-:Y:S02]  /*38990*/  STL.64 [R1+0x578], R40 ;  /* 0x0005782801007387 */ /* 0x0003e40000100a00 */
[----:B-1----:R-:W-:-:S04]  /*389a0*/  IMAD.WIDE R36, R13, 0x4, R234 ;  /* 0x000000040d247825 */ /* 0x002fc800078e02ea */
[C---:B------:R-:W-:Y:S01]  /*389b0*/  IMAD.WIDE R14, R13.reuse, 0x4, R238 ;  /* 0x000000040d0e7825 */ /* 0x040fe200078e02ee */
[----:B------:R1:W-:Y:S03]  /*389c0*/  STL.64 [R1+0x5a8], R36 ;  /* 0x0005a82401007387 */ /* 0x0003e60000100a00 */
[C---:B------:R-:W-:Y:S01]  /*389d0*/  IMAD.WIDE R40, R13.reuse, 0x4, R96 ;  /* 0x000000040d287825 */ /* 0x040fe200078e0260 */
[----:B------:R1:W-:Y:S04]  /*389e0*/  STL.64 [R1+0x5d8], R14 ;  /* 0x0005d80e01007387 */ /* 0x0003e80000100a00 */
[----:B------:R-:W-:Y:S01]  /*389f0*/  STL.64 [R1+0x608], R40 ;  /* 0x0006082801007387 */ /* 0x000fe20000100a00 */
[----:B-1----:R-:W-:-:S03]  /*38a00*/  IMAD.WIDE R36, R13, 0x4, R88 ;  /* 0x000000040d247825 */ /* 0x002fc600078e0258 */
[----:B------:R-:W3:Y:S01]  /*38a10*/  LDL.LU.64 R242, [R1+0x2e0] ;  /* 0x0002e00001f27983 */ /* 0x000ee20000300a00 */
[----:B------:R-:W-:-:S03]  /*38a20*/  IMAD.WIDE R14, R13, 0x4, R80 ;  /* 0x000000040d0e7825 */ /* 0x000fc600078e0250 */
[----:B------:R1:W-:Y:S01]  /*38a30*/  STL.64 [R1+0x628], R36 ;  /* 0x0006282401007387 */ /* 0x0003e20000100a00 */
[----:B------:R-:W-:-:S03]  /*38a40*/  IMAD.WIDE R48, R13, 0x4, R72 ;  /* 0x000000040d307825 */ /* 0x000fc600078e0248 */
[----:B-1----:R-:W3:Y:S04]  /*38a50*/  LDL.LU.64 R36, [R1+0x2c0] ;  /* 0x0002c00001247983 */ /* 0x002ee80000300a00 */
[----:B------:R-:W-:Y:S04]  /*38a60*/  STL.64 [R1+0x640], R14 ;  /* 0x0006400e01007387 */ /* 0x000fe80000100a00 */
[----:B------:R-:W3:Y:S04]  /*38a70*/  LDL.LU.64 R40, [R1+0x2a0] ;  /* 0x0002a00001287983 */ /* 0x000ee80000300a00 */
[----:B------:R-:W3:Y:S01]  /*38a80*/  LDL.LU.64 R42, [R1+0x280] ;  /* 0x00028000012a7983 */ /* 0x000ee20000300a00 */
[----:B------:R-:W-:-:S03]  /*38a90*/  IMAD.WIDE R50, R13, 0x4, R64 ;  /* 0x000000040d327825 */ /* 0x000fc600078e0240 */
[----:B------:R1:W-:Y:S04]  /*38aa0*/  STL.64 [R1+0x660], R48 ;  /* 0x0006603001007387 */ /* 0x0003e80000100a00 */
[----:B------:R-:W-:Y:S01]  /*38ab0*/  STL.64 [R1+0x698], R50 ;  /* 0x0006983201007387 */ /* 0x000fe20000100a00 */
[----:B-1----:R-:W-:-:S03]  /*38ac0*/  IMAD.WIDE R48, R13, 0x4, R22 ;  /* 0x000000040d307825 */ /* 0x002fc600078e0216 */
[----:B------:R-:W3:Y:S01]  /*38ad0*/  LDL.LU.64 R22, [R1+0xee0] ;  /* 0x000ee00001167983 */ /* 0x000ee20000300a00 */
[----:B------:R-:W-:-:S05]  /*38ae0*/  IMAD.WIDE R14, R13, 0x4, R56 ;  /* 0x000000040d0e7825 */ /* 0x000fca00078e0238 */
[----:B------:R1:W-:Y:S04]  /*38af0*/  STL.64 [R1+0x6c8], R14 ;  /* 0x0006c80e01007387 */ /* 0x0003e80000100a00 */
[----:B-1----:R-:W3:Y:S04]  /*38b00*/  LDL.LU.64 R14, [R1+0xed8] ;  /* 0x000ed800010e7983 */ /* 0x002ee80000300a00 */
[----:B------:R1:W-:Y:S04]  /*38b10*/  STL.64 [R1+0x6e8], R48 ;  /* 0x0006e83001007387 */ /* 0x0003e80000100a00 */
[----:B-1----:R-:W3:Y:S04]  /*38b20*/  LDL.LU.64 R48, [R1+0xec8] ;  /* 0x000ec80001307983 */ /* 0x002ee80000300a00 */
        /* <DEDUP_REMOVED lines=9> */
[----:B--2---:R-:W-:-:S04]  /*38bc0*/  IMAD.WIDE R30, R13, 0x4, R30 ;  /* 0x000000040d1e7825 */ /* 0x004fc800078e021e */
[----:B------:R-:W-:-:S04]  /*38bd0*/  IMAD.WIDE R52, R13, 0x4, R52 ;  /* 0x000000040d347825 */ /* 0x000fc800078e0234 */
[----:B------:R-:W-:-:S04]  /*38be0*/  IMAD.WIDE R44, R13, 0x4, R44 ;  /* 0x000000040d2c7825 */ /* 0x000fc800078e022c */
[----:B------:R-:W-:-:S04]  /*38bf0*/  IMAD.WIDE R38, R13, 0x4, R38 ;  /* 0x000000040d267825 */ /* 0x000fc800078e0226 */
[----:B------:R-:W-:-:S04]  /*38c00*/  IMAD.WIDE R46, R13, 0x4, R46 ;  /* 0x000000040d2e7825 */ /* 0x000fc800078e022e */
[----:B----4-:R-:W-:-:S05]  /*38c10*/  IMAD.WIDE R56, R13, 0x4, R236 ;  /* 0x000000040d387825 */ /* 0x010fca00078e02ec */
[----:B------:R3:W-:Y:S04]  /*38c20*/  STL.64 [R1+0x708], R56 ;  /* 0x0007083801007387 */ /* 0x0007e80000100a00 */
[----:B------:R-:W2:Y:S04]  /*38c30*/  LDL.LU.64 R88, [R1+0x6d8] ;  /* 0x0006d80001587983 */ /* 0x000ea80000300a00 */
[----:B------:R-:W4:Y:S04]  /*38c40*/  LDL.LU.64 R80, [R1+0x678] ;  /* 0x0006780001507983 */ /* 0x000f280000300a00 */
[----:B------:R-:W4:Y:S04]  /*38c50*/  LDL.LU.64 R72, [R1+0x670] ;  /* 0x0006700001487983 */ /* 0x000f280000300a00 */
[----:B------:R-:W4:Y:S01]  /*38c60*/  LDL.LU.64 R64, [R1+0x620] ;  /* 0x0006200001407983 */ /* 0x000f220000300a00 */
[----:B---3--:R-:W-:-:S05]  /*38c70*/  IMAD.WIDE R56, R13, 0x4, R244 ;  /* 0x000000040d387825 */ /* 0x008fca00078e02f4 */
[----:B------:R1:W-:Y:S04]  /*38c80*/  STL.64 [R1+0x720], R56 ;  /* 0x0007203801007387 */ /* 0x0003e80000100a00 */
[----:B-1----:R-:W3:Y:S04]  /*38c90*/  LDL.LU.64 R56, [R1+0x3c8] ;  /* 0x0003c80001387983 */ /* 0x002ee80000300a00 */
[----:B------:R1:W-:Y:S04]  /*38ca0*/  STL.64 [R1+0x740], R30 ;  /* 0x0007401e01007387 */ /* 0x0003e80000100a00 */
[----:B------:R-:W3:Y:S04]  /*38cb0*/  LDL.LU.64 R236, [R1+0x3c0] ;  /* 0x0003c00001ec7983 */ /* 0x000ee80000300a00 */
[----:B------:R-:W3:Y:S04]  /*38cc0*/  LDL.LU.64 R244, [R1+0x398] ;  /* 0x0003980001f47983 */ /* 0x000ee80000300a00 */
[----:B-1----:R-:W3:Y:S01]  /*38cd0*/  LDL.LU.64 R30, [R1+0x370] ;  /* 0x00037000011e7983 */ /* 0x002ee20000300a00 */
[----:B------:R-:W-:-:S05]  /*38ce0*/  IMAD.WIDE R242, R13, 0x4, R242 ;  /* 0x000000040df27825 */ /* 0x000fca00078e02f2 */
[----:B------:R1:W-:Y:S01]  /*38cf0*/  STL.64 [R1+0x760], R242 ;  /* 0x000760f201007387 */ /* 0x0003e20000100a00 */
[----:B------:R-:W-:-:S03]  /*38d00*/  IMAD.WIDE R36, R13, 0x4, R36 ;  /* 0x000000040d247825 */ /* 0x000fc600078e0224 */
[----:B-1----:R-:W3:Y:S04]  /*38d10*/  LDL.LU.64 R242, [R1+0x1c88] ;  /* 0x001c880001f27983 */ /* 0x002ee80000300a00 */
[----:B------:R1:W-:Y:S01]  /*38d20*/  STL.64 [R1+0x780], R36 ;  /* 0x0007802401007387 */ /* 0x0003e20000100a00 */
[----:B------:R-:W-:-:S04]  /*38d30*/  IMAD.WIDE R40, R13, 0x4, R40 ;  /* 0x000000040d287825 */ /* 0x000fc800078e0228 */
[C---:B------:R-:W-:Y:S01]  /*38d40*/  IMAD.WIDE R42, R13.reuse, 0x4, R42 ;  /* 0x000000040d2a7825 */ /* 0x040fe200078e022a */
[----:B-1----:R-:W3:Y:S04]  /*38d50*/  LDL.LU.64 R36, [R1+0x1c80] ;  /* 0x001c800001247983 */ /* 0x002ee80000300a00 */
[----:B------:R1:W-:Y:S04]  /*38d60*/  STL.64 [R1+0x798], R40 ;  /* 0x0007982801007387 */ /* 0x0003e80000100a00 */
[----:B-1----:R-:W3:Y:S04]  /*38d70*/  LDL.LU.64 R40, [R1+0x1c78] ;  /* 0x001c780001287983 */ /* 0x002ee80000300a00 */
[----:B------:R1:W-:Y:S01]  /*38d80*/  STL.64 [R1+0x7b8], R42 ;  /* 0x0007b82a01007387 */ /* 0x0003e20000100a00 */
[----:B------:R-:W-:-:S03]  /*38d90*/  IMAD.WIDE R22, R13, 0x4, R22 ;  /* 0x000000040d167825 */ /* 0x000fc600078e0216 */
[----:B-1----:R-:W3:Y:S04]  /*38da0*/  LDL.LU.64 R42, [R1+0x1c70] ;  /* 0x001c7000012a7983 */ /* 0x002ee80000300a00 */
[----:B------:R1:W-:Y:S04]  /*38db0*/  STL.64 [R1+0x7e0], R52 ;  /* 0x0007e03401007387 */ /* 0x0003e80000100a00 */
        /* <DEDUP_REMOVED lines=8> */
[----:B-1----:R-:W3:Y:S01]  /*38e40*/  LDL.LU.64 R22, [R1+0x1c48] ;  /* 0x001c480001167983 */ /* 0x002ee20000300a00 */
[----:B------:R-:W-:-:S04]  /*38e50*/  IMAD.WIDE R14, R13, 0x4, R14 ;  /* 0x000000040d0e7825 */ /* 0x000fc800078e020e */
[C---:B------:R-:W-:Y:S01]  /*38e60*/  IMAD.WIDE R48, R13.reuse, 0x4, R48 ;  /* 0x000000040d307825 */ /* 0x040fe200078e0230 */
[----:B------:R1:W-:Y:S04]  /*38e70*/  STL.64 [R1+0x910], R14 ;  /* 0x0009100e01007387 */ /* 0x0003e80000100a00 */
[----:B------:R1:W-:Y:S02]  /*38e80*/  STL.64 [R1+0x918], R48 ;  /* 0x0009183001007387 */ /* 0x0003e40000100a00 */
[----:B-1----:R-:W-:-:S04]  /*38e90*/  IMAD.WIDE R14, R13, 0x4, R50 ;  /* 0x000000040d0e7825 */ /* 0x002fc800078e0232 */
[C---:B------:R-:W-:Y:S01]  /*38ea0*/  IMAD.WIDE R50, R13.reuse, 0x4, R94 ;  /* 0x000000040d327825 */ /* 0x040fe200078e025e */
[----:B------:R1:W-:Y:S03]  /*38eb0*/  STL.64 [R1+0x940], R14 ;  /* 0x0009400e01007387 */ /* 0x0003e60000100a00 */
[C---:B------:R-:W-:Y:S01]  /*38ec0*/  IMAD.WIDE R48, R13.reuse, 0x4, R98 ;  /* 0x000000040d307825 */ /* 0x040fe200078e0262 */
[----:B------:R1:W-:Y:S04]  /*38ed0*/  STL.64 [R1+0x968], R50 ;  /* 0x0009683201007387 */ /* 0x0003e80000100a00 */
[----:B------:R1:W-:Y:S02]  /*38ee0*/  STL.64 [R1+0x9a8], R48 ;  /* 0x0009a83001007387 */ /* 0x0003e40000100a00 */
[----:B-1----:R-:W-:-:S04]  /*38ef0*/  IMAD.WIDE R14, R13, 0x4, R100 ;  /* 0x000000040d0e7825 */ /* 0x002fc800078e0264 */
[C---:B------:R-:W-:Y:S01]  /*38f00*/  IMAD.WIDE R50, R13.reuse, 0x4, R102 ;  /* 0x000000040d327825 */ /* 0x040fe200078e0266 */
[----:B------:R1:W-:Y:S03]  /*38f10*/  STL.64 [R1+0x9d8], R14 ;  /* 0x0009d80e01007387 */ /* 0x0003e60000100a00 */
[C---:B------:R-:W-:Y:S01]  /*38f20*/  IMAD.WIDE R48, R13.reuse, 0x4, R232 ;  /* 0x000000040d307825 */ /* 0x040fe200078e02e8 */
[----:B------:R1:W-:Y:S03]  /*38f30*/  STL.64 [R1+0x9f8], R50 ;  /* 0x0009f83201007387 */ /* 0x0003e60000100a00 */
[C---:B-1----:R-:W-:Y:S02]  /*38f40*/  IMAD.WIDE R14, R13.reuse, 0x4, R238 ;  /* 0x000000040d0e7825 */ /* 0x042fe400078e02ee */
[----:B------:R-:W3:Y:S02]  /*38f50*/  LDL.LU.64 R238, [R1+0x1c0] ;  /* 0x0001c00001ee7983 */ /* 0x000ee40000300a00 */
[----:B------:R-:W-:-:S02]  /*38f60*/  IMAD.WIDE R50, R13, 0x4, R234 ;  /* 0x000000040d327825 */ /* 0x000fc400078e02ea */
[----:B------:R-:W-:Y:S04]  /*38f70*/  STL.64 [R1+0xa18], R48 ;  /* 0x000a183001007387 */ /* 0x000fe80000100a00 */
[----:B------:R1:W-:Y:S04]  /*38f80*/  STL.64 [R1+0xa38], R14 ;  /* 0x000a380e01007387 */ /* 0x0003e80000100a00 */
[----:B------:R4:W-:Y:S01]  /*38f90*/  STL.64 [R1+0xa70], R50 ;  /* 0x000a703201007387 */ /* 0x0009e20000100a00 */
[----:B-1----:R-:W-:-:S05]  /*38fa0*/  IMAD.WIDE R14, R13, 0x4, R96 ;  /* 0x000000040d0e7825 */ /* 0x002fca00078e0260 */
[----:B------:R1:W-:Y:S01]  /*38fb0*/  STL.64 [R1+0xa90], R14 ;  /* 0x000a900e01007387 */ /* 0x0003e20000100a00 */
[----:B--2---:R-:W-:-:S04]  /*38fc0*/  IMAD.WIDE R48, R13, 0x4, R88 ;  /* 0x000000040d307825 */ /* 0x004fc800078e0258 */
[C---:B----4-:R-:W-:Y:S01]  /*38fd0*/  IMAD.WIDE R50, R13.reuse, 0x4, R80 ;  /* 0x000000040d327825 */ /* 0x050fe200078e0250 */
[----:B------:R2:W-:Y:S03]  /*38fe0*/  STL.64 [R1+0xab8], R48 ;  /* 0x000ab83001007387 */ /* 0x0005e60000100a00 */
[C---:B-1----:R-:W-:Y:S01]  /*38ff0*/  IMAD.WIDE R14, R13.reuse, 0x4, R72 ;  /* 0x000000040d0e7825 */ /* 0x042fe200078e0248 */
[----:B--2---:R-:W2:Y:S04]  /*39000*/  LDL.LU.64 R48, [R1+0x160] ;  /* 0x0001600001307983 */ /* 0x004ea80000300a00 */
[----:B------:R1:W-:Y:S01]  /*39010*/  STL.64 [R1+0xad0], R50 ;  /* 0x000ad03201007387 */ /* 0x0003e20000100a00 */
[----:B------:R-:W-:-:S03]  /*39020*/  IMAD.WIDE R72, R13, 0x4, R64 ;  /* 0x000000040d487825 */ /* 0x000fc600078e0240 */
[----:B-1----:R-:W4:Y:S04]  /*39030*/  LDL.LU.64 R50, [R1+0x140] ;  /* 0x0001400001327983 */ /* 0x002f280000300a00 */
[----:B------:R1:W-:Y:S04]  /*39040*/  STL.64 [R1+0xae8], R14 ;  /* 0x000ae80e01007387 */ /* 0x0003e80000100a00 */
[----:B------:R-:W-:Y:S01]  /*39050*/  STL.64 [R1+0xb10], R72 ;  /* 0x000b104801007387 */ /* 0x000fe20000100a00 */
[----:B---3--:R-:W-:-:S04]  /*39060*/  IMAD.WIDE R64, R13, 0x4, R56 ;  /* 0x000000040d407825 */ /* 0x008fc800078e0238 */
[C---:B-1----:R-:W-:Y:S01]  /*39070*/  IMAD.WIDE R14, R13.reuse, 0x4, R236 ;  /* 0x000000040d0e7825 */ /* 0x042fe200078e02ec */
[----:B------:R-:W-:Y:S03]  /*39080*/  STL.64 [R1+0xb48], R64 ;  /* 0x000b484001007387 */ /* 0x000fe60000100a00 */
[C---:B------:R-:W-:Y:S01]  /*39090*/  IMAD.WIDE R56, R13.reuse, 0x4, R244 ;  /* 0x000000040d387825 */ /* 0x040fe200078e02f4 */
[----:B------:R1:W-:Y:S03]  /*390a0*/  STL.64 [R1+0xb68], R14 ;  /* 0x000b680e01007387 */ /* 0x0003e60000100a00 */
[C---:B------:R-:W-:Y:S01]  /*390b0*/  IMAD.WIDE R30, R13.reuse, 0x4, R30 ;  /* 0x000000040d1e7825 */ /* 0x040fe200078e021e */
[----:B------:R3:W-:Y:S04]  /*390c0*/  STL.64 [R1+0xbb0], R56 ;  /* 0x000bb03801007387 */ /* 0x0007e80000100a00 */
[----:B------:R-:W4:Y:S04]  /*390d0*/  LDL.LU.64 R94, [R1+0xef0] ;  /* 0x000ef000015e7983 */ /* 0x000f280000300a00 */
[----:B------:R-:W-:Y:S04]  /*390e0*/  STL.64 [R1+0xbb8], R30 ;  /* 0x000bb81e01007387 */ /* 0x000fe80000100a00 */
[----:B------:R-:W4:Y:S01]  /*390f0*/  LDL.LU.64 R98, [R1+0xee8] ;  /* 0x000ee80001627983 */ /* 0x000f220000300a00 */
[----:B-1----:R-:W-:-:S05]  /*39100*/  IMAD.WIDE R14, R13, 0x4, R22 ;  /* 0x000000040d0e7825 */ /* 0x002fca00078e0216 */
[----:B------:R1:W-:Y:S04]  /*39110*/  STL.64 [R1+0xbd0], R14 ;  /* 0x000bd00e01007387 */ /* 0x0003e80000100a00 */
        /* <DEDUP_REMOVED lines=9> */
[----:B---3--:R-:W3:Y:S04]  /*391b0*/  LDL.LU.64 R56, [R1+0x830] ;  /* 0x0008300001387983 */ /* 0x008ee80000300a00 */
[----:B------:R-:W3:Y:S04]  /*391c0*/  LDL.LU.64 R236, [R1+0x618] ;  /* 0x0006180001ec7983 */ /* 0x000ee80000300a00 */
[----:B------:R-:W3:Y:S04]  /*391d0*/  LDL.LU.64 R244, [R1+0x5e8] ;  /* 0x0005e80001f47983 */ /* 0x000ee80000300a00 */
[----:B-1----:R-:W3:Y:S04]  /*391e0*/  LDL.LU.64 R14, [R1+0x5b8] ;  /* 0x0005b800010e7983 */ /* 0x002ee80000300a00 */
[----:B------:R-:W3:Y:S04]  /*391f0*/  LDL.LU.64 R30, [R1+0x588] ;  /* 0x00058800011e7983 */ /* 0x000ee80000300a00 */
[----:B------:R-:W3:Y:S01]  /*39200*/  LDL.LU.64 R22, [R1+0x60] ;  /* 0x0000600001167983 */ /* 0x000ee20000300a00 */
[----:B------:R-:W-:-:S04]  /*39210*/  IMAD.WIDE R238, R13, 0x4, R238 ;  /* 0x000000040dee7825 */ /* 0x000fc800078e02ee */
[C---:B------:R-:W-:Y:S01]  /*39220*/  IMAD.WIDE R46, R13.reuse, 0x4, R46 ;  /* 0x000000040d2e7825 */ /* 0x040fe200078e022e */
[----:B------:R1:W-:Y:S04]  /*39230*/  STL.64 [R1+0xc30], R238 ;  /* 0x000c30ee01007387 */ /* 0x0003e80000100a00 */
[----:B------:R1:W-:Y:S01]  /*39240*/  STL.64 [R1+0xc70], R46 ;  /* 0x000c702e01007387 */ /* 0x0003e20000100a00 */
[----:B------:R-:W-:-:S04]  /*39250*/  IMAD.WIDE R52, R13, 0x4, R52 ;  /* 0x000000040d347825 */ /* 0x000fc800078e0234 */
[C---:B-1----:R-:W-:Y:S01]  /*39260*/  IMAD.WIDE R238, R13.reuse, 0x4, R38 ;  /* 0x000000040dee7825 */ /* 0x042fe200078e0226 */
[----:B------:R-:W3:Y:S04]  /*39270*/  LDL.LU.64 R46, [R1+0x40] ;  /* 0x00004000012e7983 */ /* 0x000ee80000300a00 */
[----:B------:R-:W3:Y:S01]  /*39280*/  LDL.LU.64 R38, [R1+0x20] ;  /* 0x0000200001267983 */ /* 0x000ee20000300a00 */
[----:B------:R-:W-:-:S03]  /*39290*/  IMAD.WIDE R242, R13, 0x4, R242 ;  /* 0x000000040df27825 */ /* 0x000fc600078e02f2 */
[----:B------:R1:W-:Y:S01]  /*392a0*/  STL.64 [R1+0xcb0], R238 ;  /* 0x000cb0ee01007387 */ /* 0x0003e20000100a00 */
[----:B------:R-:W-:-:S04]  /*392b0*/  IMAD.WIDE R240, R13, 0x4, R240 ;  /* 0x000000040df07825 */ /* 0x000fc800078e02f0 */
[C---:B------:R-:W-:Y:S01]  /*392c0*/  IMAD.WIDE R86, R13.reuse, 0x4, R86 ;  /* 0x000000040d567825 */ /* 0x040fe200078e0256 */
[----:B-1----:R-:W3:Y:S03]  /*392d0*/  LDL.LU.64 R238, [R1] ;  /* 0x0000000001ee7983 */ /* 0x002ee60000300a00 */
[----:B--2---:R-:W-:-:S05]  /*392e0*/  IMAD.WIDE R48, R13, 0x4, R48 ;  /* 0x000000040d307825 */ /* 0x004fca00078e0230 */
[----:B------:R1:W-:Y:S01]  /*392f0*/  STL.64 [R1+0xd20], R48 ;  /* 0x000d203001007387 */ /* 0x0003e20000100a00 */
[----:B------:R-:W-:-:S04]  /*39300*/  IMAD.WIDE R90, R13, 0x4, R90 ;  /* 0x000000040d5a7825 */ /* 0x000fc800078e025a */
[C---:B----4-:R-:W-:Y:S01]  /*39310*/  IMAD.WIDE R50, R13.reuse, 0x4, R50 ;  /* 0x000000040d327825 */ /* 0x050fe200078e0232 */
[----:B-1----:R-:W2:Y:S04]  /*39320*/  LDL.LU.64 R48, [R1+0x1c40] ;  /* 0x001c400001307983 */ /* 0x002ea80000300a00 */
[----:B------:R1:W-:Y:S01]  /*39330*/  STL.64 [R1+0xd48], R50 ;  /* 0x000d483201007387 */ /* 0x0003e20000100a00 */
[----:B------:R-:W-:-:S03]  /*39340*/  IMAD.WIDE R92, R13, 0x4, R92 ;  /* 0x000000040d5c7825 */ /* 0x000fc600078e025c */
[----:B-1----:R-:W4:Y:S04]  /*39350*/  LDL.LU.64 R50, [R1+0x1c38] ;  /* 0x001c380001327983 */ /* 0x002f280000300a00 */
[----:B------:R1:W-:Y:S04]  /*39360*/  STL.64 [R1+0xd90], R52 ;  /* 0x000d903401007387 */ /* 0x0003e80000100a00 */
[----:B-1----:R-:W2:Y:S04]  /*39370*/  LDL.LU.64 R52, [R1+0x1c30] ;  /* 0x001c300001347983 */ /* 0x002ea80000300a00 */
[----:B------:R1:W-:Y:S01]  /*39380*/  STL.64 [R1+0xdb0], R242 ;  /* 0x000db0f201007387 */ /* 0x0003e20000100a00 */
[----:B------:R-:W-:-:S04]  /*39390*/  IMAD.WIDE R94, R13, 0x4, R94 ;  /* 0x000000040d5e7825 */ /* 0x000fc800078e025e */
[C---:B------:R-:W-:Y:S01]  /*393a0*/  IMAD.WIDE R98, R13.reuse, 0x4, R98 ;  /* 0x000000040d627825 */ /* 0x040fe200078e0262 */
[----:B-1----:R-:W4:Y:S04]  /*393b0*/  LDL.LU.64 R242, [R1+0x1c28] ;  /* 0x001c280001f27983 */ /* 0x002f280000300a00 */
[----:B------:R1:W-:Y:S04]  /*393c0*/  STL.64 [R1+0xdd0], R240 ;  /* 0x000dd0f001007387 */ /* 0x0003e80000100a00 */
[----:B-1----:R-:W2:Y:S04]  /*393d0*/  LDL.LU.64 R240, [R1+0x1c20] ;  /* 0x001c200001f07983 */ /* 0x002ea80000300a00 */
[----:B------:R1:W-:Y:S04]  /*393e0*/  STL.64 [R1+0xdf0], R86 ;  /* 0x000df05601007387 */ /* 0x0003e80000100a00 */
        /* <DEDUP_REMOVED lines=8> */
[----:B-1----:R-:W4:Y:S01]  /*39470*/  LDL.LU.64 R98, [R1+0x1bf8] ;  /* 0x001bf80001627983 */ /* 0x002f220000300a00 */
[----:B------:R-:W-:-:S04]  /*39480*/  IMAD.WIDE R100, R13, 0x4, R100 ;  /* 0x000000040d647825 */ /* 0x000fc800078e0264 */
[C---:B------:R-:W-:Y:S01]  /*39490*/  IMAD.WIDE R102, R13.reuse, 0x4, R102 ;  /* 0x000000040d667825 */ /* 0x040fe200078e0266 */
[----:B------:R1:W-:Y:S03]  /*394a0*/  STL.64 [R1+0xed0], R100 ;  /* 0x000ed06401007387 */ /* 0x0003e60000100a00 */
[----:B------:R-:W-:-:S04]  /*394b0*/  IMAD.WIDE R232, R13, 0x4, R232 ;  /* 0x000000040de87825 */ /* 0x000fc800078e02e8 */
[C---:B------:R-:W-:Y:S01]  /*394c0*/  IMAD.WIDE R234, R13.reuse, 0x4, R234 ;  /* 0x000000040dea7825 */ /* 0x040fe200078e02ea */
[----:B-1----:R-:W2:Y:S03]  /*394d0*/  LDL.LU.64 R100, [R1+0x1bf0] ;  /* 0x001bf00001647983 */ /* 0x002ea60000300a00 */
[C---:B------:R-:W-:Y:S01]  /*394e0*/  IMAD.WIDE R96, R13.reuse, 0x4, R96 ;  /* 0x000000040d607825 */ /* 0x040fe200078e0260 */
[----:B------:R1:W-:Y:S03]  /*394f0*/  STL.64 [R1+0xee0], R102 ;  /* 0x000ee06601007387 */ /* 0x0003e60000100a00 */
[----:B------:R-:W-:-:S04]  /*39500*/  IMAD.WIDE R88, R13, 0x4, R88 ;  /* 0x000000040d587825 */ /* 0x000fc800078e0258 */
[C---:B------:R-:W-:Y:S01]  /*39510*/  IMAD.WIDE R80, R13.reuse, 0x4, R80 ;  /* 0x000000040d507825 */ /* 0x040fe200078e0250 */
[----:B-1----:R-:W4:Y:S04]  /*39520*/  LDL.LU.64 R102, [R1+0x1be8] ;  /* 0x001be80001667983 */ /* 0x002f280000300a00 */
[----:B------:R1:W-:Y:S01]  /*39530*/  STL.64 [R1+0x1180], R232 ;  /* 0x001180e801007387 */ /* 0x0003e20000100a00 */
[----:B------:R-:W-:-:S04]  /*39540*/  IMAD.WIDE R72, R13, 0x4, R72 ;  /* 0x000000040d487825 */ /* 0x000fc800078e0248 */
[C---:B------:R-:W-:Y:S01]  /*39550*/  IMAD.WIDE R64, R13.reuse, 0x4, R64 ;  /* 0x000000040d407825 */ /* 0x040fe200078e0240 */
[----:B-1----:R-:W2:Y:S04]  /*39560*/  LDL.LU.64 R232, [R1+0x1be0] ;  /* 0x001be00001e87983 */ /* 0x002ea80000300a00 */
[----:B------:R1:W-:Y:S01]  /*39570*/  STL.64 [R1+0x1188], R234 ;  /* 0x001188ea01007387 */ /* 0x0003e20000100a00 */
[----:B---3--:R-:W-:-:S03]  /*39580*/  IMAD.WIDE R56, R13, 0x4, R56 ;  /* 0x000000040d387825 */ /* 0x008fc600078e0238 */
[----:B-1----:R-:W3:Y:S04]  /*39590*/  LDL.LU.64 R234, [R1+0x1bd8] ;  /* 0x001bd80001ea7983 */ /* 0x002ee80000300a00 */
[----:B------:R1:W-:Y:S01]  /*395a0*/  STL.64 [R1+0x11f0], R96 ;  /* 0x0011f06001007387 */ /* 0x0003e20000100a00 */
[----:B------:R-:W-:-:S03]  /*395b0*/  IMAD.WIDE R236, R13, 0x4, R236 ;  /* 0x000000040dec7825 */ /* 0x000fc600078e02ec */
[----:B-1----:R-:W4:Y:S04]  /*395c0*/  LDL.LU.64 R96, [R1+0x1bd0] ;  /* 0x001bd00001607983 */ /* 0x002f280000300a00 */
[----:B------:R1:W-:Y:S01]  /*395d0*/  STL.64 [R1+0x11f8], R88 ;  /* 0x0011f85801007387 */ /* 0x0003e20000100a00 */
[----:B------:R-:W-:-:S03]  /*395e0*/  IMAD.WIDE R244, R13, 0x4, R244 ;  /* 0x000000040df47825 */ /* 0x000fc600078e02f4 */
[----:B-1----:R-:W2:Y:S04]  /*395f0*/  LDL.LU.64 R88, [R1+0x1bc8] ;  /* 0x001bc80001587983 */ /* 0x002ea80000300a00 */
[----:B------:R1:W-:Y:S04]  /*39600*/  STL.64 [R1+0x1200], R80 ;  /* 0x0012005001007387 */ /* 0x0003e80000100a00 */
[----:B-1----:R-:W3:Y:S04]  /*39610*/  LDL.LU.64 R80, [R1+0x1bc0] ;  /* 0x001bc00001507983 */ /* 0x002ee80000300a00 */
[----:B------:R1:W-:Y:S04]  /*39620*/  STL.64 [R1+0x1288], R72 ;  /* 0x0012884801007387 */ /* 0x0003e80000100a00 */
[----:B-1----:R-:W4:Y:S04]  /*39630*/  LDL.LU.64 R72, [R1+0x1bb8] ;  /* 0x001bb80001487983 */ /* 0x002f280000300a00 */
[----:B------:R1:W-:Y:S04]  /*39640*/  STL.64 [R1+0x1290], R64 ;  /* 0x0012904001007387 */ /* 0x0003e80000100a00 */
[----:B-1----:R-:W2:Y:S04]  /*39650*/  LDL.LU.64 R64, [R1+0x1bb0] ;  /* 0x001bb00001407983 */ /* 0x002ea80000300a00 */
[----:B------:R1:W-:Y:S04]  /*39660*/  STL.64 [R1+0x12c8], R56 ;  /* 0x0012c83801007387 */ /* 0x0003e80000100a00 */
[----:B-1----:R-:W3:Y:S04]  /*39670*/  LDL.LU.64 R56, [R1+0x1ba8] ;  /* 0x001ba80001387983 */ /* 0x002ee80000300a00 */
[----:B------:R1:W-:Y:S04]  /*39680*/  STL.64 [R1+0x1300], R236 ;  /* 0x001300ec01007387 */ /* 0x0003e80000100a00 */
[----:B-1----:R-:W4:Y:S04]  /*39690*/  LDL.LU.64 R236, [R1+0x1ba0] ;  /* 0x001ba00001ec7983 */ /* 0x002f280000300a00 */
[----:B------:R1:W-:Y:S04]  /*396a0*/  STL.64 [R1+0x1308], R244 ;  /* 0x001308f401007387 */ /* 0x0003e80000100a00 */
[----:B-1----:R-:W2:Y:S01]  /*396b0*/  LDL.LU.64 R244, [R1+0x1b98] ;  /* 0x001b980001f47983 */ /* 0x002ea20000300a00 */
[----:B------:R-:W-:-:S04]  /*396c0*/  IMAD.WIDE R14, R13, 0x4, R14 ;  /* 0x000000040d0e7825 */ /* 0x000fc800078e020e */
[C---:B------:R-:W-:Y:S01]  /*396d0*/  IMAD.WIDE R30, R13.reuse, 0x4, R30 ;  /* 0x000000040d1e7825 */ /* 0x040fe200078e021e */
[----:B------:R1:W-:Y:S04]  /*396e0*/  STL.64 [R1+0x1370], R14 ;  /* 0x0013700e01007387 */ /* 0x0003e80000100a00 */
[----:B------:R1:W-:Y:S02]  /*396f0*/  STL.64 [R1+0x1378], R30 ;  /* 0x0013781e01007387 */ /* 0x0003e40000100a00 */
[C---:B-1----:R-:W-:Y:S02]  /*39700*/  IMAD.WIDE R14, R13.reuse, 0x4, R22 ;  /* 0x000000040d0e7825 */ /* 0x042fe400078e0216 */
[----:B------:R-:W3:Y:S04]  /*39710*/  LDL.LU.64 R30, [R1+0xeb0] ;  /* 0x000eb000011e7983 */ /* 0x000ee80000300a00 */
[----:B------:R-:W3:Y:S01]  /*39720*/  LDL.LU.64 R22, [R1+0xea8] ;  /* 0x000ea80001167983 */ /* 0x000ee20000300a00 */
[----:B------:R-:W-:-:S03]  /*39730*/  IMAD.WIDE R46, R13, 0x4, R46 ;  /* 0x000000040d2e7825 */ /* 0x000fc600078e022e */
[----:B------:R1:W-:Y:S01]  /*39740*/  STL.64 [R1+0x1380], R14 ;  /* 0x0013800e01007387 */ /* 0x0003e20000100a00 */
[----:B------:R-:W-:-:S04]  /*39750*/  IMAD.WIDE R38, R13, 0x4, R38 ;  /* 0x000000040d267825 */ /* 0x000fc800078e0226 */
[C---:B------:R-:W-:Y:S01]  /*39760*/  IMAD.WIDE R238, R13.reuse, 0x4, R238 ;  /* 0x000000040dee7825 */ /* 0x040fe200078e02ee */
[----:B-1----:R-:W3:Y:S04]  /*39770*/  LDL.LU.64 R14, [R1+0x7f0] ;  /* 0x0007f000010e7983 */ /* 0x002ee80000300a00 */
[----:B------:R1:W-:Y:S04]  /*39780*/  STL.64 [R1+0x1388], R46 ;  /* 0x0013882e01007387 */ /* 0x0003e80000100a00 */
[----:B-1----:R-:W3:Y:S04]  /*39790*/  LDL.LU.64 R46, [R1+0x1b90] ;  /* 0x001b9000012e7983 */ /* 0x002ee80000300a00 */
[----:B------:R1:W-:Y:S04]  /*397a0*/  STL.64 [R1+0x13f0], R38 ;  /* 0x0013f02601007387 */ /* 0x0003e80000100a00 */
[----:B-1----:R-:W3:Y:S04]  /*397b0*/  LDL.LU.64 R38, [R1+0x1b88] ;  /* 0x001b880001267983 */ /* 0x002ee80000300a00 */
[----:B------:R2:W-:Y:S01]  /*397c0*/  STL.64 [R1+0x13f8], R238 ;  /* 0x0013f8ee01007387 */ /* 0x0005e20000100a00 */
        /* <DEDUP_REMOVED lines=8> */
[C---:B--2---:R-:W-:Y:S02]  /*39850*/  IMAD.WIDE R238, R13.reuse, 0x4, R244 ;  /* 0x000000040dee7825 */ /* 0x044fe400078e02f4 */
[----:B------:R-:W2:Y:S04]  /*39860*/  LDL.LU.64 R244, [R1+0x828] ;  /* 0x0008280001f47983 */ /* 0x000ea80000300a00 */
[----:B------:R4:W-:Y:S02]  /*39870*/  STL.64 [R1+0x1400], R238 ;  /* 0x001400ee01007387 */ /* 0x0009e40000100a00 */
[----:B----4-:R-:W-:-:S04]  /*39880*/  IMAD.WIDE R238, R13, 0x4, R236 ;  /* 0x000000040dee7825 */ /* 0x010fc800078e02ec */
[C---:B---3--:R-:W-:Y:S02]  /*39890*/  IMAD.WIDE R236, R13.reuse, 0x4, R56 ;  /* 0x000000040dec7825 */ /* 0x048fe400078e0238 */
[----:B------:R-:W3:Y:S04]  /*398a0*/  LDL.LU.64 R56, [R1+0xab0] ;  /* 0x000ab00001387983 */ /* 0x000ee80000300a00 */
[----:B------:R1:W-:Y:S04]  /*398b0*/  STL.64 [R1+0x1408], R238 ;  /* 0x001408ee01007387 */ /* 0x0003e80000100a00 */
[----:B------:R4:W-:Y:S01]  /*398c0*/  STL.64 [R1+0x1410], R236 ;  /* 0x001410ec01007387 */ /* 0x0009e20000100a00 */
[----:B-1----:R-:W-:-:S03]  /*398d0*/  IMAD.WIDE R238, R13, 0x4, R64 ;  /* 0x000000040dee7825 */ /* 0x002fc600078e0240 */
[----:B------:R-:W2:Y:S04]  /*398e0*/  LDL.LU.64 R64, [R1+0xac8] ;  /* 0x000ac80001407983 */ /* 0x000ea80000300a00 */
[----:B----4-:R-:W4:Y:S04]  /*398f0*/  LDL.LU.64 R236, [R1+0x4f8] ;  /* 0x0004f80001ec7983 */ /* 0x010f280000300a00 */
        /* <DEDUP_REMOVED lines=13> */
[----:B-1----:R-:W3:Y:S04]  /*399d0*/  LDL.LU.64 R176, [R1+0x7a8] ;  /* 0x0007a80001b07983 */ /* 0x002ee80000300a00 */
[----:B------:R1:W-:Y:S04]  /*399e0*/  STL.64 [R1+0x1450], R184 ;  /* 0x001450b801007387 */ /* 0x0003e80000100a00 */
[----:B-1----:R-:W3:Y:S04]  /*399f0*/  LDL.LU.64 R184, [R1+0x7d8] ;  /* 0x0007d80001b87983 */ /* 0x002ee80000300a00 */
[----:B------:R1:W-:Y:S04]  /*39a00*/  STL.64 [R1+0x1458], R192 ;  /* 0x001458c001007387 */ /* 0x0003e80000100a00 */
[----:B-1----:R-:W4:Y:S01]  /*39a10*/  LDL.LU.64 R192, [R1+0xe88] ;  /* 0x000e880001c07983 */ /* 0x002f220000300a00 */
[----:B------:R-:W-:-:S04]  /*39a20*/  IMAD.WIDE R30, R13, 0x4, R30 ;  /* 0x000000040d1e7825 */ /* 0x000fc800078e021e */
[C---:B------:R-:W-:Y:S01]  /*39a30*/  IMAD.WIDE R22, R13.reuse, 0x4, R22 ;  /* 0x000000040d167825 */ /* 0x040fe200078e0216 */
[----:B------:R1:W-:Y:S04]  /*39a40*/  STL.64 [R1+0x1460], R30 ;  /* 0x0014601e01007387 */ /* 0x0003e80000100a00 */
[----:B-1----:R-:W3:Y:S04]  /*39a50*/  LDL.LU.64 R30, [R1+0x1b80] ;  /* 0x001b8000011e7983 */ /* 0x002ee80000300a00 */
[----:B------:R1:W-:Y:S04]  /*39a60*/  STL.64 [R1+0x1468], R22 ;  /* 0x0014681601007387 */ /* 0x0003e80000100a00 */
[----:B-1----:R-:W3:Y:S01]  /*39a70*/  LDL.LU.64 R22, [R1+0x1b78] ;  /* 0x001b780001167983 */ /* 0x002ee20000300a00 */
[----:B------:R-:W-:-:S04]  /*39a80*/  IMAD.WIDE R14, R13, 0x4, R14 ;  /* 0x000000040d0e7825 */ /* 0x000fc800078e020e */
[----:B--2---:R-:W-:-:S04]  /*39a90*/  IMAD.WIDE R168, R13, 0x4, R168 ;  /* 0x000000040da87825 */ /* 0x004fc800078e02a8 */
[----:B----4-:R-:W-:-:S05]  /*39aa0*/  IMAD.WIDE R192, R13, 0x4, R192 ;  /* 0x000000040dc07825 */ /* 0x010fca00078e02c0 */
[----:B------:R1:W-:Y:S02]  /*39ab0*/  STL.64 [R1+0x1470], R192 ;  /* 0x001470c001007387 */ /* 0x0003e40000100a00 */
[----:B-1----:R-:W-:-:S04]  /*39ac0*/  IMAD.WIDE R192, R13, 0x4, R120 ;  /* 0x000000040dc07825 */ /* 0x002fc800078e0278 */
[C---:B------:R-:W-:Y:S01]  /*39ad0*/  IMAD.WIDE R120, R13.reuse, 0x4, R112 ;  /* 0x000000040d787825 */ /* 0x040fe200078e0270 */
[----:B------:R-:W-:Y:S03]  /*39ae0*/  STL.64 [R1+0x1478], R192 ;  /* 0x001478c001007387 */ /* 0x000fe60000100a00 */
[C---:B---3--:R-:W-:Y:S01]  /*39af0*/  IMAD.WIDE R112, R13.reuse, 0x4, R104 ;  /* 0x000000040d707825 */ /* 0x048fe200078e0268 */
[----:B------:R1:W-:Y:S03]  /*39b00*/  STL.64 [R1+0x1480], R120 ;  /* 0x0014807801007387 */ /* 0x0003e60000100a00 */
[C---:B------:R-:W-:Y:S01]  /*39b10*/  IMAD.WIDE R104, R13.reuse, 0x4, R64 ;  /* 0x000000040d687825 */ /* 0x040fe200078e0240 */
[----:B------:R2:W-:Y:S03]  /*39b20*/  STL.64 [R1+0x1488], R112 ;  /* 0x0014887001007387 */ /* 0x0005e60000100a00 */
[C---:B------:R-:W-:Y:S01]  /*39b30*/  IMAD.WIDE R64, R13.reuse, 0x4, R56 ;  /* 0x000000040d407825 */ /* 0x040fe200078e0238 */
[----:B------:R3:W-:Y:S03]  /*39b40*/  STL.64 [R1+0x1490], R104 ;  /* 0x0014906801007387 */ /* 0x0007e60000100a00 */
[C---:B------:R-:W-:Y:S01]  /*39b50*/  IMAD.WIDE R56, R13.reuse, 0x4, R244 ;  /* 0x000000040d387825 */ /* 0x040fe200078e02f4 */
[----:B------:R4:W-:Y:S04]  /*39b60*/  STL.64 [R1+0x1498], R64 ;  /* 0x0014984001007387 */ /* 0x0009e80000100a00 */
[----:B-1----:R-:W4:Y:S04]  /*39b70*/  LDL.LU.64 R120, [R1+0xf58] ;  /* 0x000f580001787983 */ /* 0x002f280000300a00 */
[----:B------:R1:W-:Y:S04]  /*39b80*/  STL.64 [R1+0x14a0], R56 ;  /* 0x0014a03801007387 */ /* 0x0003e80000100a00 */
[----:B--2---:R-:W2:Y:S04]  /*39b90*/  LDL.LU.64 R112, [R1+0xf60] ;  /* 0x000f600001707983 */ /* 0x004ea80000300a00 */
[----:B------:R1:W-:Y:S01]  /*39ba0*/  STL.64 [R1+0x14a8], R14 ;  /* 0x0014a80e01007387 */ /* 0x0003e20000100a00 */
[----:B------:R-:W-:-:S03]  /*39bb0*/  IMAD.WIDE R192, R13, 0x4, R184 ;  /* 0x000000040dc07825 */ /* 0x000fc600078e02b8 */
[----:B---3--:R-:W3:Y:S01]  /*39bc0*/  LDL.LU.64 R104, [R1+0xf68] ;  /* 0x000f680001687983 */ /* 0x008ee20000300a00 */
[----:B------:R-:W-:-:S03]  /*39bd0*/  IMAD.WIDE R184, R13, 0x4, R176 ;  /* 0x000000040db87825 */ /* 0x000fc600078e02b0 */
[----:B----4-:R-:W4:Y:S04]  /*39be0*/  LDL.LU.64 R64, [R1+0xf70] ;  /* 0x000f700001407983 */ /* 0x010f280000300a00 */
[----:B-1----:R-:W4:Y:S01]  /*39bf0*/  LDL.LU.64 R56, [R1+0xf78] ;  /* 0x000f780001387983 */ /* 0x002f220000300a00 */
[----:B------:R-:W-:-:S03]  /*39c00*/  IMAD.WIDE R176, R13, 0x4, R128 ;  /* 0x000000040db07825 */ /* 0x000fc600078e0280 */
[----:B------:R-:W4:Y:S01]  /*39c10*/  LDL.LU.64 R244, [R1+0xf80] ;  /* 0x000f800001f47983 */ /* 0x000f220000300a00 */
[----:B------:R-:W-:-:S03]  /*39c20*/  IMAD.WIDE R128, R13, 0x4, R236 ;  /* 0x000000040d807825 */ /* 0x000fc600078e02ec */
[----:B------:R-:W4:Y:S04]  /*39c30*/  LDL.LU.64 R14, [R1+0xf88] ;  /* 0x000f8800010e7983 */ /* 0x000f280000300a00 */
[----:B------:R-:W-:Y:S01]  /*39c40*/  STL.64 [R1+0x14b0], R192 ;  /* 0x0014b0c001007387 */ /* 0x000fe20000100a00 */
[----:B------:R-:W-:-:S03]  /*39c50*/  IMAD.WIDE R22, R13, 0x4, R22 ;  /* 0x000000040d167825 */ /* 0x000fc600078e0216 */
[----:B------:R-:W-:Y:S04]  /*39c60*/  STL.64 [R1+0x14b8], R184 ;  /* 0x0014b8b801007387 */ /* 0x000fe80000100a00 */
[----:B------:R1:W-:Y:S04]  /*39c70*/  STL.64 [R1+0x14c0], R168 ;  /* 0x0014c0a801007387 */ /* 0x0003e80000100a00 */
[----:B------:R-:W-:Y:S04]  /*39c80*/  STL.64 [R1+0x14c8], R176 ;  /* 0x0014c8b001007387 */ /* 0x000fe80000100a00 */
[----:B------:R1:W-:Y:S02]  /*39c90*/  STL.64 [R1+0x14d0], R128 ;  /* 0x0014d08001007387 */ /* 0x0003e40000100a00 */
[----:B-1----:R-:W-:-:S05]  /*39ca0*/  IMAD.WIDE R168, R13, 0x4, R238 ;  /* 0x000000040da87825 */ /* 0x002fca00078e02ee */
[----:B------:R-:W-:Y:S01]  /*39cb0*/  STL.64 [R1+0x14d8], R168 ;  /* 0x0014d8a801007387 */ /* 0x000fe20000100a00 */
[----:B------:R-:W-:-:S03]  /*39cc0*/  IMAD.WIDE R128, R13, 0x4, R30 ;  /* 0x000000040d807825 */ /* 0x000fc600078e021e */
[----:B------:R1:W-:Y:S01]  /*39cd0*/  STL.64 [R1+0x14e0], R22 ;  /* 0x0014e01601007387 */ /* 0x0003e20000100a00 */
[----:B------:R-:W-:-:S03]  /*39ce0*/  IMAD.WIDE R30, R13, 0x4, R38 ;  /* 0x000000040d1e7825 */ /* 0x000fc600078e0226 */
[----:B------:R-:W-:Y:S01]  /*39cf0*/  STL.64 [R1+0x14e8], R128 ;  /* 0x0014e88001007387 */ /* 0x000fe20000100a00 */
[----:B------:R-:W-:-:S03]  /*39d00*/  IMAD.WIDE R38, R13, 0x4, R72 ;  /* 0x000000040d267825 */ /* 0x000fc600078e0248 */
[----:B------:R1:W-:Y:S02]  /*39d10*/  STL.64 [R1+0x14f0], R30 ;  /* 0x0014f01e01007387 */ /* 0x0003e40000100a00 */
[----:B-1----:R-:W-:-:S05]  /*39d20*/  IMAD.WIDE R22, R13, 0x4, R46 ;  /* 0x000000040d167825 */ /* 0x002fca00078e022e */
[----:B------:R1:W-:Y:S01]  /*39d30*/  STL.64 [R1+0x14f8], R22 ;  /* 0x0014f81601007387 */ /* 0x0003e20000100a00 */
[----:B------:R-:W-:-:S03]  /*39d40*/  IMAD.WIDE R30, R13, 0x4, R80 ;  /* 0x000000040d1e7825 */ /* 0x000fc600078e0250 */
[----:B------:R1:W-:Y:S04]  /*39d50*/  STL.64 [R1+0x1500], R38 ;  /* 0x0015002601007387 */ /* 0x0003e80000100a00 */
[----:B------:R-:W4:Y:S04]  /*39d60*/  LDL.LU.64 R236, [R1+0xf90] ;  /* 0x000f900001ec7983 */ /* 0x000f280000300a00 */
[----:B------:R1:W-:Y:S04]  /*39d70*/  STL.64 [R1+0x1508], R30 ;  /* 0x0015081e01007387 */ /* 0x0003e80000100a00 */
[----:B------:R-:W4:Y:S01]  /*39d80*/  LDL.LU.64 R238, [R1+0xf98] ;  /* 0x000f980001ee7983 */ /* 0x000f220000300a00 */
[----:B-1----:R-:W-:-:S05]  /*39d90*/  IMAD.WIDE R22, R13, 0x4, R88 ;  /* 0x000000040d167825 */ /* 0x002fca00078e0258 */
[----:B------:R1:W-:Y:S01]  /*39da0*/  STL.64 [R1+0x1510], R22 ;  /* 0x0015101601007387 */ /* 0x0003e20000100a00 */
[----:B------:R-:W-:-:S04]  /*39db0*/  IMAD.WIDE R38, R13, 0x4, R136 ;  /* 0x000000040d267825 */ /* 0x000fc800078e0288 */
[----:B------:R-:W-:-:S04]  /*39dc0*/  IMAD.WIDE R30, R13, 0x4, R144 ;  /* 0x000000040d1e7825 */ /* 0x000fc800078e0290 */
[----:B-1----:R-:W-:-:S05]  /*39dd0*/  IMAD.WIDE R22, R13, 0x4, R96 ;  /* 0x000000040d167825 */ /* 0x002fca00078e0260 */
        /* <DEDUP_REMOVED lines=11> */
[----:B------:R-:W-:Y:S03]  /*39e90*/  STL.64 [R1+0x1668], R22 ;  /* 0x0016681601007387 */ /* 0x000fe60000100a00 */
[C---:B------:R-:W-:Y:S01]  /*39ea0*/  IMAD.WIDE R30, R13.reuse, 0x4, R224 ;  /* 0x000000040d1e7825 */ /* 0x040fe200078e02e0 */
[----:B------:R2:W-:Y:S04]  /*39eb0*/  STL.64 [R1+0x1708], R38 ;  /* 0x0017082601007387 */ /* 0x0005e80000100a00 */
[----:B------:R3:W-:Y:S01]  /*39ec0*/  STL.64 [R1+0x1758], R30 ;  /* 0x0017581e01007387 */ /* 0x0007e20000100a00 */
[----:B--2---:R-:W-:-:S05]  /*39ed0*/  IMAD.WIDE R38, R13, 0x4, R112 ;  /* 0x000000040d267825 */ /* 0x004fca00078e0270 */
[----:B------:R1:W-:Y:S01]  /*39ee0*/  STL.64 [R1+0x80], R38 ;  /* 0x0000802601007387 */ /* 0x0003e20000100a00 */
[----:B---3--:R-:W-:-:S04]  /*39ef0*/  IMAD.WIDE R30, R13, 0x4, R104 ;  /* 0x000000040d1e7825 */ /* 0x008fc800078e0268 */
[C---:B----4-:R-:W-:Y:S01]  /*39f00*/  IMAD.WIDE R46, R13.reuse, 0x4, R64 ;  /* 0x000000040d2e7825 */ /* 0x050fe200078e0240 */
[----:B------:R2:W-:Y:S03]  /*39f10*/  STL.64 [R1+0xa0], R30 ;  /* 0x0000a01e01007387 */ /* 0x0005e60000100a00 */
[C---:B-1----:R-:W-:Y:S01]  /*39f20*/  IMAD.WIDE R38, R13.reuse, 0x4, R56 ;  /* 0x000000040d267825 */ /* 0x042fe200078e0238 */
[----:B------:R-:W-:Y:S04]  /*39f30*/  STL.64 [R1+0xc0], R46 ;  /* 0x0000c02e01007387 */ /* 0x000fe80000100a00 */
[----:B------:R1:W-:Y:S01]  /*39f40*/  STL.64 [R1+0xe0], R38 ;  /* 0x0000e02601007387 */ /* 0x0003e20000100a00 */
[----:B--2---:R-:W-:-:S03]  /*39f50*/  IMAD.WIDE R30, R13, 0x4, R244 ;  /* 0x000000040d1e7825 */ /* 0x004fc600078e02f4 */
[----:B------:R-:W2:Y:S01]  /*39f60*/  LDL.LU.64 R224, [R1+0xea0] ;  /* 0x000ea00001e07983 */ /* 0x000ea20000300a00 */
[----:B------:R-:W-:-:S03]  /*39f70*/  IMAD.WIDE R14, R13, 0x4, R14 ;  /* 0x000000040d0e7825 */ /* 0x000fc600078e020e */
[----:B------:R-:W-:Y:S04]  /*39f80*/  STL.64 [R1+0x100], R30 ;  /* 0x0001001e01007387 */ /* 0x000fe80000100a00 */
        /* <DEDUP_REMOVED lines=12> */
[----:B-1----:R-:W-:-:S03]  /*3a050*/  IMAD.WIDE R38, R13, 0x4, R236 ;  /* 0x000000040d267825 */ /* 0x002fc600078e02ec */
[----:B----4-:R-:W4:Y:S04]  /*3a060*/  LDL.LU.64 R14, [R1+0xba8] ;  /* 0x000ba800010e7983 */ /* 0x010f280000300a00 */
[----:B------:R-:W4:Y:S01]  /*3a070*/  LDL.LU.64 R72, [R1+0xba0] ;  /* 0x000ba00001487983 */ /* 0x000f220000300a00 */
[----:B------:R-:W-:-:S03]  /*3a080*/  IMAD.WIDE R30, R13, 0x4, R238 ;  /* 0x000000040d1e7825 */ /* 0x000fc600078e02ee */
[----:B------:R1:W-:Y:S04]  /*3a090*/  STL.64 [R1+0x140], R38 ;  /* 0x0001402601007387 */ /* 0x0003e80000100a00 */
[----:B------:R-:W4:Y:S04]  /*3a0a0*/  LDL.LU.64 R46, [R1+0xb98] ;  /* 0x000b9800012e7983 */ /* 0x000f280000300a00 */
[----:B------:R1:W-:Y:S04]  /*3a0b0*/  STL.64 [R1+0x160], R30 ;  /* 0x0001601e01007387 */ /* 0x0003e80000100a00 */
[----:B-1----:R-:W4:Y:S04]  /*3a0c0*/  LDL.LU.64 R38, [R1+0xb80] ;  /* 0x000b800001267983 */ /* 0x002f280000300a00 */
[----:B------:R-:W4:Y:S04]  /*3a0d0*/  LDL.LU.64 R30, [R1+0xb78] ;  /* 0x000b7800011e7983 */ /* 0x000f280000300a00 */
[----:B------:R-:W4:Y:S04]  /*3a0e0*/  LDL.LU.64 R192, [R1+0xb70] ;  /* 0x000b700001c07983 */ /* 0x000f280000300a00 */
[----:B------:R-:W4:Y:S04]  /*3a0f0*/  LDL.LU.64 R184, [R1+0xb60] ;  /* 0x000b600001b87983 */ /* 0x000f280000300a00 */
[----:B------:R-:W4:Y:S04]  /*3a100*/  LDL.LU.64 R176, [R1+0xb58] ;  /* 0x000b580001b07983 */ /* 0x000f280000300a00 */
[----:B------:R-:W4:Y:S01]  /*3a110*/  LDL.LU.64 R168, [R1+0xb40] ;  /* 0x000b400001a87983 */ /* 0x000f220000300a00 */
[----:B------:R-:W-:-:S03]  /*3a120*/  IMAD.WIDE R22, R13, 0x4, R120 ;  /* 0x000000040d167825 */ /* 0x000fc600078e0278 */
[----:B------:R-:W4:Y:S04]  /*3a130*/  LDL.LU.64 R128, [R1+0xb38] ;  /* 0x000b380001807983 */ /* 0x000f280000300a00 */
[----:B------:R-:W4:Y:S04]  /*3a140*/  LDL.LU.64 R120, [R1+0xb30] ;  /* 0x000b300001787983 */ /* 0x000f280000300a00 */
[----:B------:R-:W4:Y:S04]  /*3a150*/  LDL.LU.64 R112, [R1+0xb28] ;  /* 0x000b280001707983 */ /* 0x000f280000300a00 */
[----:B------:R-:W4:Y:S04]  /*3a160*/  LDL.LU.64 R104, [R1+0x908] ;  /* 0x0009080001687983 */ /* 0x000f280000300a00 */
[----:B------:R-:W4:Y:S04]  /*3a170*/  LDL.LU.64 R64, [R1+0x900] ;  /* 0x0009000001407983 */ /* 0x000f280000300a00 */
[----:B------:R-:W4:Y:S04]  /*3a180*/  LDL.LU.64 R56, [R1+0x8f8] ;  /* 0x0008f80001387983 */ /* 0x000f280000300a00 */
[----:B------:R-:W4:Y:S04]  /*3a190*/  LDL.LU.64 R236, [R1+0x8e8] ;  /* 0x0008e80001ec7983 */ /* 0x000f280000300a00 */
[----:B------:R-:W4:Y:S01]  /*3a1a0*/  LDL.LU.64 R238, [R1+0x8e0] ;  /* 0x0008e00001ee7983 */ /* 0x000f220000300a00 */
[----:B--2---:R-:W-:-:S04]  /*3a1b0*/  IMAD.WIDE R224, R13, 0x4, R224 ;  /* 0x000000040de07825 */ /* 0x004fc800078e02e0 */
[C---:B---3--:R-:W-:Y:S01]  /*3a1c0*/  IMAD.WIDE R216, R13.reuse, 0x4, R216 ;  /* 0x000000040dd87825 */ /* 0x048fe200078e02d8 */
[----:B------:R1:W-:Y:S04]  /*3a1d0*/  STL.64 [R1+0x180], R224 ;  /* 0x000180e001007387 */ /* 0x0003e80000100a00 */
[----:B------:R2:W-:Y:S01]  /*3a1e0*/  STL.64 [R1+0x1a0], R216 ;  /* 0x0001a0d801007387 */ /* 0x0005e20000100a00 */
[----:B-1----:R-:W-:-:S04]  /*3a1f0*/  IMAD.WIDE R224, R13, 0x4, R208 ;  /* 0x000000040de07825 */ /* 0x002fc800078e02d0 */
[C---:B--2---:R-:W-:Y:S01]  /*3a200*/  IMAD.WIDE R216, R13.reuse, 0x4, R200 ;  /* 0x000000040dd87825 */ /* 0x044fe200078e02c8 */
[----:B------:R-:W-:Y:S03]  /*3a210*/  STL.64 [R1+0x1c0], R224 ;  /* 0x0001c0e001007387 */ /* 0x000fe60000100a00 */
[C---:B------:R-:W-:Y:S01]  /*3a220*/  IMAD.WIDE R208, R13.reuse, 0x4, R160 ;  /* 0x000000040dd07825 */ /* 0x040fe200078e02a0 */
        /* <DEDUP_REMOVED lines=15> */
[C---:B----4-:R-:W-:Y:S01]  /*3a320*/  IMAD.WIDE R80, R13.reuse, 0x4, R14 ;  /* 0x000000040d507825 */ /* 0x050fe200078e020e */
[----:B------:R-:W2:Y:S03]  /*3a330*/  LDL.LU.64 R244, [R1+0x8d8] ;  /* 0x0008d80001f47983 */ /* 0x000ea60000300a00 */
[C---:B------:R-:W-:Y:S01]  /*3a340*/  IMAD.WIDE R72, R13.reuse, 0x4, R72 ;  /* 0x000000040d487825 */ /* 0x040fe200078e0248 */
[----:B------:R-:W-:Y:S03]  /*3a350*/  STL.64 [R1+0x2e0], R88 ;  /* 0x0002e05801007387 */ /* 0x000fe60000100a00 */
[C---:B------:R-:W-:Y:S01]  /*3a360*/  IMAD.WIDE R46, R13.reuse, 0x4, R46 ;  /* 0x000000040d2e7825 */ /* 0x040fe200078e022e */
[----:B------:R-:W3:Y:S04]  /*3a370*/  LDL.LU.64 R14, [R1+0x8d0] ;  /* 0x0008d000010e7983 */ /* 0x000ee80000300a00 */
[----:B------:R-:W-:Y:S01]  /*3a380*/  STL.64 [R1+0x300], R80 ;  /* 0x0003005001007387 */ /* 0x000fe20000100a00 */
[----:B------:R-:W-:-:S03]  /*3a390*/  IMAD.WIDE R38, R13, 0x4, R38 ;  /* 0x000000040d267825 */ /* 0x000fc600078e0226 */
[----:B------:R-:W-:Y:S04]  /*3a3a0*/  STL.64 [R1+0x320], R72 ;  /* 0x0003204801007387 */ /* 0x000fe80000100a00 */
[----:B------:R1:W-:Y:S01]  /*3a3b0*/  STL.64 [R1+0x340], R46 ;  /* 0x0003402e01007387 */ /* 0x0003e20000100a00 */
[----:B------:R-:W-:-:S03]  /*3a3c0*/  IMAD.WIDE R30, R13, 0x4, R30 ;  /* 0x000000040d1e7825 */ /* 0x000fc600078e021e */
[----:B------:R4:W-:Y:S04]  /*3a3d0*/  STL.64 [R1+0x358], R38 ;  /* 0x0003582601007387 */ /* 0x0009e80000100a00 */
[----:B------:R4:W-:Y:S01]  /*3a3e0*/  STL.64 [R1+0x370], R30 ;  /* 0x0003701e01007387 */ /* 0x0009e20000100a00 */
[----:B-1----:R-:W-:-:S04]  /*3a3f0*/  IMAD.WIDE R46, R13, 0x4, R192 ;  /* 0x000000040d2e7825 */ /* 0x002fc800078e02c0 */
[C---:B----4-:R-:W-:Y:S01]  /*3a400*/  IMAD.WIDE R38, R13.reuse, 0x4, R184 ;  /* 0x000000040d267825 */ /* 0x050fe200078e02b8 */
[----:B------:R1:W-:Y:S03]  /*3a410*/  STL.64 [R1+0x398], R46 ;  /* 0x0003982e01007387 */ /* 0x0003e60000100a00 */
[C---:B------:R-:W-:Y:S01]  /*3a420*/  IMAD.WIDE R30, R13.reuse, 0x4, R176 ;  /* 0x000000040d1e7825 */ /* 0x040fe200078e02b0 */
        /* <DEDUP_REMOVED lines=12> */
[----:B------:R-:W-:Y:S04]  /*3a4f0*/  STL.64 [R1+0x3f8], R38 ;  /* 0x0003f82601007387 */ /* 0x000fe80000100a00 */
[----:B------:R4:W-:Y:S01]  /*3a500*/  STL.64 [R1+0x400], R30 ;  /* 0x0004001e01007387 */ /* 0x0009e20000100a00 */
[----:B-1----:R-:W-:-:S05]  /*3a510*/  IMAD.WIDE R46, R13, 0x4, R56 ;  /* 0x000000040d2e7825 */ /* 0x002fca00078e0238 */
[----:B------:R-:W-:Y:S01]  /*3a520*/  STL.64 [R1+0x408], R46 ;  /* 0x0004082e01007387 */ /* 0x000fe20000100a00 */
[----:B----4-:R-:W-:-:S03]  /*3a530*/  IMAD.WIDE R30, R13, 0x4, R238 ;  /* 0x000000040d1e7825 */ /* 0x010fc600078e02ee */
[----:B------:R-:W4:Y:S01]  /*3a540*/  LDL.LU.64 R238, [R1+0x8c8] ;  /* 0x0008c80001ee7983 */ /* 0x000f220000300a00 */
[----:B------:R-:W-:-:S05]  /*3a550*/  IMAD.WIDE R38, R13, 0x4, R236 ;  /* 0x000000040d267825 */ /* 0x000fca00078e02ec */
[----:B------:R-:W-:Y:S04]  /*3a560*/  STL.64 [R1+0x410], R38 ;  /* 0x0004102601007387 */ /* 0x000fe80000100a00 */
[----:B------:R-:W4:Y:S04]  /*3a570*/  LDL.LU.64 R224, [R1+0x8c0] ;  /* 0x0008c00001e07983 */ /* 0x000f280000300a00 */
        /* <DEDUP_REMOVED lines=13> */
[----:B--2---:R-:W-:-:S05]  /*3a650*/  IMAD.WIDE R30, R13, 0x4, R244 ;  /* 0x000000040d1e7825 */ /* 0x004fca00078e02f4 */
[----:B------:R1:W-:Y:S01]  /*3a660*/  STL.64 [R1+0x428], R30 ;  /* 0x0004281e01007387 */ /* 0x0003e20000100a00 */
[----:B---3--:R-:W-:-:S03]  /*3a670*/  IMAD.WIDE R14, R13, 0x4, R14 ;  /* 0x000000040d0e7825 */ /* 0x008fc600078e020e */
[----:B------:R-:W2:Y:S04]  /*3a680*/  LDL.LU.64 R72, [R1+0x570] ;  /* 0x0005700001487983 */ /* 0x000ea80000300a00 */
[----:B------:R3:W-:Y:S04]  /*3a690*/  STL.64 [R1+0x430], R14 ;  /* 0x0004300e01007387 */ /* 0x0007e80000100a00 */
[----:B------:R-:W2:Y:S04]  /*3a6a0*/  LDL.LU.64 R46, [R1+0x568] ;  /* 0x00056800012e7983 */ /* 0x000ea80000300a00 */
[----:B------:R-:W2:Y:S04]  /*3a6b0*/  LDL.LU.64 R38, [R1+0x560] ;  /* 0x0005600001267983 */ /* 0x000ea80000300a00 */
[----:B-1----:R-:W2:Y:S04]  /*3a6c0*/  LDL.LU.64 R30, [R1+0x360] ;  /* 0x00036000011e7983 */ /* 0x002ea80000300a00 */
[----:B------:R-:W2:Y:S04]  /*3a6d0*/  LDL.LU.64 R192, [R1+0x350] ;  /* 0x0003500001c07983 */ /* 0x000ea80000300a00 */
        /* <DEDUP_REMOVED lines=9> */
[----:B---3--:R-:W3:Y:S01]  /*3a770*/  LDL.LU.64 R14, [R1+0x2e8] ;  /* 0x0002e800010e7983 */ /* 0x008ee20000300a00 */
[----:B----4-:R-:W-:-:S05]  /*3a780*/  IMAD.WIDE R238, R13, 0x4, R238 ;  /* 0x000000040dee7825 */ /* 0x010fca00078e02ee */
[----:B------:R1:W-:Y:S04]  /*3a790*/  STL.64 [R1+0x440], R238 ;  /* 0x000440ee01007387 */ /* 0x0003e80000100a00 */
[----:B-1----:R-:W4:Y:S01]  /*3a7a0*/  LDL.LU.64 R238, [R1+0x1b70] ;  /* 0x001b700001ee7983 */ /* 0x002f220000300a00 */
[----:B------:R-:W-:-:S04]  /*3a7b0*/  IMAD.WIDE R224, R13, 0x4, R224 ;  /* 0x000000040de07825 */ /* 0x000fc800078e02e0 */
[C---:B------:R-:W-:Y:S01]  /*3a7c0*/  IMAD.WIDE R216, R13.reuse, 0x4, R216 ;  /* 0x000000040dd87825 */ /* 0x040fe200078e02d8 */
[----:B------:R1:W-:Y:S04]  /*3a7d0*/  STL.64 [R1+0x448], R224 ;  /* 0x000448e001007387 */ /* 0x0003e80000100a00 */
[----:B------:R1:W-:Y:S02]  /*3a7e0*/  STL.64 [R1+0x450], R216 ;  /* 0x000450d801007387 */ /* 0x0003e40000100a00 */
[----:B-1----:R-:W-:-:S04]  /*3a7f0*/  IMAD.WIDE R224, R13, 0x4, R208 ;  /* 0x000000040de07825 */ /* 0x002fc800078e02d0 */
        /* <DEDUP_REMOVED lines=17> */
[----:B------:R-:W4:Y:S04]  /*3a910*/  LDL.LU.64 R128, [R1+0x2b8] ;  /* 0x0002b80001807983 */ /* 0x000f280000300a00 */
[----:B------:R-:W-:Y:S04]  /*3a920*/  STL.64 [R1+0x4b0], R96 ;  /* 0x0004b06001007387 */ /* 0x000fe80000100a00 */
[----:B------:R-:W4:Y:S04]  /*3a930*/  LDL.LU.64 R120, [R1+0x2b0] ;  /* 0x0002b00001787983 */ /* 0x000f280000300a00 */
[----:B------:R1:W-:Y:S02]  /*3a940*/  STL.64 [R1+0x4b8], R88 ;  /* 0x0004b85801007387 */ /* 0x0003e40000100a00 */
[----:B-1----:R-:W-:-:S05]  /*3a950*/  IMAD.WIDE R88, R13, 0x4, R80 ;  /* 0x000000040d587825 */ /* 0x002fca00078e0250 */
[----:B------:R-:W-:Y:S01]  /*3a960*/  STL.64 [R1+0x4c0], R88 ;  /* 0x0004c05801007387 */ /* 0x000fe20000100a00 */
[----:B--2---:R-:W-:-:S04]  /*3a970*/  IMAD.WIDE R80, R13, 0x4, R72 ;  /* 0x000000040d507825 */ /* 0x004fc800078e0248 */
[C---:B------:R-:W-:Y:S01]  /*3a980*/  IMAD.WIDE R72, R13.reuse, 0x4, R46 ;  /* 0x000000040d487825 */ /* 0x040fe200078e022e */
[----:B------:R-:W-:Y:S03]  /*3a990*/  STL.64 [R1+0x4e0], R80 ;  /* 0x0004e05001007387 */ /* 0x000fe60000100a00 */
[C---:B------:R-:W-:Y:S01]  /*3a9a0*/  IMAD.WIDE R46, R13.reuse, 0x4, R38 ;  /* 0x000000040d2e7825 */ /* 0x040fe200078e0226 */
[----:B------:R-:W-:Y:S03]  /*3a9b0*/  STL.64 [R1+0x4e8], R72 ;  /* 0x0004e84801007387 */ /* 0x000fe60000100a00 */
[C---:B------:R-:W-:Y:S01]  /*3a9c0*/  IMAD.WIDE R38, R13.reuse, 0x4, R30 ;  /* 0x000000040d267825 */ /* 0x040fe200078e021e */
[----:B------:R1:W-:Y:S03]  /*3a9d0*/  STL.64 [R1+0x4f0], R46 ;  /* 0x0004f02e01007387 */ /* 0x0003e60000100a00 */
[C---:B------:R-:W-:Y:S01]  /*3a9e0*/  IMAD.WIDE R30, R13.reuse, 0x4, R192 ;  /* 0x000000040d1e7825 */ /* 0x040fe200078e02c0 */
[----:B------:R2:W-:Y:S04]  /*3a9f0*/  STL.64 [R1+0x360], R38 ;  /* 0x0003602601007387 */ /* 0x0005e80000100a00 */
[----:B------:R2:W-:Y:S01]  /*3aa00*/  STL.64 [R1+0x350], R30 ;  /* 0x0003501e01007387 */ /* 0x0005e20000100a00 */
[----:B-1----:R-:W-:-:S04]  /*3aa10*/  IMAD.WIDE R46, R13, 0x4, R184 ;  /* 0x000000040d2e7825 */ /* 0x002fc800078e02b8 */
[C---:B--2---:R-:W-:Y:S01]  /*3aa20*/  IMAD.WIDE R38, R13.reuse, 0x4, R176 ;  /* 0x000000040d267825 */ /* 0x044fe200078e02b0 */
        /* <DEDUP_REMOVED lines=12> */
[----:B------:R-:W-:Y:S03]  /*3aaf0*/  STL.64 [R1+0x4f8], R46 ;  /* 0x0004f82e01007387 */ /* 0x000fe60000100a00 */
[C---:B---3--:R-:W-:Y:S01]  /*3ab00*/  IMAD.WIDE R30, R13.reuse, 0x4, R244 ;  /* 0x000000040d1e7825 */ /* 0x048fe200078e02f4 */
[----:B------:R-:W-:Y:S03]  /*3ab10*/  STL.64 [R1+0x528], R38 ;  /* 0x0005282601007387 */ /* 0x000fe60000100a00 */
[C---:B------:R-:W-:Y:S01]  /*3ab20*/  IMAD.WIDE R14, R13.reuse, 0x4, R14 ;  /* 0x000000040d0e7825 */ /* 0x040fe200078e020e */
[----:B------:R1:W-:Y:S04]  /*3ab30*/  STL.64 [R1+0x548], R30 ;  /* 0x0005481e01007387 */ /* 0x0003e80000100a00 */
[----:B------:R2:W-:Y:S01]  /*3ab40*/  STL.64 [R1+0x550], R14 ;  /* 0x0005500e01007387 */ /* 0x0005e20000100a00 */
[----:B-1----:R-:W-:-:S04]  /*3ab50*/  IMAD.WIDE R30, R13, 0x4, R234 ;  /* 0x000000040d1e7825 */ /* 0x002fc800078e02ea */
[----:B--2---:R-:W-:-:S04]  /*3ab60*/  IMAD.WIDE R14, R13, 0x4, R232 ;  /* 0x000000040d0e7825 */ /* 0x004fc800078e02e8 */
[----:B----4-:R-:W-:-:S05]  /*3ab70*/  IMAD.WIDE R38, R13, 0x4, R238 ;  /* 0x000000040d267825 */ /* 0x010fca00078e02ee */
[----:B------:R-:W-:Y:S04]  /*3ab80*/  STL.64 [R1+0x558], R38 ;  /* 0x0005582601007387 */ /* 0x000fe80000100a00 */
[----:B------:R-:W2:Y:S04]  /*3ab90*/  LDL.LU.64 R112, [R1+0x1178] ;  /* 0x0011780001707983 */ /* 0x000ea80000300a00 */
[----:B------:R-:W-:Y:S04]  /*3aba0*/  STL.64 [R1+0x560], R30 ;  /* 0x0005601e01007387 */ /* 0x000fe80000100a00 */
[----:B------:R-:W3:Y:S04]  /*3abb0*/  LDL.LU.64 R104, [R1+0x1170] ;  /* 0x0011700001687983 */ /* 0x000ee80000300a00 */
[----:B------:R1:W-:Y:S04]  /*3abc0*/  STL.64 [R1+0x568], R14 ;  /* 0x0005680e01007387 */ /* 0x0003e80000100a00 */
[----:B------:R-:W4:Y:S04]  /*3abd0*/  LDL.LU.64 R64, [R1+0x1168] ;  /* 0x0011680001407983 */ /* 0x000f280000300a00 */
[----:B------:R-:W4:Y:S04]  /*3abe0*/  LDL.LU.64 R56, [R1+0x1160] ;  /* 0x0011600001387983 */ /* 0x000f280000300a00 */
[----:B------:R-:W4:Y:S04]  /*3abf0*/  LDL.LU.64 R236, [R1+0x1158] ;  /* 0x0011580001ec7983 */ /* 0x000f280000300a00 */
[----:B------:R-:W4:Y:S04]  /*3ac00*/  LDL.LU.64 R244, [R1+0x1150] ;  /* 0x0011500001f47983 */ /* 0x000f280000300a00 */
[----:B-1----:R-:W4:Y:S04]  /*3ac10*/  LDL.LU.64 R14, [R1+0x1148] ;  /* 0x00114800010e7983 */ /* 0x002f280000300a00 */
[----:B------:R-:W4:Y:S04]  /*3ac20*/  LDL.LU.64 R232, [R1+0x1140] ;  /* 0x0011400001e87983 */ /* 0x000f280000300a00 */
[----:B------:R-:W4:Y:S04]  /*3ac30*/  LDL.LU.64 R234, [R1+0x1138] ;  /* 0x0011380001ea7983 */ /* 0x000f280000300a00 */
[----:B------:R-:W4:Y:S01]  /*3ac40*/  LDL.LU.64 R238, [R1+0x1130] ;  /* 0x0011300001ee7983 */ /* 0x000f220000300a00 */
[----:B------:R-:W-:-:S04]  /*3ac50*/  IMAD.WIDE R46, R13, 0x4, R128 ;  /* 0x000000040d2e7825 */ /* 0x000fc800078e0280 */
[C---:B------:R-:W-:Y:S01]  /*3ac60*/  IMAD.WIDE R30, R13.reuse, 0x4, R102 ;  /* 0x000000040d1e7825 */ /* 0x040fe200078e0266 */
[----:B------:R-:W-:Y:S03]  /*3ac70*/  STL.64 [R1+0x570], R46 ;  /* 0x0005702e01007387 */ /* 0x000fe60000100a00 */
[C---:B------:R-:W-:Y:S01]  /*3ac80*/  IMAD.WIDE R38, R13.reuse, 0x4, R120 ;  /* 0x000000040d267825 */ /* 0x040fe200078e0278 */
[----:B------:R-:W4:Y:S04]  /*3ac90*/  LDL.LU.64 R102, [R1+0x1b68] ;  /* 0x001b680001667983 */ /* 0x000f280000300a00 */
[----:B------:R1:W-:Y:S02]  /*3aca0*/  STL.64 [R1+0x580], R38 ;  /* 0x0005802601007387 */ /* 0x0003e40000100a00 */
[----:B-1----:R-:W-:-:S02]  /*3acb0*/  IMAD.WIDE R38, R13, 0x4, R100 ;  /* 0x000000040d267825 */ /* 0x002fc400078e0264 */
[----:B------:R-:W4:Y:S04]  /*3acc0*/  LDL.LU.64 R100, [R1+0x1b60] ;  /* 0x001b600001647983 */ /* 0x000f280000300a00 */
[----:B------:R1:W-:Y:S02]  /*3acd0*/  STL.64 [R1+0x588], R30 ;  /* 0x0005881e01007387 */ /* 0x0003e40000100a00 */
[C---:B-1----:R-:W-:Y:S02]  /*3ace0*/  IMAD.WIDE R30, R13.reuse, 0x4, R98 ;  /* 0x000000040d1e7825 */ /* 0x042fe400078e0262 */
        /* <DEDUP_REMOVED lines=40> */
[----:B------:R1:W-:Y:S01]  /*3af70*/  STL.64 [R1+0x610], R30 ;  /* 0x0006101e01007387 */ /* 0x0003e20000100a00 */
[----:B--2---:R-:W-:-:S04]  /*3af80*/  IMAD.WIDE R46, R13, 0x4, R112 ;  /* 0x000000040d2e7825 */ /* 0x004fc800078e0270 */
[C---:B-1----:R-:W-:Y:S02]  /*3af90*/  IMAD.WIDE R30, R13.reuse, 0x4, R60 ;  /* 0x000000040d1e7825 */ /* 0x042fe400078e023c */
[----:B------:R-:W2:Y:S04]  /*3afa0*/  LDL.LU.64 R60, [R1+0x1ae8] ;  /* 0x001ae800013c7983 */ /* 0x000ea80000300a00 */
[----:B------:R1:W-:Y:S02]  /*3afb0*/  STL.64 [R1+0x618], R38 ;  /* 0x0006182601007387 */ /* 0x0003e40000100a00 */
[C---:B-1----:R-:W-:Y:S02]  /*3afc0*/  IMAD.WIDE R38, R13.reuse, 0x4, R58 ;  /* 0x000000040d267825 */ /* 0x042fe400078e023a */
[----:B------:R-:W2:Y:S04]  /*3afd0*/  LDL.LU.64 R58, [R1+0x1ae0] ;  /* 0x001ae000013a7983 */ /* 0x000ea80000300a00 */
[----:B------:R1:W-:Y:S02]  /*3afe0*/  STL.64 [R1+0x620], R30 ;  /* 0x0006201e01007387 */ /* 0x0003e40000100a00 */
[----:B-1----:R-:W-:-:S02]  /*3aff0*/  IMAD.WIDE R30, R13, 0x4, R54 ;  /* 0x000000040d1e7825 */ /* 0x002fc400078e0236 */
[----:B------:R-:W2:Y:S04]  /*3b000*/  LDL.LU.64 R54, [R1+0x1ad8] ;  /* 0x001ad80001367983 */ /* 0x000ea80000300a00 */
[----:B------:R3:W-:Y:S04]  /*3b010*/  STL.64 [R1+0x630], R38 ;  /* 0x0006302601007387 */ /* 0x0007e80000100a00 */
[----:B------:R4:W-:Y:S04]  /*3b020*/  STL.64 [R1+0x638], R30 ;  /* 0x0006381e01007387 */ /* 0x0009e80000100a00 */
[----:B------:R1:W-:Y:S01]  /*3b030*/  STL.64 [R1+0x648], R46 ;  /* 0x0006482e01007387 */ /* 0x0003e20000100a00 */
[----:B---3--:R-:W-:-:S04]  /*3b040*/  IMAD.WIDE R38, R13, 0x4, R104 ;  /* 0x000000040d267825 */ /* 0x008fc800078e0268 */
[C---:B----4-:R-:W-:Y:S01]  /*3b050*/  IMAD.WIDE R30, R13.reuse, 0x4, R64 ;  /* 0x000000040d1e7825 */ /* 0x050fe200078e0240 */
[----:B------:R3:W-:Y:S03]  /*3b060*/  STL.64 [R1+0x650], R38 ;  /* 0x0006502601007387 */ /* 0x0007e60000100a00 */
[C---:B-1----:R-:W-:Y:S01]  /*3b070*/  IMAD.WIDE R46, R13.reuse, 0x4, R56 ;  /* 0x000000040d2e7825 */ /* 0x042fe200078e0238 */
[----:B------:R1:W-:Y:S03]  /*3b080*/  STL.64 [R1+0x658], R30 ;  /* 0x0006581e01007387 */ /* 0x0003e60000100a00 */
[C---:B------:R-:W-:Y:S01]  /*3b090*/  IMAD.WIDE R14, R13.reuse, 0x4, R14 ;  /* 0x000000040d0e7825 */ /* 0x040fe200078e020e */
[----:B------:R-:W-:Y:S03]  /*3b0a0*/  STL.64 [R1+0x668], R46 ;  /* 0x0006682e01007387 */ /* 0x000fe60000100a00 */
[----:B---3--:R-:W-:-:S04]  /*3b0b0*/  IMAD.WIDE R38, R13, 0x4, R236 ;  /* 0x000000040d267825 */ /* 0x008fc800078e02ec */
[C---:B-1----:R-:W-:Y:S01]  /*3b0c0*/  IMAD.WIDE R30, R13.reuse, 0x4, R244 ;  /* 0x000000040d1e7825 */ /* 0x042fe200078e02f4 */
[----:B------:R1:W-:Y:S04]  /*3b0d0*/  STL.64 [R1+0x670], R38 ;  /* 0x0006702601007387 */ /* 0x0003e80000100a00 */
[----:B------:R3:W-:Y:S04]  /*3b0e0*/  STL.64 [R1+0x678], R30 ;  /* 0x0006781e01007387 */ /* 0x0007e80000100a00 */
[----:B------:R4:W-:Y:S01]  /*3b0f0*/  STL.64 [R1+0x680], R14 ;  /* 0x0006800e01007387 */ /* 0x0009e20000100a00 */
[----:B-1----:R-:W-:-:S04]  /*3b100*/  IMAD.WIDE R38, R13, 0x4, R232 ;  /* 0x000000040d267825 */ /* 0x002fc800078e02e8 */
[C---:B---3--:R-:W-:Y:S01]  /*3b110*/  IMAD.WIDE R30, R13.reuse, 0x4, R234 ;  /* 0x000000040d1e7825 */ /* 0x048fe200078e02ea */
[----:B------:R1:W-:Y:S03]  /*3b120*/  STL.64 [R1+0x688], R38 ;  /* 0x0006882601007387 */ /* 0x0003e60000100a00 */
[C---:B----4-:R-:W-:Y:S01]  /*3b130*/  IMAD.WIDE R14, R13.reuse, 0x4, R238 ;  /* 0x000000040d0e7825 */ /* 0x050fe200078e02ee */
[----:B------:R-:W3:Y:S04]  /*3b140*/  LDL.LU.64 R224, [R1+0x1128] ;  /* 0x0011280001e07983 */ /* 0x000ee80000300a00 */
[----:B------:R4:W-:Y:S04]  /*3b150*/  STL.64 [R1+0x690], R30 ;  /* 0x0006901e01007387 */ /* 0x0009e80000100a00 */
[----:B------:R-:W2:Y:S04]  /*3b160*/  LDL.LU.64 R216, [R1+0x1120] ;  /* 0x0011200001d87983 */ /* 0x000ea80000300a00 */
[----:B------:R4:W-:Y:S04]  /*3b170*/  STL.64 [R1+0x6a0], R14 ;  /* 0x0006a00e01007387 */ /* 0x0009e80000100a00 */
        /* <DEDUP_REMOVED lines=11> */
[----:B-1----:R-:W2:Y:S04]  /*3b230*/  LDL.LU.64 R38, [R1+0x1000] ;  /* 0x0010000001267983 */ /* 0x002ea80000300a00 */
[----:B----4-:R-:W4:Y:S04]  /*3b240*/  LDL.LU.64 R30, [R1+0xf50] ;  /* 0x000f5000011e7983 */ /* 0x010f280000300a00 */
        /* <DEDUP_REMOVED lines=16> */
[----:B---3--:R-:W-:-:S04]  /*3b350*/  IMAD.WIDE R224, R13, 0x4, R224 ;  /* 0x000000040de07825 */ /* 0x008fc800078e02e0 */
        /* <DEDUP_REMOVED lines=25> */
[----:B------:R1:W-:Y:S03]  /*3b4f0*/  STL.64 [R1+0x728], R46 ;  /* 0x0007282e01007387 */ /* 0x0003e60000100a00 */
[C---:B----4-:R-:W-:Y:S01]  /*3b500*/  IMAD.WIDE R30, R13.reuse, 0x4, R30 ;  /* 0x000000040d1e7825 */ /* 0x050fe200078e021e */
[----:B------:R2:W-:Y:S04]  /*3b510*/  STL.64 [R1+0x730], R38 ;  /* 0x0007302601007387 */ /* 0x0005e80000100a00 */
[----:B------:R3:W-:Y:S01]  /*3b520*/  STL.64 [R1+0x738], R30 ;  /* 0x0007381e01007387 */ /* 0x0007e20000100a00 */
[----:B-1----:R-:W-:-:S04]  /*3b530*/  IMAD.WIDE R46, R13, 0x4, R192 ;  /* 0x000000040d2e7825 */ /* 0x002fc800078e02c0 */
[C---:B--2---:R-:W-:Y:S01]  /*3b540*/  IMAD.WIDE R38, R13.reuse, 0x4, R184 ;  /* 0x000000040d267825 */ /* 0x044fe200078e02b8 */
[----:B------:R1:W-:Y:S03]  /*3b550*/  STL.64 [R1+0x748], R46 ;  /* 0x0007482e01007387 */ /* 0x0003e60000100a00 */
[C---:B---3--:R-:W-:Y:S01]  /*3b560*/  IMAD.WIDE R30, R13.reuse, 0x4, R176 ;  /* 0x000000040d1e7825 */ /* 0x048fe200078e02b0 */
        /* <DEDUP_REMOVED lines=16> */
[----:B------:R-:W-:Y:S03]  /*3b670*/  STL.64 [R1+0x7a8], R46 ;  /* 0x0007a82e01007387 */ /* 0x000fe60000100a00 */
[C---:B---3--:R-:W-:Y:S01]  /*3b680*/  IMAD.WIDE R30, R13.reuse, 0x4, R244 ;  /* 0x000000040d1e7825 */ /* 0x048fe200078e02f4 */
[----:B------:R1:W-:Y:S03]  /*3b690*/  STL.64 [R1+0x7b0], R38 ;  /* 0x0007b02601007387 */ /* 0x0003e60000100a00 */
[C---:B------:R-:W-:Y:S01]  /*3b6a0*/  IMAD.WIDE R14, R13.reuse, 0x4, R14 ;  /* 0x000000040d0e7825 */ /* 0x040fe200078e020e */
[----:B------:R2:W-:Y:S04]  /*3b6b0*/  STL.64 [R1+0x7c0], R30 ;  /* 0x0007c01e01007387 */ /* 0x0005e80000100a00 */
[----:B------:R3:W-:Y:S01]  /*3b6c0*/  STL.64 [R1+0x7c8], R14 ;  /* 0x0007c80e01007387 */ /* 0x0007e20000100a00 */
[----:B-1----:R-:W-:-:S04]  /*3b6d0*/  IMAD.WIDE R38, R13, 0x4, R232 ;  /* 0x000000040d267825 */ /* 0x002fc800078e02e8 */
[C---:B--2---:R-:W-:Y:S01]  /*3b6e0*/  IMAD.WIDE R30, R13.reuse, 0x4, R234 ;  /* 0x000000040d1e7825 */ /* 0x044fe200078e02ea */
[----:B------:R1:W-:Y:S03]  /*3b6f0*/  STL.64 [R1+0x7d0], R38 ;  /* 0x0007d02601007387 */ /* 0x0003e60000100a00 */
[C---:B---3--:R-:W-:Y:S01]  /*3b700*/  IMAD.WIDE R14, R13.reuse, 0x4, R238 ;  /* 0x000000040d0e7825 */ /* 0x048fe200078e02ee */
[----:B------:R-:W2:Y:S04]  /*3b710*/  LDL.LU.64 R232, [R1+0xd50] ;  /* 0x000d500001e87983 */ /* 0x000ea80000300a00 */
[----:B------:R3:W-:Y:S04]  /*3b720*/  STL.64 [R1+0x7d8], R30 ;  /* 0x0007d81e01007387 */ /* 0x0007e80000100a00 */
        /* <DEDUP_REMOVED lines=16> */
[----:B-1----:R-:W4:Y:S04]  /*3b830*/  LDL.LU.64 R38, [R1+0x3a0] ;  /* 0x0003a00001267983 */ /* 0x002f280000300a00 */
[----:B---3--:R-:W3:Y:S04]  /*3b840*/  LDL.LU.64 R30, [R1+0x378] ;  /* 0x00037800011e7983 */ /* 0x008ee80000300a00 */
        /* <DEDUP_REMOVED lines=13> */
[----:B------:R-:W-:-:S04]  /*3b920*/  IMAD.WIDE R8, R13, 0x4, R8 ;  /* 0x000000040d087825 */ /* 0x000fc800078e0208 */
[----:B------:R-:W-:-:S04]  /*3b930*/  IMAD.WIDE R2, R13, 0x4, R2 ;  /* 0x000000040d027825 */ /* 0x000fc800078e0202 */
[----:B--2---:R-:W-:-:S05]  /*3b940*/  IMAD.WIDE R232, R13, 0x4, R232 ;  /* 0x000000040de87825 */ /* 0x004fca00078e02e8 */
[----:B------:R1:W-:Y:S01]  /*3b950*/  STL.64 [R1+0x7f0], R232 ;  /* 0x0007f0e801007387 */ /* 0x0003e20000100a00 */
[----:B----4-:R-:W-:-:S04]  /*3b960*/  IMAD.WIDE R234, R13, 0x4, R234 ;  /* 0x000000040dea7825 */ /* 0x010fc800078e02ea */
[C---:B------:R-:W-:Y:S01]  /*3b970*/  IMAD.WIDE R238, R13.reuse, 0x4, R238 ;  /* 0x000000040dee7825 */ /* 0x040fe200078e02ee */
[----:B-1----:R-:W2:Y:S03]  /*3b980*/  LDL.LU.64 R232, [R1+0x1ad0] ;  /* 0x001ad00001e87983 */ /* 0x002ea60000300a00 */
[C---:B------:R-:W-:Y:S01]  /*3b990*/  IMAD.WIDE R224, R13.reuse, 0x4, R224 ;  /* 0x000000040de07825 */ /* 0x040fe200078e02e0 */
[----:B------:R1:W-:Y:S04]  /*3b9a0*/  STL.64 [R1+0x800], R234 ;  /* 0x000800ea01007387 */ /* 0x0003e80000100a00 */
[----:B-1----:R-:W4:Y:S04]  /*3b9b0*/  LDL.LU.64 R234, [R1+0x1ac8] ;  /* 0x001ac80001ea7983 */ /* 0x002f280000300a00 */
[----:B------:R1:W-:Y:S04]  /*3b9c0*/  STL.64 [R1+0x808], R238 ;  /* 0x000808ee01007387 */ /* 0x0003e80000100a00 */
[----:B-1----:R-:W2:Y:S04]  /*3b9d0*/  LDL.LU.64 R238, [R1+0x1ac0] ;  /* 0x001ac00001ee7983 */ /* 0x002ea80000300a00 */
        /* <DEDUP_REMOVED lines=26> */
[C---:B---3--:R-:W-:Y:S01]  /*3bb80*/  IMAD.WIDE R38, R13.reuse, 0x4, R30 ;  /* 0x000000040d267825 */ /* 0x048fe200078e021e */
[----:B------:R1:W-:Y:S03]  /*3bb90*/  STL.64 [R1+0x890], R46 ;  /* 0x0008902e01007387 */ /* 0x0003e60000100a00 */
[C---:B------:R-:W-:Y:S01]  /*3bba0*/  IMAD.WIDE R30, R13.reuse, 0x4, R192 ;  /* 0x000000040d1e7825 */ /* 0x040fe200078e02c0 */
[----:B------:R3:W-:Y:S04]  /*3bbb0*/  STL.64 [R1+0x898], R38 ;  /* 0x0008982601007387 */ /* 0x0007e80000100a00 */
[----:B------:R3:W-:Y:S01]  /*3bbc0*/  STL.64 [R1+0x8a0], R30 ;  /* 0x0008a01e01007387 */ /* 0x0007e20000100a00 */
[----:B-1----:R-:W-:-:S04]  /*3bbd0*/  IMAD.WIDE R46, R13, 0x4, R184 ;  /* 0x000000040d2e7825 */ /* 0x002fc800078e02b8 */
        /* <DEDUP_REMOVED lines=19> */
[----:B------:R-:W-:Y:S03]  /*3bd10*/  STL.64 [R1+0x8f0], R46 ;  /* 0x0008f02e01007387 */ /* 0x000fe60000100a00 */
[C---:B------:R-:W-:Y:S01]  /*3bd20*/  IMAD.WIDE R30, R13.reuse, 0x4, R14 ;  /* 0x000000040d1e7825 */ /* 0x040fe200078e020e */
[----:B------:R-:W-:Y:S03]  /*3bd30*/  STL.64 [R1+0x8f8], R38 ;  /* 0x0008f82601007387 */ /* 0x000fe60000100a00 */
[C---:B------:R-:W-:Y:S02]  /*3bd40*/  IMAD.WIDE R14, R13.reuse, 0x4, R240 ;  /* 0x000000040d0e7825 */ /* 0x040fe400078e02f0 */
[----:B------:R-:W3:Y:S04]  /*3bd50*/  LDL.LU.64 R240, [R1+0x1ab8] ;  /* 0x001ab80001f07983 */ /* 0x000ee80000300a00 */
[----:B------:R1:W-:Y:S02]  /*3bd60*/  STL.64 [R1+0x900], R30 ;  /* 0x0009001e01007387 */ /* 0x0003e40000100a00 */
[----:B-1----:R-:W-:-:S02]  /*3bd70*/  IMAD.WIDE R30, R13, 0x4, R242 ;  /* 0x000000040d1e7825 */ /* 0x002fc400078e02f2 */
[----:B------:R-:W4:Y:S04]  /*3bd80*/  LDL.LU.64 R242, [R1+0x1ab0] ;  /* 0x001ab00001f27983 */ /* 0x000f280000300a00 */
[----:B------:R1:W-:Y:S02]  /*3bd90*/  STL.64 [R1+0x908], R14 ;  /* 0x0009080e01007387 */ /* 0x0003e40000100a00 */
[C---:B-1----:R-:W-:Y:S02]  /*3bda0*/  IMAD.WIDE R14, R13.reuse, 0x4, R52 ;  /* 0x000000040d0e7825 */ /* 0x042fe400078e0234 */
[----:B------:R-:W2:Y:S04]  /*3bdb0*/  LDL.LU.64 R52, [R1+0x1aa8] ;  /* 0x001aa80001347983 */ /* 0x000ea80000300a00 */
[----:B------:R1:W-:Y:S02]  /*3bdc0*/  STL.64 [R1+0x920], R30 ;  /* 0x0009201e01007387 */ /* 0x0003e40000100a00 */
[----:B-1----:R-:W-:-:S02]  /*3bdd0*/  IMAD.WIDE R30, R13, 0x4, R50 ;  /* 0x000000040d1e7825 */ /* 0x002fc400078e0232 */
[----:B------:R-:W2:Y:S04]  /*3bde0*/  LDL.LU.64 R50, [R1+0x1aa0] ;  /* 0x001aa00001327983 */ /* 0x000ea80000300a00 */
        /* <DEDUP_REMOVED lines=19> */
[----:B------:R1:W-:Y:S02]  /*3bf20*/  STL.64 [R1+0x970], R30 ;  /* 0x0009701e01007387 */ /* 0x0003e40000100a00 */
[----:B-1----:R-:W-:-:S05]  /*3bf30*/  IMAD.WIDE R14, R13, 0x4, R16 ;  /* 0x000000040d0e7825 */ /* 0x002fca00078e0210 */
[----:B------:R1:W-:Y:S04]  /*3bf40*/  STL.64 [R1+0x978], R14 ;  /* 0x0009780e01007387 */ /* 0x0003e80000100a00 */
[----:B------:R-:W3:Y:S04]  /*3bf50*/  LDL.LU.64 R72, [R1+0x12f8] ;  /* 0x0012f80001487983 */ /* 0x000ee80000300a00 */
[----:B------:R1:W-:Y:S04]  /*3bf60*/  STL.64 [R1+0x980], R8 ;  /* 0x0009800801007387 */ /* 0x0003e80000100a00 */
[----:B------:R-:W4:Y:S04]  /*3bf70*/  LDL.LU.64 R46, [R1+0x12f0] ;  /* 0x0012f000012e7983 */ /* 0x000f280000300a00 */
        /* <DEDUP_REMOVED lines=16> */
[----:B------:R-:W2:Y:S04]  /*3c080*/  LDL.LU.64 R16, [R1+0x11c0] ;  /* 0x0011c00001107983 */ /* 0x000ea80000300a00 */
[----:B------:R-:W2:Y:S04]  /*3c090*/  LDL.LU.64 R8, [R1+0x11b8] ;  /* 0x0011b80001087983 */ /* 0x000ea80000300a00 */
[----:B------:R-:W2:Y:S01]  /*3c0a0*/  LDL.LU.64 R2, [R1+0x11b0] ;  /* 0x0011b00001027983 */ /* 0x000ea20000300a00 */
[----:B------:R-:W-:-:S03]  /*3c0b0*/  IMAD.WIDE R88, R13, 0x4, R32 ;  /* 0x000000040d587825 */ /* 0x000fc600078e0220 */
[----:B------:R-:W2:Y:S01]  /*3c0c0*/  LDL.LU.64 R32, [R1+0x1a68] ;  /* 0x001a680001207983 */ /* 0x000ea20000300a00 */
[----:B------:R-:W-:-:S03]  /*3c0d0*/  IMAD.WIDE R80, R13, 0x4, R28 ;  /* 0x000000040d507825 */ /* 0x000fc600078e021c */
        /* <DEDUP_REMOVED lines=28> */
[----:B------:R3:W-:Y:S04]  /*3c2a0*/  STL.64 [R1+0x9e8], R80 ;  /* 0x0009e85001007387 */ /* 0x0007e80000100a00 */
[----:B------:R-:W-:Y:S01]  /*3c2b0*/  STL.64 [R1+0x9f0], R88 ;  /* 0x0009f05801007387 */ /* 0x000fe20000100a00 */
[----:B---3--:R-:W-:-:S04]  /*3c2c0*/  IMAD.WIDE R80, R13, 0x4, R72 ;  /* 0x000000040d507825 */ /* 0x008fc800078e0248 */
[C---:B----4-:R-:W-:Y:S01]  /*3c2d0*/  IMAD.WIDE R46, R13.reuse, 0x4, R46 ;  /* 0x000000040d2e7825 */ /* 0x050fe200078e022e */
[----:B------:R-:W-:Y:S04]  /*3c2e0*/  STL.64 [R1+0xa00], R80 ;  /* 0x000a005001007387 */ /* 0x000fe80000100a00 */
[----:B------:R1:W-:Y:S01]  /*3c2f0*/  STL.64 [R1+0xa08], R46 ;  /* 0x000a082e01007387 */ /* 0x0003e20000100a00 */
[----:B--2---:R-:W-:-:S04]  /*3c300*/  IMAD.WIDE R72, R13, 0x4, R38 ;  /* 0x000000040d487825 */ /* 0x004fc800078e0226 */
[C---:B------:R-:W-:Y:S01]  /*3c310*/  IMAD.WIDE R38, R13.reuse, 0x4, R30 ;  /* 0x000000040d267825 */ /* 0x040fe200078e021e */
[----:B------:R-:W-:Y:S03]  /*3c320*/  STL.64 [R1+0xa10], R72 ;  /* 0x000a104801007387 */ /* 0x000fe60000100a00 */
[C---:B-1----:R-:W-:Y:S01]  /*3c330*/  IMAD.WIDE R46, R13.reuse, 0x4, R192 ;  /* 0x000000040d2e7825 */ /* 0x042fe200078e02c0 */
        /* <DEDUP_REMOVED lines=20> */
[----:B------:R-:W-:Y:S03]  /*3c480*/  STL.64 [R1+0xa80], R46 ;  /* 0x000a802e01007387 */ /* 0x000fe60000100a00 */
[C---:B------:R-:W-:Y:S01]  /*3c490*/  IMAD.WIDE R14, R13.reuse, 0x4, R14 ;  /* 0x000000040d0e7825 */ /* 0x040fe200078e020e */
[----:B------:R2:W-:Y:S03]  /*3c4a0*/  STL.64 [R1+0xa88], R30 ;  /* 0x000a881e01007387 */ /* 0x0005e60000100a00 */
[----:B-1----:R-:W-:-:S05]  /*3c4b0*/  IMAD.WIDE R38, R13, 0x4, R244 ;  /* 0x000000040d267825 */ /* 0x002fca00078e02f4 */
[----:B------:R-:W-:Y:S01]  /*3c4c0*/  STL.64 [R1+0xa98], R38 ;  /* 0x000a982601007387 */ /* 0x000fe20000100a00 */
[----:B--2---:R-:W-:-:S03]  /*3c4d0*/  IMAD.WIDE R30, R13, 0x4, R16 ;  /* 0x000000040d1e7825 */ /* 0x004fc600078e0210 */
[----:B------:R1:W-:Y:S01]  /*3c4e0*/  STL.64 [R1+0xaa0], R14 ;  /* 0x000aa00e01007387 */ /* 0x0003e20000100a00 */
[----:B------:R-:W-:-:S03]  /*3c4f0*/  IMAD.WIDE R16, R13, 0x4, R8 ;  /* 0x000000040d107825 */ /* 0x000fc600078e0208 */
[----:B------:R2:W-:Y:S04]  /*3c500*/  STL.64 [R1+0xaa8], R30 ;  /* 0x000aa81e01007387 */ /* 0x0005e80000100a00 */
[----:B------:R-:W3:Y:S01]  /*3c510*/  LDL.LU.64 R8, [R1+0x11a8] ;  /* 0x0011a80001087983 */ /* 0x000ee20000300a00 */
[----:B-1----:R-:W-:-:S03]  /*3c520*/  IMAD.WIDE R14, R13, 0x4, R2 ;  /* 0x000000040d0e7825 */ /* 0x002fc600078e0202 */
        /* <DEDUP_REMOVED lines=17> */
[----:B--2---:R-:W2:Y:S04]  /*3c640*/  LDL.LU.64 R30, [R1+0xff8] ;  /* 0x000ff800011e7983 */ /* 0x004ea80000300a00 */
        /* <DEDUP_REMOVED lines=13> */
[----:B------:R-:W2:Y:S01]  /*3c720*/  LDL.LU.64 R16, [R1+0x48] ;  /* 0x0000480001107983 */ /* 0x000ea20000300a00 */
[----:B---3--:R-:W-:-:S05]  /*3c730*/  IMAD.WIDE R8, R13, 0x4, R8 ;  /* 0x000000040d087825 */ /* 0x008fca00078e0208 */
[----:B------:R1:W-:Y:S01]  /*3c740*/  STL.64 [R1+0xac8], R8 ;  /* 0x000ac80801007387 */ /* 0x0003e20000100a00 */
[----:B----4-:R-:W-:-:S03]  /*3c750*/  IMAD.WIDE R2, R13, 0x4, R2 ;  /* 0x000000040d027825 */ /* 0x010fc600078e0202 */
[----:B-1----:R-:W3:Y:S04]  /*3c760*/  LDL.LU.64 R8, [R1+0x1a10] ;  /* 0x001a100001087983 */ /* 0x002ee80000300a00 */
[----:B------:R1:W-:Y:S04]  /*3c770*/  STL.64 [R1+0xad8], R2 ;  /* 0x000ad80201007387 */ /* 0x0003e80000100a00 */
[----:B-1----:R-:W4:Y:S01]  /*3c780*/  LDL.LU.64 R2, [R1+0x1a08] ;  /* 0x001a080001027983 */ /* 0x002f220000300a00 */
[----:B------:R-:W-:-:S05]  /*3c790*/  IMAD.WIDE R224, R13, 0x4, R224 ;  /* 0x000000040de07825 */ /* 0x000fca00078e02e0 */
        /* <DEDUP_REMOVED lines=52> */
[C---:B------:R-:W-:Y:S01]  /*3cae0*/  IMAD.WIDE R30, R13.reuse, 0x4, R14 ;  /* 0x000000040d1e7825 */ /* 0x040fe200078e020e */
[----:B------:R1:W-:Y:S03]  /*3caf0*/  STL.64 [R1+0xbe8], R38 ;  /* 0x000be82601007387 */ /* 0x0003e60000100a00 */
[C---:B------:R-:W-:Y:S01]  /*3cb00*/  IMAD.WIDE R14, R13.reuse, 0x4, R16 ;  /* 0x000000040d0e7825 */ /* 0x040fe200078e0210 */
[----:B------:R2:W-:Y:S03]  /*3cb10*/  STL.64 [R1+0xbf0], R30 ;  /* 0x000bf01e01007387 */ /* 0x0005e60000100a00 */
[----:B-1----:R-:W-:-:S04]  /*3cb20*/  IMAD.WIDE R38, R13, 0x4, R122 ;  /* 0x000000040d267825 */ /* 0x002fc800078e027a */
[----:B--2---:R-:W-:-:S04]  /*3cb30*/  IMAD.WIDE R30, R13, 0x4, R126 ;  /* 0x000000040d1e7825 */ /* 0x004fc800078e027e */
[C---:B----4-:R-:W-:Y:S02]  /*3cb40*/  IMAD.WIDE R16, R13.reuse, 0x4, R2 ;  /* 0x000000040d107825 */ /* 0x050fe400078e0202 */
[----:B------:R-:W2:Y:S04]  /*3cb50*/  LDL.LU.64 R2, [R1+0x1a00] ;  /* 0x001a000001027983 */ /* 0x000ea80000300a00 */
[----:B------:R3:W-:Y:S02]  /*3cb60*/  STL.64 [R1+0xbf8], R14 ;  /* 0x000bf80e01007387 */ /* 0x0007e40000100a00 */
[C---:B---3--:R-:W-:Y:S02]  /*3cb70*/  IMAD.WIDE R14, R13.reuse, 0x4, R8 ;  /* 0x000000040d0e7825 */ /* 0x048fe400078e0208 */
        /* <DEDUP_REMOVED lines=9> */
[----:B------:R-:W3:Y:S04]  /*3cc10*/  LDL.LU.64 R20, [R1+0x19e0] ;  /* 0x0019e00001147983 */ /* 0x000ee80000300a00 */
        /* <DEDUP_REMOVED lines=42> */
[----:B------:R-:W-:Y:S04]  /*3cec0*/  STL.64 [R1+0xcd8], R18 ;  /* 0x000cd81201007387 */ /* 0x000fe80000100a00 */
[----:B------:R-:W4:Y:S01]  /*3ced0*/  LDL.LU.64 R176, [R1+0x13e8] ;  /* 0x0013e80001b07983 */ /* 0x000f220000300a00 */
[----:B-1----:R-:W-:-:S03]  /*3cee0*/  IMAD.WIDE R14, R13, 0x4, R118 ;  /* 0x000000040d0e7825 */ /* 0x002fc600078e0276 */
[----:B------:R-:W-:Y:S04]  /*3cef0*/  STL.64 [R1+0xce0], R16 ;  /* 0x000ce01001007387 */ /* 0x000fe80000100a00 */
[----:B------:R-:W2:Y:S04]  /*3cf00*/  LDL.LU.64 R168, [R1+0x13e0] ;  /* 0x0013e00001a87983 */ /* 0x000ea80000300a00 */
        /* <DEDUP_REMOVED lines=10> */
[----:B------:R-:W3:Y:S01]  /*3cfb0*/  LDL.LU.64 R18, [R1+0x1390] ;  /* 0x0013900001127983 */ /* 0x000ee20000300a00 */
[----:B------:R-:W-:-:S03]  /*3cfc0*/  IMAD.WIDE R16, R13, 0x4, R124 ;  /* 0x000000040d107825 */ /* 0x000fc600078e027c */
        /* <DEDUP_REMOVED lines=9> */
[----:B-1----:R-:W-:-:S04]  /*3d060*/  IMAD.WIDE R38, R13, 0x4, R170 ;  /* 0x000000040d267825 */ /* 0x002fc800078e02aa */
[C---:B------:R-:W-:Y:S01]  /*3d070*/  IMAD.WIDE R16, R13.reuse, 0x4, R172 ;  /* 0x000000040d107825 */ /* 0x040fe200078e02ac */
[----:B------:R-:W-:Y:S04]  /*3d080*/  STL.64 [R1+0xd28], R38 ;  /* 0x000d282601007387 */ /* 0x000fe80000100a00 */
[----:B------:R1:W-:Y:S04]  /*3d090*/  STL.64 [R1+0xd30], R16 ;  /* 0x000d301001007387 */ /* 0x0003e80000100a00 */
[----:B-1----:R-:W3:Y:S01]  /*3d0a0*/  LDL.LU.64 R16, [R1+0x1368] ;  /* 0x0013680001107983 */ /* 0x002ee20000300a00 */
[----:B------:R-:W-:-:S04]  /*3d0b0*/  IMAD.WIDE R30, R13, 0x4, R174 ;  /* 0x000000040d1e7825 */ /* 0x000fc800078e02ae */
[C---:B------:R-:W-:Y:S01]  /*3d0c0*/  IMAD.WIDE R38, R13.reuse, 0x4, R178 ;  /* 0x000000040d267825 */ /* 0x040fe200078e02b2 */
[----:B------:R1:W-:Y:S03]  /*3d0d0*/  STL.64 [R1+0xd38], R30 ;  /* 0x000d381e01007387 */ /* 0x0003e60000100a00 */
[C---:B------:R-:W-:Y:S01]  /*3d0e0*/  IMAD.WIDE R46, R13.reuse, 0x4, R182 ;  /* 0x000000040d2e7825 */ /* 0x040fe200078e02b6 */
[----:B------:R1:W-:Y:S03]  /*3d0f0*/  STL.64 [R1+0xd40], R38 ;  /* 0x000d402601007387 */ /* 0x0003e60000100a00 */
[----:B-1----:R-:W-:-:S04]  /*3d100*/  IMAD.WIDE R30, R13, 0x4, R180 ;  /* 0x000000040d1e7825 */ /* 0x002fc800078e02b4 */
[C---:B------:R-:W-:Y:S01]  /*3d110*/  IMAD.WIDE R38, R13.reuse, 0x4, R186 ;  /* 0x000000040d267825 */ /* 0x040fe200078e02ba */
        /* <DEDUP_REMOVED lines=8> */
[----:B------:R4:W-:Y:S01]  /*3d1a0*/  STL.64 [R1+0xd78], R38 ;  /* 0x000d782601007387 */ /* 0x0009e20000100a00 */
[----:B-1----:R-:W-:-:S04]  /*3d1b0*/  IMAD.WIDE R30, R13, 0x4, R196 ;  /* 0x000000040d1e7825 */ /* 0x002fc800078e02c4 */
[C---:B------:R-:W-:Y:S01]  /*3d1c0*/  IMAD.WIDE R46, R13.reuse, 0x4, R198 ;  /* 0x000000040d2e7825 */ /* 0x040fe200078e02c6 */
[----:B------:R2:W-:Y:S04]  /*3d1d0*/  STL.64 [R1+0xd80], R30 ;  /* 0x000d801e01007387 */ /* 0x0005e80000100a00 */
[----:B------:R3:W-:Y:S01]  /*3d1e0*/  STL.64 [R1+0xd88], R46 ;  /* 0x000d882e01007387 */ /* 0x0007e20000100a00 */
[----:B----4-:R-:W-:-:S05]  /*3d1f0*/  IMAD.WIDE R38, R13, 0x4, R176 ;  /* 0x000000040d267825 */ /* 0x010fca00078e02b0 */
[----:B------:R1:W-:Y:S01]  /*3d200*/  STL.64 [R1+0xd98], R38 ;  /* 0x000d982601007387 */ /* 0x0003e20000100a00 */
[----:B--2---:R-:W-:-:S05]  /*3d210*/  IMAD.WIDE R30, R13, 0x4, R168 ;  /* 0x000000040d1e7825 */ /* 0x004fca00078e02a8 */
[----:B------:R2:W-:Y:S01]  /*3d220*/  STL.64 [R1+0xda0], R30 ;  /* 0x000da01e01007387 */ /* 0x0005e20000100a00 */
[----:B---3--:R-:W-:-:S04]  /*3d230*/  IMAD.WIDE R46, R13, 0x4, R128 ;  /* 0x000000040d2e7825 */ /* 0x008fc800078e0280 */
[C---:B-1----:R-:W-:Y:S01]  /*3d240*/  IMAD.WIDE R38, R13.reuse, 0x4, R120 ;  /* 0x000000040d267825 */ /* 0x042fe200078e0278 */
[----:B------:R1:W-:Y:S03]  /*3d250*/  STL.64 [R1+0xda8], R46 ;  /* 0x000da82e01007387 */ /* 0x0003e60000100a00 */
[C---:B--2---:R-:W-:Y:S01]  /*3d260*/  IMAD.WIDE R30, R13.reuse, 0x4, R112 ;  /* 0x000000040d1e7825 */ /* 0x044fe200078e0270 */
        /* <DEDUP_REMOVED lines=22> */
[----:B------:R-:W4:Y:S04]  /*3d3d0*/  LDL.LU.64 R18, [R1+0x1330] ;  /* 0x0013300001127983 */ /* 0x000f280000300a00 */
[----:B------:R-:W4:Y:S04]  /*3d3e0*/  LDL.LU.64 R144, [R1+0x1328] ;  /* 0x0013280001907983 */ /* 0x000f280000300a00 */
[----:B------:R-:W4:Y:S01]  /*3d3f0*/  LDL.LU.64 R136, [R1+0x1320] ;  /* 0x0013200001887983 */ /* 0x000f220000300a00 */
[----:B-1----:R-:W-:-:S03]  /*3d400*/  IMAD.WIDE R14, R13, 0x4, R16 ;  /* 0x000000040d0e7825 */ /* 0x002fc600078e0210 */
[----:B------:R-:W4:Y:S04]  /*3d410*/  LDL.LU.64 R96, [R1+0x1318] ;  /* 0x0013180001607983 */ /* 0x000f280000300a00 */
[----:B------:R-:W4:Y:S04]  /*3d420*/  LDL.LU.64 R88, [R1+0x1310] ;  /* 0x0013100001587983 */ /* 0x000f280000300a00 */
        /* <DEDUP_REMOVED lines=19> */
[----:B------:R-:W4:Y:S01]  /*3d560*/  LDL.LU.64 R16, [R1+0x10e8] ;  /* 0x0010e80001107983 */ /* 0x000f220000300a00 */
[----:B--2---:R-:W-:-:S04]  /*3d570*/  IMAD.WIDE R60, R13, 0x4, R224 ;  /* 0x000000040d3c7825 */ /* 0x004fc800078e02e0 */
[C---:B---3--:R-:W-:Y:S01]  /*3d580*/  IMAD.WIDE R58, R13.reuse, 0x4, R216 ;  /* 0x000000040d3a7825 */ /* 0x048fe200078e02d8 */
[----:B------:R1:W-:Y:S03]  /*3d590*/  STL.64 [R1+0xe18], R60 ;  /* 0x000e183c01007387 */ /* 0x0003e60000100a00 */
[C---:B----4-:R-:W-:Y:S01]  /*3d5a0*/  IMAD.WIDE R54, R13.reuse, 0x4, R208 ;  /* 0x000000040d367825 */ /* 0x050fe200078e02d0 */
[----:B------:R2:W-:Y:S03]  /*3d5b0*/  STL.64 [R1+0xe20], R58 ;  /* 0x000e203a01007387 */ /* 0x0005e60000100a00 */
[C---:B-1----:R-:W-:Y:S01]  /*3d5c0*/  IMAD.WIDE R60, R13.reuse, 0x4, R200 ;  /* 0x000000040d3c7825 */ /* 0x042fe200078e02c8 */
[----:B------:R1:W-:Y:S03]  /*3d5d0*/  STL.64 [R1+0xe30], R54 ;  /* 0x000e303601007387 */ /* 0x0003e60000100a00 */
[C---:B--2---:R-:W-:Y:S01]  /*3d5e0*/  IMAD.WIDE R58, R13.reuse, 0x4, R160 ;  /* 0x000000040d3a7825 */ /* 0x044fe200078e02a0 */
[----:B------:R2:W-:Y:S03]  /*3d5f0*/  STL.64 [R1+0xe38], R60 ;  /* 0x000e383c01007387 */ /* 0x0005e60000100a00 */
[C---:B-1----:R-:W-:Y:S01]  /*3d600*/  IMAD.WIDE R54, R13.reuse, 0x4, R152 ;  /* 0x000000040d367825 */ /* 0x042fe200078e0298 */
[----:B------:R-:W-:Y:S01]  /*3d610*/  STL.64 [R1+0xe40], R58 ;  /* 0x000e403a01007387 */ /* 0x000fe20000100a00 */
[----:B------:R-:W1:Y:S02]  /*3d620*/  LDC R153, c[0x0][0x230] ;  /* 0x00008c00ff997b82 */ /* 0x000e640000000800 */
[C---:B------:R-:W-:Y:S01]  /*3d630*/  IMAD.WIDE R18, R13.reuse, 0x4, R18 ;  /* 0x000000040d127825 */ /* 0x040fe200078e0212 */
[----:B------:R3:W-:Y:S03]  /*3d640*/  STL.64 [R1+0xe48], R54 ;  /* 0x000e483601007387 */ /* 0x0007e60000100a00 */
[----:B--2---:R-:W-:-:S05]  /*3d650*/  IMAD.WIDE R60, R13, 0x4, R144 ;  /* 0x000000040d3c7825 */ /* 0x004fca00078e0290 */
[----:B------:R2:W-:Y:S01]  /*3d660*/  STL.64 [R1+0xe58], R60 ;  /* 0x000e583c01007387 */ /* 0x0005e20000100a00 */
[----:B---3--:R-:W-:-:S03]  /*3d670*/  IMAD.WIDE R54, R13, 0x4, R136 ;  /* 0x000000040d367825 */ /* 0x008fc600078e0288 */
[----:B------:R-:W-:Y:S01]  /*3d680*/  STL.64 [R1+0xe50], R18 ;  /* 0x000e501201007387 */ /* 0x000fe20000100a00 */
[----:B------:R-:W-:-:S03]  /*3d690*/  IMAD.WIDE R58, R13, 0x4, R96 ;  /* 0x000000040d3a7825 */ /* 0x000fc600078e0260 */
[----:B------:R3:W-:Y:S01]  /*3d6a0*/  STL.64 [R1+0xe60], R54 ;  /* 0x000e603601007387 */ /* 0x0007e20000100a00 */
[----:B--2---:R-:W-:-:S03]  /*3d6b0*/  IMAD.WIDE R60, R13, 0x4, R80 ;  /* 0x000000040d3c7825 */ /* 0x004fc600078e0250 */
[----:B------:R2:W-:Y:S01]  /*3d6c0*/  STL.64 [R1+0xe68], R58 ;  /* 0x000e683a01007387 */ /* 0x0005e20000100a00 */
[----:B---3--:R-:W-:-:S04]  /*3d6d0*/  IMAD.WIDE R54, R13, 0x4, R88 ;  /* 0x000000040d367825 */ /* 0x008fc800078e0258 */
[C---:B--2---:R-:W-:Y:S01]  /*3d6e0*/  IMAD.WIDE R58, R13.reuse, 0x4, R72 ;  /* 0x000000040d3a7825 */ /* 0x044fe200078e0248 */
[----:B------:R2:W-:Y:S04]  /*3d6f0*/  STL.64 [R1+0xe70], R54 ;  /* 0x000e703601007387 */ /* 0x0005e80000100a00 */
[----:B------:R-:W-:Y:S04]  /*3d700*/  STL.64 [R1+0xe78], R60 ;  /* 0x000e783c01007387 */ /* 0x000fe80000100a00 */
[----:B------:R-:W-:Y:S01]  /*3d710*/  STL.64 [R1+0xe80], R58 ;  /* 0x000e803a01007387 */ /* 0x000fe20000100a00 */
[----:B--2---:R-:W-:-:S04]  /*3d720*/  IMAD.WIDE R54, R13, 0x4, R46 ;  /* 0x000000040d367825 */ /* 0x004fc800078e022e */
[C---:B------:R-:W-:Y:S01]  /*3d730*/  IMAD.WIDE R46, R13.reuse, 0x4, R38 ;  /* 0x000000040d2e7825 */ /* 0x040fe200078e0226 */
[----:B------:R-:W-:Y:S03]  /*3d740*/  STL.64 [R1+0xe88], R54 ;  /* 0x000e883601007387 */ /* 0x000fe60000100a00 */
[C---:B------:R-:W-:Y:S01]  /*3d750*/  IMAD.WIDE R38, R13.reuse, 0x4, R30 ;  /* 0x000000040d267825 */ /* 0x040fe200078e021e */
[----:B------:R2:W-:Y:S03]  /*3d760*/  STL.64 [R1+0xe90], R46 ;  /* 0x000e902e01007387 */ /* 0x0005e60000100a00 */
[C---:B------:R-:W-:Y:S01]  /*3d770*/  IMAD.WIDE R30, R13.reuse, 0x4, R192 ;  /* 0x000000040d1e7825 */ /* 0x040fe200078e02c0 */
[----:B------:R3:W-:Y:S04]  /*3d780*/  STL.64 [R1+0xe98], R38 ;  /* 0x000e982601007387 */ /* 0x0007e80000100a00 */
[----:B------:R4:W-:Y:S01]  /*3d790*/  STL.64 [R1+0xea0], R30 ;  /* 0x000ea01e01007387 */ /* 0x0009e20000100a00 */
[----:B--2---:R-:W-:-:S04]  /*3d7a0*/  IMAD.WIDE R46, R13, 0x4, R184 ;  /* 0x000000040d2e7825 */ /* 0x004fc800078e02b8 */
[C---:B---3--:R-:W-:Y:S01]  /*3d7b0*/  IMAD.WIDE R38, R13.reuse, 0x4, R176 ;  /* 0x000000040d267825 */ /* 0x048fe200078e02b0 */
[----:B------:R2:W-:Y:S03]  /*3d7c0*/  STL.64 [R1+0xea8], R46 ;  /* 0x000ea82e01007387 */ /* 0x0005e60000100a00 */
[C---:B----4-:R-:W-:Y:S01]  /*3d7d0*/  IMAD.WIDE R30, R13.reuse, 0x4, R168 ;  /* 0x000000040d1e7825 */ /* 0x050fe200078e02a8 */
        /* <DEDUP_REMOVED lines=8> */
[----:B--2---:R-:W-:-:S02]  /*3d860*/  IMAD.WIDE R46, R13, 0x4, R104 ;  /* 0x000000040d2e7825 */ /* 0x004fc400078e0268 */
[----:B------:R-:W2:Y:S02]  /*3d870*/  LDC R105, c[0x0][0x230] ;  /* 0x00008c00ff697b82 */ /* 0x000ea40000000800 */
[C---:B---3--:R-:W-:Y:S01]  /*3d880*/  IMAD.WIDE R38, R13.reuse, 0x4, R64 ;  /* 0x000000040d267825 */ /* 0x048fe200078e0240 */
[----:B------:R3:W-:Y:S03]  /*3d890*/  STL.64 [R1+0xf00], R46 ;  /* 0x000f002e01007387 */ /* 0x0007e60000100a00 */
[C---:B----4-:R-:W-:Y:S01]  /*3d8a0*/  IMAD.WIDE R30, R13.reuse, 0x4, R56 ;  /* 0x000000040d1e7825 */ /* 0x050fe200078e0238 */
[----:B------:R4:W-:Y:S04]  /*3d8b0*/  STL.64 [R1+0xf08], R38 ;  /* 0x000f082601007387 */ /* 0x0009e80000100a00 */
[----:B------:R1:W-:Y:S01]  /*3d8c0*/  STL.64 [R1+0xf10], R30 ;  /* 0x000f101e01007387 */ /* 0x0003e20000100a00 */
[----:B---3--:R-:W-:-:S04]  /*3d8d0*/  IMAD.WIDE R46, R13, 0x4, R236 ;  /* 0x000000040d2e7825 */ /* 0x008fc800078e02ec */
[C---:B----4-:R-:W-:Y:S01]  /*3d8e0*/  IMAD.WIDE R38, R13.reuse, 0x4, R244 ;  /* 0x000000040d267825 */ /* 0x050fe200078e02f4 */
[----:B------:R-:W-:Y:S03]  /*3d8f0*/  STL.64 [R1+0xf18], R46 ;  /* 0x000f182e01007387 */ /* 0x000fe60000100a00 */
[C---:B-1----:R-:W-:Y:S01]  /*3d900*/  IMAD.WIDE R30, R13.reuse, 0x4, R14 ;  /* 0x000000040d1e7825 */ /* 0x042fe200078e020e */
[----:B------:R-:W-:Y:S03]  /*3d910*/  STL.64 [R1+0xf20], R38 ;  /* 0x000f202601007387 */ /* 0x000fe60000100a00 */
[C---:B------:R-:W-:Y:S01]  /*3d920*/  IMAD.WIDE R14, R13.reuse, 0x4, R16 ;  /* 0x000000040d0e7825 */ /* 0x040fe200078e0210 */
[----:B------:R1:W-:Y:S03]  /*3d930*/  STL.64 [R1+0xf28], R30 ;  /* 0x000f281e01007387 */ /* 0x0003e60000100a00 */
[----:B------:R-:W-:-:S02]  /*3d940*/  IMAD.WIDE R16, R13, 0x4, R20 ;  /* 0x000000040d107825 */ /* 0x000fc400078e0214 */
[----:B------:R-:W3:Y:S04]  /*3d950*/  LDL.LU.64 R20, [R1+0x19d8] ;  /* 0x0019d80001147983 */ /* 0x000ee80000300a00 */
[----:B------:R4:W-:Y:S01]  /*3d960*/  STL.64 [R1+0xf30], R14 ;  /* 0x000f300e01007387 */ /* 0x0009e20000100a00 */
[----:B-1----:R-:W-:-:S03]  /*3d970*/  IMAD.WIDE R30, R13, 0x4, R10 ;  /* 0x000000040d1e7825 */ /* 0x002fc600078e020a */
[----:B------:R-:W3:Y:S01]  /*3d980*/  LDL.LU.64 R10, [R1+0x19d0] ;  /* 0x0019d000010a7983 */ /* 0x000ee20000300a00 */
[----:B----4-:R-:W-:-:S03]  /*3d990*/  IMAD.WIDE R14, R13, 0x4, R4 ;  /* 0x000000040d0e7825 */ /* 0x010fc600078e0204 */
[----:B------:R-:W4:Y:S04]  /*3d9a0*/  LDL.LU.64 R4, [R1+0x19c8] ;  /* 0x0019c80001047983 */ /* 0x000f280000300a00 */
[----:B------:R1:W-:Y:S02]  /*3d9b0*/  STL.64 [R1+0xf40], R30 ;  /* 0x000f401e01007387 */ /* 0x0003e40000100a00 */
[C---:B-1----:R-:W-:Y:S02]  /*3d9c0*/  IMAD.WIDE R30, R13.reuse, 0x4, R8 ;  /* 0x000000040d1e7825 */ /* 0x042fe400078e0208 */
[----:B------:R-:W3:Y:S04]  /*3d9d0*/  LDL.LU.64 R8, [R1+0x19c0] ;  /* 0x0019c00001087983 */ /* 0x000ee80000300a00 */
[----:B------:R1:W-:Y:S04]  /*3d9e0*/  STL.64 [R1+0xf48], R14 ;  /* 0x000f480e01007387 */ /* 0x0003e80000100a00 */
[----:B------:R-:W-:Y:S04]  /*3d9f0*/  STL.64 [R1+0xf38], R16 ;  /* 0x000f381001007387 */ /* 0x000fe80000100a00 */
[----:B------:R2:W-:Y:S01]  /*3da00*/  STL.64 [R1+0xf50], R30 ;  /* 0x000f501e01007387 */ /* 0x0005e20000100a00 */
[----:B-1----:R-:W-:-:S03]  /*3da10*/  IMAD.WIDE R14, R13, 0x4, R2 ;  /* 0x000000040d0e7825 */ /* 0x002fc600078e0202 */
[----:B------:R-:W4:Y:S01]  /*3da20*/  LDL.LU.64 R2, [R1+0x19b8] ;  /* 0x0019b80001027983 */ /* 0x000f220000300a00 */
[----:B--2---:R-:W-:-:S03]  /*3da30*/  IMAD.WIDE R30, R13, 0x4, R24 ;  /* 0x000000040d1e7825 */ /* 0x004fc600078e0218 */
[----:B------:R1:W-:Y:S01]  /*3da40*/  STL.64 [R1+0xf58], R14 ;  /* 0x000f580e01007387 */ /* 0x0003e20000100a00 */
[----:B------:R-:W-:-:S03]  /*3da50*/  IMAD.WIDE R24, R13, 0x4, R26 ;  /* 0x000000040d187825 */ /* 0x000fc600078e021a */
[----:B------:R-:W-:Y:S01]  /*3da60*/  STL.64 [R1+0xf60], R30 ;  /* 0x000f601e01007387 */ /* 0x000fe20000100a00 */
[----:B------:R-:W-:-:S03]  /*3da70*/  IMAD.WIDE R26, R13, 0x4, R32 ;  /* 0x000000040d1a7825 */ /* 0x000fc600078e0220 */
[----:B------:R2:W-:Y:S01]  /*3da80*/  STL.64 [R1+0xf68], R24 ;  /* 0x000f681801007387 */ /* 0x0005e20000100a00 */
[----:B-1----:R-:W-:-:S05]  /*3da90*/  IMAD.WIDE R14, R13, 0x4, R28 ;  /* 0x000000040d0e7825 */ /* 0x002fca00078e021c */
[----:B------:R1:W-:Y:S01]  /*3daa0*/  STL.64 [R1+0xf70], R14 ;  /* 0x000f700e01007387 */ /* 0x0003e20000100a00 */
[----:B--2---:R-:W-:-:S03]  /*3dab0*/  IMAD.WIDE R24, R13, 0x4, R34 ;  /* 0x000000040d187825 */ /* 0x004fc600078e0222 */
        /* <DEDUP_REMOVED lines=30> */
[----:B------:R2:W-:Y:S03]  /*3dca0*/  STL.64 [R1+0xff0], R26 ;  /* 0x000ff01a01007387 */ /* 0x0005e60000100a00 */
[C---:B------:R-:W-:Y:S01]  /*3dcb0*/  IMAD.WIDE R28, R13.reuse, 0x4, R98 ;  /* 0x000000040d1c7825 */ /* 0x040fe200078e0262 */
[----:B------:R2:W-:Y:S03]  /*3dcc0*/  STL.64 [R1+0xff8], R24 ;  /* 0x000ff81801007387 */ /* 0x0005e60000100a00 */
[C---:B-1----:R-:W-:Y:S01]  /*3dcd0*/  IMAD.WIDE R14, R13.reuse, 0x4, R94 ;  /* 0x000000040d0e7825 */ /* 0x042fe200078e025e */
[----:B------:R1:W-:Y:S03]  /*3dce0*/  STL.64 [R1+0x1008], R28 ;  /* 0x0010081c01007387 */ /* 0x0003e60000100a00 */
[C---:B--2---:R-:W-:Y:S01]  /*3dcf0*/  IMAD.WIDE R26, R13.reuse, 0x4, R100 ;  /* 0x000000040d1a7825 */ /* 0x044fe200078e0264 */
[----:B------:R-:W-:Y:S03]  /*3dd00*/  STL.64 [R1+0x1000], R14 ;  /* 0x0010000e01007387 */ /* 0x000fe60000100a00 */
[C---:B------:R-:W-:Y:S01]  /*3dd10*/  IMAD.WIDE R24, R13.reuse, 0x4, R102 ;  /* 0x000000040d187825 */ /* 0x040fe200078e0266 */
[----:B------:R2:W-:Y:S04]  /*3dd20*/  STL.64 [R1+0x1010], R26 ;  /* 0x0010101a01007387 */ /* 0x0005e80000100a00 */
[----:B------:R2:W-:Y:S01]  /*3dd30*/  STL.64 [R1+0x1018], R24 ;  /* 0x0010181801007387 */ /* 0x0005e20000100a00 */
[----:B-1----:R-:W-:-:S04]  /*3dd40*/  IMAD.WIDE R28, R13, 0x4, R140 ;  /* 0x000000040d1c7825 */ /* 0x002fc800078e028c */
[----:B--2---:R-:W-:-:S04]  /*3dd50*/  IMAD.WIDE R26, R13, 0x4, R138 ;  /* 0x000000040d1a7825 */ /* 0x004fc800078e028a */
[C---:B------:R-:W-:Y:S01]  /*3dd60*/  IMAD.WIDE R24, R13.reuse, 0x4, R142 ;  /* 0x000000040d187825 */ /* 0x040fe200078e028e */
[----:B------:R1:W-:Y:S04]  /*3dd70*/  STL.64 [R1+0x1020], R26 ;  /* 0x0010201a01007387 */ /* 0x0003e80000100a00 */
        /* <DEDUP_REMOVED lines=8> */
[----:B-1----:R-:W-:Y:S01]  /*3de00*/  IMAD.WIDE R26, R13, 0x4, R154 ;  /* 0x000000040d1a7825 */ /* 0x002fe200078e029a */
[----:B------:R-:W-:Y:S01]  /*3de10*/  IADD3 R152, R105, -0x282, RZ ;  /* 0xfffffd7e69987810 */ /* 0x000fe20007ffe0ff */
[----:B------:R-:W1:Y:S02]  /*3de20*/  LDC R154, c[0x0][0x230] ;  /* 0x00008c00ff9a7b82 */ /* 0x000e640000000800 */
[C---:B--2---:R-:W-:Y:S01]  /*3de30*/  IMAD.WIDE R28, R13.reuse, 0x4, R156 ;  /* 0x000000040d1c7825 */ /* 0x044fe200078e029c */
[----:B------:R2:W-:Y:S03]  /*3de40*/  STL.64 [R1+0x1050], R26 ;  /* 0x0010501a01007387 */ /* 0x0005e60000100a00 */
[C---:B------:R-:W-:Y:S01]  /*3de50*/  IMAD.WIDE R24, R13.reuse, 0x4, R158 ;  /* 0x000000040d187825 */ /* 0x040fe200078e029e */
[----:B------:R2:W-:Y:S04]  /*3de60*/  STL.64 [R1+0x1058], R28 ;  /* 0x0010581c01007387 */ /* 0x0005e80000100a00 */
[----:B------:R2:W-:Y:S02]  /*3de70*/  STL.64 [R1+0x1060], R24 ;  /* 0x0010601801007387 */ /* 0x0005e40000100a00 */
[----:B--2---:R-:W-:-:S04]  /*3de80*/  IMAD.WIDE R26, R13, 0x4, R162 ;  /* 0x000000040d1a7825 */ /* 0x004fc800078e02a2 */
[C---:B------:R-:W-:Y:S01]  /*3de90*/  IMAD.WIDE R28, R13.reuse, 0x4, R164 ;  /* 0x000000040d1c7825 */ /* 0x040fe200078e02a4 */
[----:B------:R2:W-:Y:S03]  /*3dea0*/  STL.64 [R1+0x1068], R26 ;  /* 0x0010681a01007387 */ /* 0x0005e60000100a00 */
[C---:B------:R-:W-:Y:S01]  /*3deb0*/  IMAD.WIDE R24, R13.reuse, 0x4, R166 ;  /* 0x000000040d187825 */ /* 0x040fe200078e02a6 */
[----:B------:R2:W-:Y:S04]  /*3dec0*/  STL.64 [R1+0x1070], R28 ;  /* 0x0010701c01007387 */ /* 0x0005e80000100a00 */
[----:B------:R1:W-:Y:S01]  /*3ded0*/  STL.64 [R1+0x1078], R24 ;  /* 0x0010781801007387 */ /* 0x0003e20000100a00 */
[----:B--2---:R-:W-:-:S04]  /*3dee0*/  IMAD.WIDE R26, R13, 0x4, R202 ;  /* 0x000000040d1a7825 */ /* 0x004fc800078e02ca */
[C---:B------:R-:W-:Y:S01]  /*3def0*/  IMAD.WIDE R28, R13.reuse, 0x4, R204 ;  /* 0x000000040d1c7825 */ /* 0x040fe200078e02cc */
[----:B------:R2:W-:Y:S03]  /*3df00*/  STL.64 [R1+0x1080], R26 ;  /* 0x0010801a01007387 */ /* 0x0005e60000100a00 */
[C---:B-1----:R-:W-:Y:S01]  /*3df10*/  IMAD.WIDE R24, R13.reuse, 0x4, R206 ;  /* 0x000000040d187825 */ /* 0x042fe200078e02ce */
[----:B------:R1:W-:Y:S04]  /*3df20*/  STL.64 [R1+0x1088], R28 ;  /* 0x0010881c01007387 */ /* 0x0003e80000100a00 */
[----:B------:R1:W-:Y:S01]  /*3df30*/  STL.64 [R1+0x1090], R24 ;  /* 0x0010901801007387 */ /* 0x0003e20000100a00 */
[----:B--2---:R-:W-:-:S04]  /*3df40*/  IMAD.WIDE R26, R13, 0x4, R210 ;  /* 0x000000040d1a7825 */ /* 0x004fc800078e02d2 */
        /* <DEDUP_REMOVED lines=9> */
[----:B------:R-:W-:Y:S04]  /*3dfe0*/  STL.64 [R1+0x10b8], R28 ;  /* 0x0010b81c01007387 */ /* 0x000fe80000100a00 */
[----:B------:R2:W-:Y:S01]  /*3dff0*/  STL.64 [R1+0x10c0], R24 ;  /* 0x0010c01801007387 */ /* 0x0005e20000100a00 */
[----:B-1----:R-:W-:-:S04]  /*3e000*/  IMAD.WIDE R26, R13, 0x4, R226 ;  /* 0x000000040d1a7825 */ /* 0x002fc800078e02e2 */
[----:B--2---:R-:W-:Y:S01]  /*3e010*/  IMAD.WIDE R24, R13, 0x4, R228 ;  /* 0x000000040d187825 */ /* 0x004fe200078e02e4 */
[----:B------:R-:W-:Y:S04]  /*3e020*/  STL.64 [R1+0x10c8], R26 ;  /* 0x0010c81a01007387 */ /* 0x000fe80000100a00 */
[----:B------:R1:W-:Y:S04]  /*3e030*/  STL.64 [R1+0x10d0], R24 ;  /* 0x0010d01801007387 */ /* 0x0003e80000100a00 */
[----:B------:R-:W1:Y:S04]  /*3e040*/  LDL.LU.64 R246, [R1+0x1750] ;  /* 0x0017500001f67983 */ /* 0x000e680000300a00 */
[----:B------:R-:W2:Y:S04]  /*3e050*/  LDL.LU.64 R248, [R1+0x1748] ;  /* 0x0017480001f87983 */ /* 0x000ea80000300a00 */
        /* <DEDUP_REMOVED lines=11> */
[----:B------:R-:W-:-:S03]  /*3e110*/  VIADD R245, R6, 0xfffffd7f ;  /* 0xfffffd7f06f57836 */ /* 0x000fc60000000000 */
[----:B------:R-:W2:Y:S04]  /*3e120*/  LDL.LU.64 R96, [R1+0x16e0] ;  /* 0x0016e00001607983 */ /* 0x000ea80000300a00 */
[----:B------:R-:W3:Y:S04]  /*3e130*/  LDL.LU.64 R88, [R1+0x16d8] ;  /* 0x0016d80001587983 */ /* 0x000ee80000300a00 */
[----:B------:R-:W4:Y:S04]  /*3e140*/  LDL.LU.64 R236, [R1+0x16d0] ;  /* 0x0016d00001ec7983 */ /* 0x000f280000300a00 */
[----:B------:R-:W2:Y:S04]  /*3e150*/  LDL.LU.64 R56, [R1+0x16c8] ;  /* 0x0016c80001387983 */ /* 0x000ea80000300a00 */
[----:B------:R-:W2:Y:S01]  /*3e160*/  LDL.LU.64 R80, [R1+0x16c0] ;  /* 0x0016c00001507983 */ /* 0x000ea20000300a00 */
[----:B------:R-:W-:-:S03]  /*3e170*/  ISETP.GE.U32.AND P2, PT, R245, 0x7ffffd00, PT ;  /* 0x7ffffd00f500780c */ /* 0x000fc60003f46070 */
[----:B------:R-:W2:Y:S04]  /*3e180*/  LDL.LU.64 R72, [R1+0x16b8] ;  /* 0x0016b80001487983 */ /* 0x000ea80000300a00 */
[----:B------:R-:W2:Y:S04]  /*3e190*/  LDL.LU.64 R192, [R1+0x16b0] ;  /* 0x0016b00001c07983 */ /* 0x000ea80000300a00 */
[----:B------:R-:W2:Y:S04]  /*3e1a0*/  LDL.LU.64 R64, [R1+0x16a8] ;  /* 0x0016a80001407983 */ /* 0x000ea80000300a00 */
[----:B------:R-:W2:Y:S04]  /*3e1b0*/  LDL.LU.64 R184, [R1+0x16a0] ;  /* 0x0016a00001b87983 */ /* 0x000ea80000300a00 */
[----:B------:R-:W3:Y:S01]  /*3e1c0*/  LDL.LU.64 R244, [R1+0x1698] ;  /* 0x0016980001f47983 */ /* 0x000ee20000300a00 */
[----:B------:R-:W-:-:S05]  /*3e1d0*/  IMAD.WIDE R6, R13, 0x4, R230 ;  /* 0x000000040d067825 */ /* 0x000fca00078e02e6 */
[----:B------:R-:W-:Y:S04]  /*3e1e0*/  STL.64 [R1+0x10e0], R6 ;  /* 0x0010e00601007387 */ /* 0x000fe80000100a00 */
[----:B------:R-:W2:Y:S04]  /*3e1f0*/  LDL.LU.64 R176, [R1+0x1690] ;  /* 0x0016900001b07983 */ /* 0x000ea80000300a00 */
[----:B------:R-:W2:Y:S04]  /*3e200*/  LDL.LU.64 R168, [R1+0x1688] ;  /* 0x0016880001a87983 */ /* 0x000ea80000300a00 */
[----:B------:R-:W2:Y:S04]  /*3e210*/  LDL.LU.64 R128, [R1+0x1680] ;  /* 0x0016800001807983 */ /* 0x000ea80000300a00 */
[----:B------:R-:W2:Y:S04]  /*3e220*/  LDL.LU.64 R120, [R1+0x1678] ;  /* 0x0016780001787983 */ /* 0x000ea80000300a00 */
[----:B------:R-:W2:Y:S04]  /*3e230*/  LDL.LU.64 R112, [R1+0x1670] ;  /* 0x0016700001707983 */ /* 0x000ea80000300a00 */
[----:B------:R-:W2:Y:S01]  /*3e240*/  LDL.LU.64 R104, [R1+0x1660] ;  /* 0x0016600001687983 */ /* 0x000ea20000300a00 */
[----:B----4-:R-:W-:-:S03]  /*3e250*/  IMAD.WIDE R54, R2, 0x4, R236 ;  /* 0x0000000402367825 */ /* 0x010fc600078e02ec */
[----:B------:R-:W4:Y:S01]  /*3e260*/  LDL.LU.64 R236, [R1+0x1658] ;  /* 0x0016580001ec7983 */ /* 0x000f220000300a00 */
[----:B---3--:R-:W-:-:S03]  /*3e270*/  IMAD.WIDE R68, R2, 0x4, R244 ;  /* 0x0000000402447825 */ /* 0x008fc600078e02f4 */
[----:B------:R-:W3:Y:S01]  /*3e280*/  LDL.LU.64 R244, [R1+0x1650] ;  /* 0x0016500001f47983 */ /* 0x000ee20000300a00 */
[----:B------:R-:W-:-:S03]  /*3e290*/  IMAD.WIDE R52, R2, 0x4, R88 ;  /* 0x0000000402347825 */ /* 0x000fc600078e0258 */
[----:B------:R-:W3:Y:S04]  /*3e2a0*/  LDL.LU.64 R108, [R1+0x1648] ;  /* 0x00164800016c7983 */ /* 0x000ee80000300a00 */
[----:B------:R-:W3:Y:S01]  /*3e2b0*/  LDL.LU.64 R88, [R1+0x1640] ;  /* 0x0016400001587983 */ /* 0x000ee20000300a00 */
[----:B--2---:R-:W-:-:S03]  /*3e2c0*/  IMAD.WIDE R50, R2, 0x4, R96 ;  /* 0x0000000402327825 */ /* 0x004fc600078e0260 */
[----:B------:R-:W2:Y:S04]  /*3e2d0*/  LDL.LU.64 R106, [R1+0x1638] ;  /* 0x00163800016a7983 */ /* 0x000ea80000300a00 */
[----:B------:R-:W2:Y:S01]  /*3e2e0*/  LDL.LU.64 R232, [R1+0x1630] ;  /* 0x0016300001e87983 */ /* 0x000ea20000300a00 */
[----:B------:R-:W-:-:S03]  /*3e2f0*/  IMAD.WIDE R58, R2, 0x4, R80 ;  /* 0x00000004023a7825 */ /* 0x000fc600078e0250 */
[----:B------:R-:W2:Y:S04]  /*3e300*/  LDL.LU.64 R234, [R1+0x1628] ;  /* 0x0016280001ea7983 */ /* 0x000ea80000300a00 */
[----:B------:R-:W2:Y:S01]  /*3e310*/  LDL.LU.64 R96, [R1+0x1620] ;  /* 0x0016200001607983 */ /* 0x000ea20000300a00 */
[----:B-1----:R-:W-:-:S03]  /*3e320*/  IMAD.WIDE R24, R2, 0x4, R246 ;  /* 0x0000000402187825 */ /* 0x002fc600078e02f6 */
[----:B------:R-:W2:Y:S01]  /*3e330*/  LDL.LU.64 R238, [R1+0x1618] ;  /* 0x0016180001ee7983 */ /* 0x000ea20000300a00 */
[----:B------:R-:W-:-:S03]  /*3e340*/  IMAD.WIDE R80, R2, 0x4, R104 ;  /* 0x0000000402507825 */ /* 0x000fc600078e0268 */
        /* <DEDUP_REMOVED lines=36> */
[----:B------:R-:W2:Y:S04]  /*3e590*/  LDL.LU.64 R176, [R1+0x1568] ;  /* 0x0015680001b07983 */ /* 0x000ea80000300a00 */
[----:B------:R-:W2:Y:S01]  /*3e5a0*/  LDL.LU.64 R168, [R1+0x1560] ;  /* 0x0015600001a87983 */ /* 0x000ea20000300a00 */
[----:B------:R-:W-:-:S03]  /*3e5b0*/  IMAD.WIDE R134, R2, 0x4, R4 ;  /* 0x0000000402867825 */ /* 0x000fc600078e0204 */
[----:B------:R1:W-:Y:S01]  /*3e5c0*/  LDGSTS.E [R3+-0x20000], desc[UR8][R24.64], P1 ;  /* 0xe000000018037fae */ /* 0x0003e20008921848 */
[----:B------:R-:W-:-:S03]  /*3e5d0*/  IMAD.WIDE R150, R2, 0x4, R10 ;  /* 0x0000000402967825 */ /* 0x000fc600078e020a */
[----:B------:R-:W-:Y:S01]  /*3e5e0*/  LDGSTS.E [R3+-0x1fc00], desc[UR8][R40.64], P1 ;  /* 0xe040000028037fae */ /* 0x000fe20008921848 */
[----:B----4-:R-:W-:-:S03]  /*3e5f0*/  IMAD.WIDE R82, R2, 0x4, R236 ;  /* 0x0000000402527825 */ /* 0x010fc600078e02ec */
[----:B------:R-:W4:Y:S01]  /*3e600*/  LDL.LU.64 R236, [R1+0x1558] ;  /* 0x0015580001ec7983 */ /* 0x000f220000300a00 */
[----:B---3--:R-:W-:-:S03]  /*3e610*/  IMAD.WIDE R84, R2, 0x4, R244 ;  /* 0x0000000402547825 */ /* 0x008fc600078e02f4 */
[----:B------:R-:W3:Y:S04]  /*3e620*/  LDL.LU.64 R244, [R1+0x1550] ;  /* 0x0015500001f47983 */ /* 0x000ee80000300a00 */
[----:B------:R-:W4:Y:S04]  /*3e630*/  LDL.LU.64 R8, [R1+0x19b0] ;  /* 0x0019b00001087983 */ /* 0x000f280000300a00 */
[----:B------:R-:W3:Y:S01]  /*3e640*/  LDL.LU.64 R4, [R1+0x19a8] ;  /* 0x0019a80001047983 */ /* 0x000ee20000300a00 */
[----:B------:R-:W-:-:S04]  /*3e650*/  IMAD.WIDE R56, R2, 0x4, R56 ;  /* 0x0000000402387825 */ /* 0x000fc800078e0238 */
[C---:B------:R-:W-:Y:S01]  /*3e660*/  IMAD.WIDE R88, R2.reuse, 0x4, R88 ;  /* 0x0000000402587825 */ /* 0x040fe200078e0258 */
[----:B------:R-:W-:Y:S04]  /*3e670*/  LDGSTS.E [R3+-0x1f800], desc[UR8][R56.64], P1 ;  /* 0xe080000038037fae */ /* 0x000fe80008921848 */
[----:B------:R-:W-:Y:S01]  /*3e680*/  LDGSTS.E [R3+-0x1f400], desc[UR8][R72.64], P1 ;  /* 0xe0c0000048037fae */ /* 0x000fe20008921848 */
[----:B--2---:R-:W-:-:S03]  /*3e690*/  IMAD.WIDE R90, R2, 0x4, R106 ;  /* 0x00000004025a7825 */ /* 0x004fc600078e026a */
[----:B------:R-:W-:Y:S01]  /*3e6a0*/  LDGSTS.E [R3+-0x1f000], desc[UR8][R88.64], P1 ;  /* 0xe100000058037fae */ /* 0x000fe20008921848 */
[----:B----4-:R-:W-:-:S03]  /*3e6b0*/  IMAD.WIDE R148, R2, 0x4, R8 ;  /* 0x0000000402947825 */ /* 0x010fc600078e0208 */
[----:B------:R-:W2:Y:S04]  /*3e6c0*/  LDL.LU.64 R8, [R1+0x19a0] ;  /* 0x0019a00001087983 */ /* 0x000ea80000300a00 */
[----:B------:R-:W4:Y:S01]  /*3e6d0*/  LDL.LU.64 R10, [R1+0x1998] ;  /* 0x00199800010a7983 */ /* 0x000f220000300a00 */
[----:B------:R-:W-:-:S04]  /*3e6e0*/  IMAD.WIDE R104, R2, 0x4, R104 ;  /* 0x0000000402687825 */ /* 0x000fc800078e0268 */
[C---:B------:R-:W-:Y:S01]  /*3e6f0*/  IMAD.WIDE R120, R2.reuse, 0x4, R120 ;  /* 0x0000000402787825 */ /* 0x040fe200078e0278 */
[----:B------:R-:W-:Y:S03]  /*3e700*/  LDGSTS.E [R3+-0x1ec00], desc[UR8][R104.64], P1 ;  /* 0xe140000068037fae */ /* 0x000fe60008921848 */
[C---:B------:R-:W-:Y:S01]  /*3e710*/  IMAD.WIDE R132, R2.reuse, 0x4, R136 ;  /* 0x0000000402847825 */ /* 0x040fe200078e0288 */
[----:B------:R-:W-:Y:S03]  /*3e720*/  LDGSTS.E [R3+-0x1e800], desc[UR8][R120.64], P1 ;  /* 0xe180000078037fae */ /* 0x000fe60008921848 */
[----:B------:R-:W-:-:S04]  /*3e730*/  IMAD.WIDE R136, R2, 0x4, R192 ;  /* 0x0000000402887825 */ /* 0x000fc800078e02c0 */
[C---:B------:R-:W-:Y:S01]  /*3e740*/  IMAD.WIDE R106, R2.reuse, 0x4, R246 ;  /* 0x00000004026a7825 */ /* 0x040fe200078e02f6 */
[----:B------:R-:W-:Y:S03]  /*3e750*/  LDGSTS.E [R3+-0x1e400], desc[UR8][R136.64], P1 ;  /* 0xe1c0000088037fae */ /* 0x000fe60008921848 */
[C---:B------:R-:W-:Y:S01]  /*3e760*/  IMAD.WIDE R122, R2.reuse, 0x4, R208 ;  /* 0x00000004027a7825 */ /* 0x040fe200078e02d0 */
[----:B------:R-:W-:Y:S03]  /*3e770*/  LDGSTS.E [R12+-0x1ff80], desc[UR8][R26.64], P1 ;  /* 0xe00800001a0c7fae */ /* 0x000fe60008921848 */
[C---:B------:R-:W-:Y:S01]  /*3e780*/  IMAD.WIDE R138, R2.reuse, 0x4, R184 ;  /* 0x00000004028a7825 */ /* 0x040fe200078e02b8 */
[----:B------:R-:W-:Y:S04]  /*3e790*/  LDGSTS.E [R12+-0x1fb80], desc[UR8][R42.64], P1 ;  /* 0xe04800002a0c7fae */ /* 0x000fe80008921848 */
[----:B------:R-:W-:Y:S04]  /*3e7a0*/  LDGSTS.E [R12+-0x1f780], desc[UR8][R58.64], P1 ;  /* 0xe08800003a0c7fae */ /* 0x000fe80008921848 */
[----:B------:R-:W-:Y:S01]  /*3e7b0*/  LDGSTS.E [R12+-0x1f380], desc[UR8][R74.64], P1 ;  /* 0xe0c800004a0c7fae */ /* 0x000fe20008921848 */
[----:B------:R-:W-:-:S03]  /*3e7c0*/  IMAD.WIDE R86, R2, 0x4, R108 ;  /* 0x0000000402567825 */ /* 0x000fc600078e026c */
        /* <DEDUP_REMOVED lines=8> */
[----:B------:R-:W3:Y:S01]  /*3e850*/  LDL.64 R248, [R1+0x80] ;  /* 0x0000800001f87983 */ /* 0x000ee20000100a00 */
[----:B------:R-:W-:-:S04]  /*3e860*/  IMAD.WIDE R30, R2, 0x4, R30 ;  /* 0x00000004021e7825 */ /* 0x000fc800078e021e */
[----:B------:R-:W-:-:S04]  /*3e870*/  IMAD.WIDE R46, R2, 0x4, R46 ;  /* 0x00000004022e7825 */ /* 0x000fc800078e022e */
[----:B-1----:R-:W-:-:S04]  /*3e880*/  IMAD.WIDE R24, R2, 0x4, R24 ;  /* 0x0000000402187825 */ /* 0x002fc800078e0218 */
[----:B------:R-:W-:-:S04]  /*3e890*/  IMAD.WIDE R94, R2, 0x4, R234 ;  /* 0x00000004025e7825 */ /* 0x000fc800078e02ea */
[C---:B------:R-:W-:Y:S02]  /*3e8a0*/  IMAD.WIDE R110, R2.reuse, 0x4, R250 ;  /* 0x00000004026e7825 */ /* 0x040fe400078e02fa */
[----:B------:R-:W3:Y:S02]  /*3e8b0*/  LDL.64 R250, [R1+0xa0] ;  /* 0x0000a00001fa7983 */ /* 0x000ee40000100a00 */
[C---:B------:R-:W-:Y:S02]  /*3e8c0*/  IMAD.WIDE R126, R2.reuse, 0x4, R160 ;  /* 0x00000004027e7825 */ /* 0x040fe400078e02a0 */
[----:B------:R1:W-:Y:S02]  /*3e8d0*/  STL.64 [R1+0x10d8], R24 ;  /* 0x0010d81801007387 */ /* 0x0003e40000100a00 */
[----:B------:R-:W-:-:S04]  /*3e8e0*/  IMAD.WIDE R142, R2, 0x4, R168 ;  /* 0x00000004028e7825 */ /* 0x000fc800078e02a8 */
[----:B------:R-:W-:-:S04]  /*3e8f0*/  IMAD.WIDE R64, R2, 0x4, R64 ;  /* 0x0000000402407825 */ /* 0x000fc800078e0240 */
[----:B-1----:R-:W-:-:S04]  /*3e900*/  IMAD.WIDE R24, R2, 0x4, R26 ;  /* 0x0000000402187825 */ /* 0x002fc800078e021a */
[C---:B------:R-:W-:Y:S01]  /*3e910*/  IMAD.WIDE R96, R2.reuse, 0x4, R96 ;  /* 0x0000000402607825 */ /* 0x040fe200078e0260 */
[----:B------:R1:W-:Y:S03]  /*3e920*/  STL.64 [R1+0x10e8], R24 ;  /* 0x0010e81801007387 */ /* 0x0003e60000100a00 */
[C---:B------:R-:W-:Y:S01]  /*3e930*/  IMAD.WIDE R112, R2.reuse, 0x4, R112 ;  /* 0x0000000402707825 */ /* 0x040fe200078e0270 */
[----:B------:R-:W3:Y:S03]  /*3e940*/  LDL.64 R26, [R1+0x380] ;  /* 0x00038000011a7983 */ /* 0x000ee60000100a00 */
[----:B------:R-:W-:-:S04]  /*3e950*/  IMAD.WIDE R128, R2, 0x4, R128 ;  /* 0x0000000402807825 */ /* 0x000fc800078e0280 */
[C---:B------:R-:W-:Y:S01]  /*3e960*/  IMAD.WIDE R130, R2.reuse, 0x4, R144 ;  /* 0x0000000402827825 */ /* 0x040fe200078e0290 */
[----:B-1----:R-:W3:Y:S03]  /*3e970*/  LDL.64 R24, [R1+0x388] ;  /* 0x0003880001187983 */ /* 0x002ee60000100a00 */
[----:B------:R-:W-:-:S04]  /*3e980*/  IMAD.WIDE R232, R2, 0x4, R30 ;  /* 0x0000000402e87825 */ /* 0x000fc800078e021e */
[----:B------:R-:W-:-:S04]  /*3e990*/  IMAD.WIDE R116, R2, 0x4, R216 ;  /* 0x0000000402747825 */ /* 0x000fc800078e02d8 */
[----:B------:R-:W-:-:S04]  /*3e9a0*/  IMAD.WIDE R144, R2, 0x4, R236 ;  /* 0x0000000402907825 */ /* 0x000fc800078e02ec */
[----:B------:R-:W-:-:S04]  /*3e9b0*/  IMAD.WIDE R216, R2, 0x4, R32 ;  /* 0x0000000402d87825 */ /* 0x000fc800078e0220 */
[C---:B------:R-:W-:Y:S01]  /*3e9c0*/  IMAD.WIDE R200, R2.reuse, 0x4, R34 ;  /* 0x0000000402c87825 */ /* 0x040fe200078e0222 */
[----:B----4-:R1:W-:Y:S04]  /*3e9d0*/  LDGSTS.E [R11+-0x1ff00], desc[UR8][R28.64], P1 ;  /* 0xe01000001c0b7fae */ /* 0x0103e80008921848 */
[----:B------:R-:W-:Y:S04]  /*3e9e0*/  LDGSTS.E [R11+-0x1fb00], desc[UR8][R44.64], P1 ;  /* 0xe05000002c0b7fae */ /* 0x000fe80008921848 */
[----:B------:R-:W-:Y:S04]  /*3e9f0*/  LDGSTS.E [R11+-0x1f700], desc[UR8][R60.64], P1 ;  /* 0xe09000003c0b7fae */ /* 0x000fe80008921848 */
[----:B------:R-:W-:Y:S04]  /*3ea00*/  LDGSTS.E [R11+-0x1f300], desc[UR8][R76.64], P1 ;  /* 0xe0d000004c0b7fae */ /* 0x000fe80008921848 */
[----:B------:R-:W-:Y:S04]  /*3ea10*/  LDGSTS.E [R11+-0x1ef00], desc[UR8][R92.64], P1 ;  /* 0xe11000005c0b7fae */ /* 0x000fe80008921848 */
[----:B------:R-:W-:Y:S04]  /*3ea20*/  LDGSTS.E [R11+-0x1eb00], desc[UR8][R108.64], P1 ;  /* 0xe15000006c0b7fae */ /* 0x000fe80008921848 */
[----:B------:R-:W-:Y:S04]  /*3ea30*/  LDGSTS.E [R11+-0x1e700], desc[UR8][R124.64], P1 ;  /* 0xe19000007c0b7fae */ /* 0x000fe80008921848 */
[----:B------:R-:W-:Y:S04]  /*3ea40*/  LDGSTS.E [R11+-0x1e300], desc[UR8][R140.64], P1 ;  /* 0xe1d000008c0b7fae */ /* 0x000fe80008921848 */
[----:B------:R4:W-:Y:S04]  /*3ea50*/  LDGSTS.E [R10+-0x1fe80], desc[UR8][R30.64], P1 ;  /* 0xe01800001e0a7fae */ /* 0x0009e80008921848 */
[----:B------:R-:W-:Y:S04]  /*3ea60*/  LDGSTS.E [R10+-0x1fa80], desc[UR8][R46.64], P1 ;  /* 0xe05800002e0a7fae */ /* 0x000fe80008921848 */
[----:B------:R-:W-:Y:S04]  /*3ea70*/  LDGSTS.E [R10+-0x1f680], desc[UR8][R62.64], P1 ;  /* 0xe09800003e0a7fae */ /* 0x000fe80008921848 */
[----:B------:R-:W-:Y:S01]  /*3ea80*/  LDGSTS.E [R10+-0x1f280], desc[UR8][R78.64], P1 ;  /* 0xe0d800004e0a7fae */ /* 0x000fe20008921848 */
[----:B-1----:R-:W-:-:S03]  /*3ea90*/  IMAD.WIDE R28, R2, 0x4, R28 ;  /* 0x00000004021c7825 */ /* 0x002fc600078e021c */
        /* <DEDUP_REMOVED lines=8> */
[----:B------:R1:W-:Y:S04]  /*3eb20*/  STL.64 [R1+0x10f0], R28 ;  /* 0x0010f01c01007387 */ /* 0x0003e80000100a00 */
[----:B------:R-:W-:Y:S04]  /*3eb30*/  LDGSTS.E [R9+-0x1ee00], desc[UR8][R96.64], P1 ;  /* 0xe120000060097fae */ /* 0x000fe80008921848 */
[----:B------:R-:W-:Y:S04]  /*3eb40*/  LDGSTS.E [R9+-0x1ea00], desc[UR8][R112.64], P1 ;  /* 0xe160000070097fae */ /* 0x000fe80008921848 */
[----:B-1----:R-:W2:Y:S04]  /*3eb50*/  LDL.64 R28, [R1+0x3b0] ;  /* 0x0003b000011c7983 */ /* 0x002ea80000100a00 */
[----:B------:R-:W-:Y:S04]  /*3eb60*/  STL.64 [R1+0x10f8], R232 ;  /* 0x0010f8e801007387 */ /* 0x000fe80000100a00 */
[----:B------:R-:W-:Y:S04]  /*3eb70*/  LDGSTS.E [R9+-0x1e600], desc[UR8][R128.64], P1 ;  /* 0xe1a0000080097fae */ /* 0x000fe80008921848 */
[----:B------:R-:W2:Y:S04]  /*3eb80*/  LDL.64 R32, [R1+0x3a8] ;  /* 0x0003a80001207983 */ /* 0x000ea80000100a00 */
[----:B------:R-:W-:Y:S04]  /*3eb90*/  LDGSTS.E [R9+-0x1e200], desc[UR8][R144.64], P1 ;  /* 0xe1e0000090097fae */ /* 0x000fe80008921848 */
[----:B------:R-:W-:Y:S04]  /*3eba0*/  STL.64 [R1+0x1100], R216 ;  /* 0x001100d801007387 */ /* 0x000fe80000100a00 */
[----:B---3--:R-:W-:Y:S01]  /*3ebb0*/  LDGSTS.E [R5+-0x1fd80], desc[UR8][R34.64], P1 ;  /* 0xe028000022057fae */ /* 0x008fe20008921848 */
[----:B------:R-:W-:-:S03]  /*3ebc0*/  IMAD.WIDE R38, R2, 0x4, R38 ;  /* 0x0000000402267825 */ /* 0x000fc600078e0226 */
[----:B------:R-:W-:Y:S04]  /*3ebd0*/  LDGSTS.E [R5+-0x1f980], desc[UR8][R50.64], P1 ;  /* 0xe068000032057fae */ /* 0x000fe80008921848 */
[----:B------:R-:W3:Y:S01]  /*3ebe0*/  LDL.64 R34, [R1+0x390] ;  /* 0x0003900001227983 */ /* 0x000ee20000100a00 */
[----:B------:R-:W-:-:S04]  /*3ebf0*/  IMAD.WIDE R184, R2, 0x4, R36 ;  /* 0x0000000402b87825 */ /* 0x000fc800078e0224 */
        /* <DEDUP_REMOVED lines=19> */
[----:B------:R-:W-:Y:S03]  /*3ed30*/  LDGSTS.E [R5+-0x1f580], desc[UR8][R66.64], P1 ;  /* 0xe0a8000042057fae */ /* 0x000fe60008921848 */
        /* <DEDUP_REMOVED lines=35> */
[----:B------:R-:W-:Y:S04]  /*3ef70*/  LDGSTS.E [R4+-0x1f100], desc[UR8][R84.64], P1 ;  /* 0xe0f0000054047fae */ /* 0x000fe80008921848 */
[----:B------:R-:W-:Y:S01]  /*3ef80*/  STL.64 [R1+0x11b0], R72 ;  /* 0x0011b04801007387 */ /* 0x000fe20000100a00 */
[----:B------:R-:W-:-:S03]  /*3ef90*/  IMAD.WIDE R178, R2, 0x4, R84 ;  /* 0x0000000402b27825 */ /* 0x000fc600078e0254 */
[----:B------:R-:W-:Y:S01]  /*3efa0*/  LDGSTS.E [R4+-0x1ed00], desc[UR8][R100.64], P1 ;  /* 0xe130000064047fae */ /* 0x000fe20008921848 */
[----:B------:R-:W-:-:S03]  /*3efb0*/  IMAD.WIDE R88, R2, 0x4, R88 ;  /* 0x0000000402587825 */ /* 0x000fc600078e0258 */
[----:B------:R-:W-:Y:S01]  /*3efc0*/  STL.64 [R1+0x11a8], R164 ;  /* 0x0011a8a401007387 */ /* 0x000fe20000100a00 */
[----:B------:R-:W-:-:S03]  /*3efd0*/  IMAD.WIDE R162, R2, 0x4, R86 ;  /* 0x0000000402a27825 */ /* 0x000fc600078e0256 */
[----:B------:R-:W-:Y:S01]  /*3efe0*/  LDGSTS.E [R4+-0x1e900], desc[UR8][R116.64], P1 ;  /* 0xe170000074047fae */ /* 0x000fe20008921848 */
[----:B------:R-:W-:-:S03]  /*3eff0*/  IMAD.WIDE R90, R2, 0x4, R90 ;  /* 0x00000004025a7825 */ /* 0x000fc600078e025a */
[----:B------:R-:W-:Y:S01]  /*3f000*/  STL.64 [R1+0x11b8], R74 ;  /* 0x0011b84a01007387 */ /* 0x000fe20000100a00 */
[----:B------:R-:W-:-:S03]  /*3f010*/  IMAD.WIDE R240, R2, 0x4, R92 ;  /* 0x0000000402f07825 */ /* 0x000fc600078e025c */
[----:B------:R-:W-:Y:S04]  /*3f020*/  LDGSTS.E [R4+-0x1e500], desc[UR8][R132.64], P1 ;  /* 0xe1b0000084047fae */ /* 0x000fe80008921848 */
        /* <DEDUP_REMOVED lines=17> */
[----:B------:R-:W-:Y:S04]  /*3f140*/  STL.64 [R1+0x11e8], R162 ;  /* 0x0011e8a201007387 */ /* 0x000fe80000100a00 */
[----:B------:R-:W-:Y:S01]  /*3f150*/  LDGSTS.E [R0+-0x1ec80], desc[UR8][R102.64], P1 ;  /* 0xe138000066007fae */ /* 0x000fe20008921848 */
        /* <DEDUP_REMOVED lines=11> */
[----:B------:R-:W0:Y:S01]  /*3f210*/  LDGDEPBAR ;  /* 0x00000000000079af */ /* 0x000e220000000000 */
        /* <DEDUP_REMOVED lines=37> */
[----:B----4-:R-:W-:Y:S01]  /*3f470*/  IMAD.WIDE R30, R2, 0x4, R150 ;  /* 0x00000004021e7825 */ /* 0x010fe200078e0296 */
[C---:B------:R-:W-:Y:S02]  /*3f480*/  IADD3 R2, R21.reuse, 0x100000, RZ ;  /* 0x0010000015027810 */ /* 0x040fe40007ffe0ff */
[----:B------:R-:W-:Y:S01]  /*3f490*/  STL.64 [R1+0x12f8], R156 ;  /* 0x0012f89c01007387 */ /* 0x000fe20000100a00 */
[C---:B------:R-:W-:Y:S01]  /*3f4a0*/  VIADD R13, R21.reuse, 0x100000 ;  /* 0x00100000150d7836 */ /* 0x040fe20000000000 */
[----:B------:R-:W-:Y:S06]  /*3f4b0*/  BAR.SYNC.DEFER_BLOCKING 0x0 ;  /* 0x0000000000007b1d */ /* 0x000fec0000010000 */
[----:B------:R-:W-:Y:S04]  /*3f4c0*/  STL.64 [R1+0x1318], R138 ;  /* 0x0013188a01007387 */ /* 0x000fe80000100a00 */
[----:B------:R-:W-:Y:S04]  /*3f4d0*/  STL.64 [R1+0x1320], R234 ;  /* 0x001320ea01007387 */ /* 0x000fe80000100a00 */
[----:B------:R-:W-:Y:S04]  /*3f4e0*/  STL.64 [R1+0x1328], R218 ;  /* 0x001328da01007387 */ /* 0x000fe80000100a00 */
[----:B------:R-:W4:Y:S04]  /*3f4f0*/  LDL.64 R38, [R1+0x3b8] ;  /* 0x0003b80001267983 */ /* 0x000f280000100a00 */
[----:B------:R-:W-:Y:S04]  /*3f500*/  STL.64 [R1+0x1330], R202 ;  /* 0x001330ca01007387 */ /* 0x000fe80000100a00 */
[----:B------:R-:W-:Y:S01]  /*3f510*/  @!PT LDS RZ, [RZ] ;  /* 0x00000000fffff984 */ /* 0x000fe20000000800 */
[----:B------:R-:W-:Y:S01]  /*3f520*/  @!PT LDS RZ, [RZ] ;  /* 0x00000000fffff984 */ /* 0x000fe20000000800 */
[----:B------:R-:W-:Y:S01]  /*3f530*/  @!PT LDS RZ, [RZ] ;  /* 0x00000000fffff984 */ /* 0x000fe20000000800 */
[----:B------:R1:W-:Y:S04]  /*3f540*/  LDGSTS.E [R13+0x40000], desc[UR8][R26.64], !P2 ;  /* 0x400000001a0d7fae */ /* 0x0003e8000d121848 */
[----:B------:R2:W-:Y:S04]  /*3f550*/  STL.64 [R1+0x1348], R30 ;  /* 0x0013481e01007387 */ /* 0x0005e80000100a00 */
[----:B------:R3:W-:Y:S04]  /*3f560*/  LDGSTS.E [R2+0x44000], desc[UR8][R24.64], !P2 ;  /* 0x4400000018027fae */ /* 0x0007e8000d121848 */
[----:B------:R4:W-:Y:S01]  /*3f570*/  STL.64 [R1+0x1338], R186 ;  /* 0x001338ba01007387 */ /* 0x0009e20000100a00 */
[----:B------:R-:W-:Y:S01]  /*3f580*/  ISETP.GE.U32.AND P1, PT, R152, 0x7ffffcff, PT ;  /* 0x7ffffcff9800780c */ /* 0x000fe20003f26070 */
[----:B-1----:R-:W1:Y:S02]  /*3f590*/  LDC R27, c[0x0][0x230] ;  /* 0x00008c00ff1b7b82 */ /* 0x002e640000000800 */
[----:B------:R4:W-:Y:S01]  /*3f5a0*/  STL.64 [R1+0x1340], R170 ;  /* 0x001340aa01007387 */ /* 0x0009e20000100a00 */
[----:B---3--:R-:W-:-:S03]  /*3f5b0*/  VIADD R25, R21, 0x100000 ;  /* 0x0010000015197836 */ /* 0x008fc60000000000 */
[----:B--2---:R-:W2:Y:S04]  /*3f5c0*/  LDL.64 R30, [R1+0xc0] ;  /* 0x0000c000011e7983 */ /* 0x004ea80000100a00 */
[----:B------:R-:W3:Y:S04]  /*3f5d0*/  LDL.64 R52, [R1+0xe0] ;  /* 0x0000e00001347983 */ /* 0x000ee80000100a00 */
[----:B------:R-:W3:Y:S04]  /*3f5e0*/  LDL.64 R36, [R1+0x100] ;  /* 0x0001000001247983 */ /* 0x000ee80000100a00 */
[----:B------:R-:W-:Y:S04]  /*3f5f0*/  LDGSTS.E [R25+0x48000], desc[UR8][R34.64], !P2 ;  /* 0x4800000022197fae */ /* 0x000fe8000d121848 */
[----:B------:R-:W3:Y:S01]  /*3f600*/  LDL.64 R46, [R1+0x3f0] ;  /* 0x0003f000012e7983 */ /* 0x000ee20000100a00 */
[----:B------:R-:W-:-:S03]  /*3f610*/  VIADD R24, R21, 0x100000 ;  /* 0x0010000015187836 */ /* 0x000fc60000000000 */
[----:B------:R-:W3:Y:S04]  /*3f620*/  LDL.64 R50, [R1+0x140] ;  /* 0x0001400001327983 */ /* 0x000ee80000100a00 */
[----:B------:R-:W3:Y:S04]  /*3f630*/  LDL.64 R34, [R1+0x120] ;  /* 0x0001200001227983 */ /* 0x000ee80000100a00 */
[----:B------:R-:W-:Y:S04]  /*3f640*/  LDGSTS.E [R24+0x4c000], desc[UR8][R32.64], !P2 ;  /* 0x4c00000020187fae */ /* 0x000fe8000d121848 */
[----:B------:R-:W3:Y:S01]  /*3f650*/  LDL.64 R44, [R1+0x860] ;  /* 0x00086000012c7983 */ /* 0x000ee20000100a00 */
[----:B------:R-:W-:-:S03]  /*3f660*/  IADD3 R26, R153, -0x283, RZ ;  /* 0xfffffd7d991a7810 */ /* 0x000fc60007ffe0ff */
[----:B------:R1:W-:Y:S04]  /*3f670*/  LDGSTS.E [R13+0x40004], desc[UR8][R28.64], !P1 ;  /* 0x400040001c0d7fae */ /* 0x0003e8000c921848 */
[----:B------:R-:W3:Y:S01]  /*3f680*/  LDL.64 R32, [R1+0x160] ;  /* 0x0001600001207983 */ /* 0x000ee20000100a00 */
[----:B------:R-:W-:Y:S02]  /*3f690*/  ISETP.GE.U32.AND P3, PT, R26, 0x7ffffcfe, PT ;  /* 0x7ffffcfe1a00780c */ /* 0x000fe40003f66070 */
[----:B------:R-:W-:Y:S01]  /*3f6a0*/  IADD3 R26, R154, -0x284, RZ ;  /* 0xfffffd7c9a1a7810 */ /* 0x000fe20007ffe0ff */
[----:B------:R-:W-:Y:S03]  /*3f6b0*/  LDGSTS.E [R2+0x44004], desc[UR8][R22.64], !P1 ;  /* 0x4400400016027fae */ /* 0x000fe6000c921848 */
[----:B------:R-:W-:Y:S01]  /*3f6c0*/  ISETP.GE.U32.AND P2, PT, R26, 0x7ffffcfd, PT ;  /* 0x7ffffcfd1a00780c */ /* 0x000fe20003f46070 */
[----:B------:R-:W-:Y:S01]  /*3f6d0*/  LDGSTS.E [R25+0x48004], desc[UR8][R248.64], !P1 ;  /* 0x48004000f8197fae */ /* 0x000fe2000c921848 */
[----:B-1----:R-:W1:Y:S03]  /*3f6e0*/  LDC R28, c[0x0][0x230] ;  /* 0x00008c00ff1c7b82 */ /* 0x002e660000000800 */
[----:B------:R-:W-:Y:S04]  /*3f6f0*/  LDGSTS.E [R24+0x4c004], desc[UR8][R250.64], !P1 ;  /* 0x4c004000fa187fae */ /* 0x000fe8000c921848 */
[----:B------:R-:W3:Y:S01]  /*3f700*/  LDL.64 R48, [R1+0x648] ;  /* 0x0006480001307983 */ /* 0x000ee20000100a00 */
[----:B------:R-:W-:Y:S01]  /*3f710*/  VIADD R26, R27, 0xfffffd5f ;  /* 0xfffffd5f1b1a7836 */ /* 0x000fe20000000000 */
[----:B------:R-:W1:Y:S02]  /*3f720*/  LDC R29, c[0x0][0x230] ;  /* 0x00008c00ff1d7b82 */ /* 0x000e640000000800 */
[----:B------:R-:W3:Y:S02]  /*3f730*/  LDL.64 R54, [R1+0x730] ;  /* 0x0007300001367983 */ /* 0x000ee40000100a00 */
[----:B------:R-:W-:-:S04]  /*3f740*/  ISETP.GE.U32.AND P1, PT, R26, 0x7ffffce0, PT ;  /* 0x7ffffce01a00780c */ /* 0x000fc80003f26070 */
[----:B------:R-:W1:Y:S01]  /*3f750*/  LDC R27, c[0x0][0x230] ;  /* 0x00008c00ff1b7b82 */ /* 0x000e620000000800 */
[----:B----4-:R-:W-:Y:S04]  /*3f760*/  LDGSTS.E [R13+0x40008], desc[UR8][R38.64], !P3 ;  /* 0x40008000260d7fae */ /* 0x010fe8000d921848 */
[----:B------:R-:W4:Y:S04]  /*3f770*/  LDL.64 R38, [R1+0x650] ;  /* 0x0006500001267983 */ /* 0x000f280000100a00 */
[----:B--2---:R2:W-:Y:S04]  /*3f780*/  LDGSTS.E [R2+0x44008], desc[UR8][R30.64], !P3 ;  /* 0x440080001e027fae */ /* 0x0045e8000d921848 */
[----:B---3--:R-:W-:Y:S04]  /*3f790*/  LDGSTS.E [R25+0x48008], desc[UR8][R52.64], !P3 ;  /* 0x4800800034197fae */ /* 0x008fe8000d921848 */
[----:B------:R-:W-:Y:S01]  /*3f7a0*/  LDGSTS.E [R24+0x4c008], desc[UR8][R36.64], !P3 ;  /* 0x4c00800024187fae */ /* 0x000fe2000d921848 */
[----:B--2---:R-:W2:Y:S03]  /*3f7b0*/  LDC R30, c[0x0][0x230] ;  /* 0x00008c00ff1e7b82 */ /* 0x004ea60000000800 */
[----:B------:R-:W3:Y:S04]  /*3f7c0*/  LDL.64 R52, [R1+0x658] ;  /* 0x0006580001347983 */ /* 0x000ee80000100a00 */
[----:B------:R-:W3:Y:S04]  /*3f7d0*/  LDL.64 R36, [R1+0x910] ;  /* 0x0009100001247983 */ /* 0x000ee80000100a00 */
[----:B------:R-:W-:Y:S04]  /*3f7e0*/  LDGSTS.E [R13+0x4000c], desc[UR8][R46.64], !P2 ;  /* 0x4000c0002e0d7fae */ /* 0x000fe8000d121848 */
[----:B------:R-:W-:Y:S04]  /*3f7f0*/  LDGSTS.E [R2+0x4400c], desc[UR8][R34.64], !P2 ;  /* 0x4400c00022027fae */ /* 0x000fe8000d121848 */
[----:B------:R-:W-:Y:S04]  /*3f800*/  LDGSTS.E [R25+0x4800c], desc[UR8][R50.64], !P2 ;  /* 0x4800c00032197fae */ /* 0x000fe8000d121848 */
[----:B------:R-:W3:Y:S04]  /*3f810*/  LDL.64 R46, [R1+0x668] ;  /* 0x00066800012e7983 */ /* 0x000ee80000100a00 */
[----:B------:R-:W3:Y:S04]  /*3f820*/  LDL.64 R34, [R1+0x670] ;  /* 0x0006700001227983 */ /* 0x000ee80000100a00 */
[----:B------:R-:W3:Y:S04]  /*3f830*/  LDL.64 R50, [R1+0x678] ;  /* 0x0006780001327983 */ /* 0x000ee80000100a00 */
[----:B------:R-:W-:Y:S04]  /*3f840*/  LDGSTS.E [R24+0x4c00c], desc[UR8][R32.64], !P2 ;  /* 0x4c00c00020187fae */ /* 0x000fe8000d121848 */
[----:B------:R-:W-:Y:S01]  /*3f850*/  LDGSTS.E [R13+0x50000], desc[UR8][R44.64], !P1 ;  /* 0x500000002c0d7fae */ /* 0x000fe2000c921848 */
[----:B-1----:R-:W-:-:S02]  /*3f860*/  IADD3 R26, R28, -0x2a2, RZ ;  /* 0xfffffd5e1c1a7810 */ /* 0x002fc40007ffe0ff */
[----:B------:R-:W1:Y:S01]  /*3f870*/  LDC R28, c[0x0][0x230] ;  /* 0x00008c00ff1c7b82 */ /* 0x000e620000000800 */
[----:B------:R-:W-:Y:S04]  /*3f880*/  LDGSTS.E [R2+0x54000], desc[UR8][R48.64], !P1 ;  /* 0x5400000030027fae */ /* 0x000fe8000c921848 */
[----:B------:R-:W3:Y:S04]  /*3f890*/  LDL.64 R32, [R1+0x918] ;  /* 0x0009180001207983 */ /* 0x000ee80000100a00 */
[----:B------:R-:W3:Y:S01]  /*3f8a0*/  LDL.64 R44, [R1+0x680] ;  /* 0x00068000012c7983 */ /* 0x000ee20000100a00 */
[----:B------:R-:W-:Y:S01]  /*3f8b0*/  ISETP.GE.U32.AND P3, PT, R26, 0x7ffffcdf, PT ;  /* 0x7ffffcdf1a00780c */ /* 0x000fe20003f66070 */
[----:B--2---:R-:W-:-:S02]  /*3f8c0*/  VIADD R26, R30, 0xfffffd5d ;  /* 0xfffffd5d1e1a7836 */ /* 0x004fc40000000000 */
[----:B------:R-:W2:Y:S01]  /*3f8d0*/  LDL.64 R48, [R1+0x688] ;  /* 0x0006880001307983 */ /* 0x000ea20000100a00 */
[----:B------:R-:W1:Y:S02]  /*3f8e0*/  LDC R30, c[0x0][0x230] ;  /* 0x00008c00ff1e7b82 */ /* 0x000e640000000800 */
[----:B------:R-:W-:Y:S01]  /*3f8f0*/  ISETP.GE.U32.AND P2, PT, R26, 0x7ffffcde, PT ;  /* 0x7ffffcde1a00780c */ /* 0x000fe20003f46070 */
[----:B----4-:R-:W-:Y:S04]  /*3f900*/  LDGSTS.E [R25+0x58000], desc[UR8][R38.64], !P1 ;  /* 0x5800000026197fae */ /* 0x010fe8000c921848 */
[----:B------:R-:W4:Y:S04]  /*3f910*/  LDL.64 R38, [R1+0x690] ;  /* 0x0006900001267983 */ /* 0x000f280000100a00 */
[----:B---3--:R-:W-:Y:S04]  /*3f920*/  LDGSTS.E [R24+0x5c000], desc[UR8][R52.64], !P1 ;  /* 0x5c00000034187fae */ /* 0x008fe8000c921848 */
[----:B------:R-:W-:Y:S04]  /*3f930*/  LDGSTS.E [R13+0x50004], desc[UR8][R36.64], !P3 ;  /* 0x50004000240d7fae */ /* 0x000fe8000d921848 */
        /* <DEDUP_REMOVED lines=10> */
[----:B------:R-:W-:-:S02]  /*3f9e0*/  IADD3 R26, R27, -0x2a4, RZ ;  /* 0xfffffd5c1b1a7810 */ /* 0x000fc40007ffe0ff */
[----:B------:R-:W1:Y:S01]  /*3f9f0*/  LDC R27, c[0x0][0x230] ;  /* 0x00008c00ff1b7b82 */ /* 0x000e620000000800 */
[----:B--2---:R-:W-:Y:S04]  /*3fa00*/  LDGSTS.E [R25+0x58008], desc[UR8][R48.64], !P2 ;  /* 0x5800800030197fae */ /* 0x004fe8000d121848 */
[----:B------:R-:W2:Y:S04]  /*3fa10*/  LDL.64 R32, [R1+0xa00] ;  /* 0x000a000001207983 */ /* 0x000ea80000100a00 */
[----:B------:R-:W2:Y:S01]  /*3fa20*/  LDL.64 R44, [R1+0xa08] ;  /* 0x000a0800012c7983 */ /* 0x000ea20000100a00 */
[----:B------:R-:W-:Y:S01]  /*3fa30*/  ISETP.GE.U32.AND P1, PT, R26, 0x7ffffcdd, PT ;  /* 0x7ffffcdd1a00780c */ /* 0x000fe20003f26070 */
[----:B------:R-:W-:-:S02]  /*3fa40*/  VIADD R26, R29, 0xfffffd3f ;  /* 0xfffffd3f1d1a7836 */ /* 0x000fc40000000000 */
        /* <DEDUP_REMOVED lines=15> */
[----:B--2---:R-:W-:Y:S04]  /*3fb40*/  LDGSTS.E [R2+0x64000], desc[UR8][R32.64], !P3 ;  /* 0x6400000020027fae */ /* 0x004fe8000d921848 */
[----:B------:R-:W-:Y:S01]  /*3fb50*/  LDGSTS.E [R25+0x68000], desc[UR8][R44.64], !P3 ;  /* 0x680000002c197fae */ /* 0x000fe2000d921848 */
[----:B-1----:R-:W-:-:S02]  /*3fb60*/  IADD3 R26, R30, -0x2c2, RZ ;  /* 0xfffffd3e1e1a7810 */ /* 0x002fc40007ffe0ff */
[----:B------:R-:W1:Y:S01]  /*3fb70*/  LDC R30, c[0x0][0x230] ;  /* 0x00008c00ff1e7b82 */ /* 0x000e620000000800 */
[----:B------:R-:W-:Y:S04]  /*3fb80*/  LDGSTS.E [R24+0x6c000], desc[UR8][R48.64], !P3 ;  /* 0x6c00000030187fae */ /* 0x000fe8000d921848 */
[----:B------:R-:W2:Y:S04]  /*3fb90*/  LDL.64 R32, [R1+0xa48] ;  /* 0x000a480001207983 */ /* 0x000ea80000100a00 */
[----:B------:R-:W2:Y:S01]  /*3fba0*/  LDL.64 R44, [R1+0xa50] ;  /* 0x000a5000012c7983 */ /* 0x000ea20000100a00 */
[----:B------:R-:W-:Y:S01]  /*3fbb0*/  ISETP.GE.U32.AND P2, PT, R26, 0x7ffffcbf, PT ;  /* 0x7ffffcbf1a00780c */ /* 0x000fe20003f46070 */
[----:B------:R-:W-:-:S02]  /*3fbc0*/  VIADD R26, R28, 0xfffffd3d ;  /* 0xfffffd3d1c1a7836 */ /* 0x000fc40000000000 */
[----:B------:R-:W2:Y:S01]  /*3fbd0*/  LDL.64 R48, [R1+0xee0] ;  /* 0x000ee00001307983 */ /* 0x000ea20000100a00 */
[----:B------:R-:W1:Y:S02]  /*3fbe0*/  LDC R28, c[0x0][0x230] ;  /* 0x00008c00ff1c7b82 */ /* 0x000e640000000800 */
[----:B------:R-:W-:-:S07]  /*3fbf0*/  ISETP.GE.U32.AND P1, PT, R26, 0x7ffffcbe, PT ;  /* 0x7ffffcbe1a00780c */ /* 0x000fce0003f26070 */
        /* <DEDUP_REMOVED lines=13> */
[----:B------:R-:W-:Y:S04]  /*3fcd0*/  LDGSTS.E [R24+0x6c008], desc[UR8][R44.64], !P1 ;  /* 0x6c0080002c187fae */ /* 0x000fe8000c921848 */
[----:B------:R-:W2:Y:S04]  /*3fce0*/  LDL.64 R32, [R1+0xda8] ;  /* 0x000da80001207983 */ /* 0x000ea80000100a00 */
[----:B------:R-:W2:Y:S01]  /*3fcf0*/  LDL.64 R44, [R1+0x1468] ;  /* 0x00146800012c7983 */ /* 0x000ea20000100a00 */
[----:B------:R-:W-:-:S02]  /*3fd00*/  IADD3 R26, R27, -0x2c4, RZ ;  /* 0xfffffd3c1b1a7810 */ /* 0x000fc40007ffe0ff */
[----:B------:R-:W2:Y:S02]  /*3fd10*/  LDC R27, c[0x0][0x230] ;  /* 0x00008c00ff1b7b82 */ /* 0x000ea40000000800 */
[----:B------:R-:W-:Y:S01]  /*3fd20*/  ISETP.GE.U32.AND P3, PT, R26, 0x7ffffcbd, PT ;  /* 0x7ffffcbd1a00780c */ /* 0x000fe20003f66070 */
[----:B-1----:R-:W-:-:S05]  /*3fd30*/  VIADD R26, R30, 0xfffffd1f ;  /* 0xfffffd1f1e1a7836 */ /* 0x002fca0000000000 */
[----:B------:R-:W-:-:S07]  /*3fd40*/  ISETP.GE.U32.AND P2, PT, R26, 0x7ffffca0, PT ;  /* 0x7ffffca01a00780c */ /* 0x000fce0003f46070 */
[----:B------:R-:W-:Y:S04]  /*3fd50*/  LDGSTS.E [R13+0x6000c], desc[UR8][R48.64], !P3 ;  /* 0x6000c000300d7fae */ /* 0x000fe8000d921848 */
[----:B------:R-:W2:Y:S01]  /*3fd60*/  LDL.64 R48, [R1+0xdb8] ;  /* 0x000db80001307983 */ /* 0x000ea20000100a00 */
[----:B------:R-:W-:Y:S02]  /*3fd70*/  IADD3 R26, R29, -0x2e2, RZ ;  /* 0xfffffd1e1d1a7810 */ /* 0x000fe40007ffe0ff */
        /* <DEDUP_REMOVED lines=18> */
[----:B------:R-:W-:-:S02]  /*3fea0*/  VIADD R26, R28, 0xfffffd1d ;  /* 0xfffffd1d1c1a7836 */ /* 0x000fc40000000000 */
[----:B------:R-:W1:Y:S03]  /*3feb0*/  LDC R28, c[0x0][0x230] ;  /* 0x00008c00ff1c7b82 */ /* 0x000e660000000800 */
[----:B------:R-:W-:Y:S02]  /*3fec0*/  ISETP.GE.U32.AND P3, PT, R26, 0x7ffffc9e, PT ;  /* 0x7ffffc9e1a00780c */ /* 0x000fe40003f66070 */
[----:B------:R-:W-:Y:S01]  /*3fed0*/  IADD3 R26, R27, -0x2e4, RZ ;  /* 0xfffffd1c1b1a7810 */ /* 0x000fe20007ffe0ff */
[----:B------:R-:W-:Y:S02]  /*3fee0*/  VIADD R21, R21, 0x100000 ;  /* 0x0010000015157836 */ /* 0x000fe40000000000 */
[----:B------:R-:W1:Y:S01]  /*3fef0*/  LDC R27, c[0x0][0x230] ;  /* 0x00008c00ff1b7b82 */ /* 0x000e620000000800 */
[----:B------:R-:W-:Y:S01]  /*3ff00*/  ISETP.GE.U32.AND P4, PT, R26, 0x7ffffc9d, PT ;  /* 0x7ffffc9d1a00780c */ /* 0x000fe20003f86070 */
[----:B------:R-:W-:Y:S04]  /*3ff10*/  LDGSTS.E [R2+0x74004], desc[UR8][R48.64], !P1 ;  /* 0x7400400030027fae */ /* 0x000fe8000c921848 */
[----:B------:R-:W2:Y:S04]  /*3ff20*/  LDL.64 R48, [R1+0xe00] ;  /* 0x000e000001307983 */ /* 0x000ea80000100a00 */
        /* <DEDUP_REMOVED lines=12> */
[----:B--2---:R2:W-:Y:S04]  /*3fff0*/  LDGSTS.E [R13+0x7000c], desc[UR8][R32.64], !P4 ;  /* 0x7000c000200d7fae */ /* 0x0045e8000e121848 */
[----:B------:R2:W-:Y:S04]  /*40000*/  LDGSTS.E [R2+0x7400c], desc[UR8][R44.64], !P4 ;  /* 0x7400c0002c027fae */ /* 0x0005e8000e121848 */
[----:B------:R-:W3:Y:S04]  /*40010*/  LDL.64 R32, [R1+0x1e0] ;  /* 0x0001e00001207983 */ /* 0x000ee80000100a00 */
[----:B------:R-:W3:Y:S01]  /*40020*/  LDL.64 R44, [R1+0x200] ;  /* 0x00020000012c7983 */ /* 0x000ee20000100a00 */
[----:B-1----:R-:W-:Y:S01]  /*40030*/  VIADD R26, R29, 0xfffffd7b ;  /* 0xfffffd7b1d1a7836 */ /* 0x002fe20000000000 */
[C---:B--2---:R-:W-:Y:S01]  /*40040*/  IADD3 R13, R20.reuse, 0x100000, RZ ;  /* 0x00100000140d7810 */ /* 0x044fe20007ffe0ff */
[----:B------:R-:W-:Y:S01]  /*40050*/  VIADD R2, R20, 0x100000 ;  /* 0x0010000014027836 */ /* 0x000fe20000000000 */
[----:B------:R-:W-:Y:S01]  /*40060*/  IADD3 R25, R28, -0x286, RZ ;  /* 0xfffffd7a1c197810 */ /* 0x000fe20007ffe0ff */
[----:B------:R-:W1:Y:S01]  /*40070*/  LDC R29, c[0x0][0x230] ;  /* 0x00008c00ff1d7b82 */ /* 0x000e620000000800 */
[----:B------:R-:W-:-:S02]  /*40080*/  ISETP.GE.U32.AND P1, PT, R26, 0x7ffffcfc, PT ;  /* 0x7ffffcfc1a00780c */ /* 0x000fc40003f26070 */
[----:B------:R-:W-:Y:S01]  /*40090*/  ISETP.GE.U32.AND P2, PT, R25, 0x7ffffcfb, PT ;  /* 0x7ffffcfb1900780c */ /* 0x000fe20003f46070 */
[----:B------:R2:W-:Y:S04]  /*400a0*/  LDGSTS.E [R24+0x7800c], desc[UR8][R48.64], !P4 ;  /* 0x7800c00030187fae */ /* 0x0005e8000e121848 */
[----:B------:R-:W1:Y:S08]  /*400b0*/  LDC R26, c[0x0][0x230] ;  /* 0x00008c00ff1a7b82 */ /* 0x000e700000000800 */
[----:B------:R-:W1:Y:S01]  /*400c0*/  LDC R28, c[0x0][0x230] ;  /* 0x00008c00ff1c7b82 */ /* 0x000e620000000800 */
[C---:B--2---:R-:W-:Y:S01]  /*400d0*/  IADD3 R24, R20.reuse, 0x100000, RZ ;  /* 0x0010000014187810 */ /* 0x044fe20007ffe0ff */
[----:B------:R-:W2:Y:S04]  /*400e0*/  LDL.64 R48, [R1+0x220] ;  /* 0x0002200001307983 */ /* 0x000ea80000100a00 */
[----:B----4-:R4:W-:Y:S02]  /*400f0*/  LDGSTS.E [R21+0x7c00c], desc[UR8][R38.64], !P4 ;  /* 0x7c00c00026157fae */ /* 0x0109e4000e121848 */
[----:B----4-:R-:W-:-:S02]  /*40100*/  IADD3 R21, R20, 0x100000, RZ ;  /* 0x0010000014157810 */ /* 0x010fc40007ffe0ff */
        /* <DEDUP_REMOVED lines=12> */
[----:B------:R-:W-:Y:S04]  /*401d0*/  LDGSTS.E [R24+0x48004], desc[UR8][R44.64], !P2 ;  /* 0x480040002c187fae */ /* 0x000fe8000d121848 */
[----:B------:R-:W3:Y:S04]  /*401e0*/  LDL.64 R32, [R1+0x2c0] ;  /* 0x0002c00001207983 */ /* 0x000ee80000100a00 */
[----:B------:R-:W3:Y:S01]  /*401f0*/  LDL.64 R44, [R1+0x2e0] ;  /* 0x0002e000012c7983 */ /* 0x000ee20000100a00 */
[----:B------:R-:W-:-:S02]  /*40200*/  VIADD R25, R27, 0xfffffd79 ;  /* 0xfffffd791b197836 */ /* 0x000fc40000000000 */
[----:B------:R-:W3:Y:S03]  /*40210*/  LDC R27, c[0x0][0x230] ;  /* 0x00008c00ff1b7b82 */ /* 0x000ee60000000800 */
[----:B------:R-:W-:Y:S01]  /*40220*/  ISETP.GE.U32.AND P3, PT, R25, 0x7ffffcfa, PT ;  /* 0x7ffffcfa1900780c */ /* 0x000fe20003f66070 */
[----:B-1----:R-:W-:-:S04]  /*40230*/  VIADD R25, R29, 0xfffffd78 ;  /* 0xfffffd781d197836 */ /* 0x002fc80000000000 */
[----:B------:R-:W1:Y:S01]  /*40240*/  LDC R29, c[0x0][0x230] ;  /* 0x00008c00ff1d7b82 */ /* 0x000e620000000800 */
[----:B------:R-:W-:Y:S01]  /*40250*/  ISETP.GE.U32.AND P1, PT, R25, 0x7ffffcf9, PT ;  /* 0x7ffffcf91900780c */ /* 0x000fe20003f26070 */
[----:B--2---:R-:W-:Y:S04]  /*40260*/  LDGSTS.E [R21+0x4c004], desc[UR8][R48.64], !P2 ;  /* 0x4c00400030157fae */ /* 0x004fe8000d121848 */
        /* <DEDUP_REMOVED lines=17> */
[----:B------:R-:W-:-:S02]  /*40380*/  IADD3 R25, R26, -0x2a5, RZ ;  /* 0xfffffd5b1a197810 */ /* 0x000fc40007ffe0ff */
[----:B------:R-:W3:Y:S02]  /*40390*/  LDC R26, c[0x0][0x230] ;  /* 0x00008c00ff1a7b82 */ /* 0x000ee40000000800 */
[----:B------:R-:W-:Y:S01]  /*403a0*/  ISETP.GE.U32.AND P2, PT, R25, 0x7ffffcdc, PT ;  /* 0x7ffffcdc1900780c */ /* 0x000fe20003f46070 */
[----:B------:R-:W-:-:S05]  /*403b0*/  VIADD R25, R27, 0xfffffd5a ;  /* 0xfffffd5a1b197836 */ /* 0x000fca0000000000 */
[----:B------:R-:W-:Y:S01]  /*403c0*/  ISETP.GE.U32.AND P3, PT, R25, 0x7ffffcdb, PT ;  /* 0x7ffffcdb1900780c */ /* 0x000fe20003f66070 */
[----:B------:R-:W3:Y:S06]  /*403d0*/  LDC R27, c[0x0][0x230] ;  /* 0x00008c00ff1b7b82 */ /* 0x000eec0000000800 */
[----:B--2---:R-:W-:Y:S04]  /*403e0*/  LDGSTS.E [R13+0x50000], desc[UR8][R48.64], !P2 ;  /* 0x50000000300d7fae */ /* 0x004fe8000d121848 */
[----:B------:R-:W2:Y:S01]  /*403f0*/  LDL.64 R48, [R1+0x6f8] ;  /* 0x0006f80001307983 */ /* 0x000ea20000100a00 */
[----:B-1----:R-:W-:-:S02]  /*40400*/  IADD3 R25, R29, -0x2a7, RZ ;  /* 0xfffffd591d197810 */ /* 0x002fc40007ffe0ff */
        /* <DEDUP_REMOVED lines=12> */
[----:B------:R-:W3:Y:S01]  /*404d0*/  LDL.64 R34, [R1+0x728] ;  /* 0x0007280001227983 */ /* 0x000ee20000100a00 */
[----:B------:R-:W-:-:S02]  /*404e0*/  VIADD R25, R26, 0xfffffd58 ;  /* 0xfffffd581a197836 */ /* 0x000fc40000000000 */
[----:B------:R-:W1:Y:S01]  /*404f0*/  LDC R26, c[0x0][0x230] ;  /* 0x00008c00ff1a7b82 */ /* 0x000e620000000800 */
[----:B------:R-:W3:Y:S04]  /*40500*/  LDL.64 R50, [R1+0xa80] ;  /* 0x000a800001327983 */ /* 0x000ee80000100a00 */
[----:B------:R-:W-:Y:S04]  /*40510*/  LDGSTS.E [R21+0x5c004], desc[UR8][R32.64], !P3 ;  /* 0x5c00400020157fae */ /* 0x000fe8000d921848 */
[----:B------:R-:W-:Y:S04]  /*40520*/  LDGSTS.E [R13+0x50008], desc[UR8][R44.64], !P1 ;  /* 0x500080002c0d7fae */ /* 0x000fe8000c921848 */
[----:B------:R-:W3:Y:S04]  /*40530*/  LDL.64 R32, [R1+0x1180] ;  /* 0x0011800001207983 */ /* 0x000ee80000100a00 */
[----:B------:R-:W3:Y:S01]  /*40540*/  LDL.64 R44, [R1+0xa78] ;  /* 0x000a7800012c7983 */ /* 0x000ee20000100a00 */
[----:B------:R-:W-:-:S02]  /*40550*/  ISETP.GE.U32.AND P2, PT, R25, 0x7ffffcd9, PT ;  /* 0x7ffffcd91900780c */ /* 0x000fc40003f46070 */
[----:B------:R-:W-:Y:S02]  /*40560*/  IADD3 R25, R28, -0x2c5, RZ ;  /* 0xfffffd3b1c197810 */ /* 0x000fe40007ffe0ff */
[----:B------:R-:W1:Y:S02]  /*40570*/  LDC R28, c[0x0][0x230] ;  /* 0x00008c00ff1c7b82 */ /* 0x000e640000000800 */
        /* <DEDUP_REMOVED lines=14> */
[----:B-1----:R-:W-:-:S02]  /*40660*/  VIADD R25, R29, 0xfffffd3a ;  /* 0xfffffd3a1d197836 */ /* 0x002fc40000000000 */
[----:B------:R-:W1:Y:S01]  /*40670*/  LDC R29, c[0x0][0x230] ;  /* 0x00008c00ff1d7b82 */ /* 0x000e620000000800 */
[----:B------:R-:W3:Y:S04]  /*40680*/  LDL.64 R54, [R1+0x1480] ;  /* 0x0014800001367983 */ /* 0x000ee80000100a00 */
[----:B------:R-:W-:Y:S04]  /*40690*/  LDGSTS.E [R13+0x60000], desc[UR8][R32.64], !P3 ;  /* 0x60000000200d7fae */ /* 0x000fe8000d921848 */
[----:B------:R-:W-:Y:S01]  /*406a0*/  LDGSTS.E [R2+0x64000], desc[UR8][R44.64], !P3 ;  /* 0x640000002c027fae */ /* 0x000fe2000d921848 */
[----:B------:R-:W-:-:S03]  /*406b0*/  ISETP.GE.U32.AND P1, PT, R25, 0x7ffffcbb, PT ;  /* 0x7ffffcbb1900780c */ /* 0x000fc60003f26070 */
[----:B------:R-:W3:Y:S04]  /*406c0*/  LDL.64 R32, [R1+0xab0] ;  /* 0x000ab00001207983 */ /* 0x000ee80000100a00 */
[----:B------:R-:W3:Y:S01]  /*406d0*/  LDL.64 R44, [R1+0xac0] ;  /* 0x000ac000012c7983 */ /* 0x000ee20000100a00 */
[----:B------:R-:W-:Y:S02]  /*406e0*/  IADD3 R25, R27, -0x2c7, RZ ;  /* 0xfffffd391b197810 */ /* 0x000fe40007ffe0ff */
[----:B------:R-:W1:Y:S01]  /*406f0*/  LDC R27, c[0x0][0x230] ;  /* 0x00008c00ff1b7b82 */ /* 0x000e620000000800 */
[----:B------:R-:W-:Y:S01]  /*40700*/  LDGSTS.E [R24+0x68000], desc[UR8][R50.64], !P3 ;  /* 0x6800000032187fae */ /* 0x000fe2000d921848 */
[----:B------:R-:W-:-:S03]  /*40710*/  ISETP.GE.U32.AND P2, PT, R25, 0x7ffffcba, PT ;  /* 0x7ffffcba1900780c */ /* 0x000fc60003f46070 */
[----:B------:R-:W3:Y:S04]  /*40720*/  LDL.64 R50, [R1+0xac8] ;  /* 0x000ac80001327983 */ /* 0x000ee80000100a00 */
        /* <DEDUP_REMOVED lines=10> */
[----:B------:R-:W3:Y:S04]  /*407d0*/  LDL.64 R34, [R1+0xaf0] ;  /* 0x000af00001227983 */ /* 0x000ee80000100a00 */
[----:B------:R-:W3:Y:S04]  /*407e0*/  LDL.64 R46, [R1+0xe20] ;  /* 0x000e2000012e7983 */ /* 0x000ee80000100a00 */
[----:B------:R-:W-:Y:S04]  /*407f0*/  LDGSTS.E [R2+0x64008], desc[UR8][R32.64], !P2 ;  /* 0x6400800020027fae */ /* 0x000fe8000d121848 */
[----:B------:R-:W-:Y:S04]  /*40800*/  LDGSTS.E [R24+0x68008], desc[UR8][R44.64], !P2 ;  /* 0x680080002c187fae */ /* 0x000fe8000d121848 */
[----:B------:R-:W3:Y:S04]  /*40810*/  LDL.64 R32, [R1+0xe18] ;  /* 0x000e180001207983 */ /* 0x000ee80000100a00 */
[----:B------:R-:W3:Y:S01]  /*40820*/  LDL.64 R44, [R1+0x1488] ;  /* 0x00148800012c7983 */ /* 0x000ee20000100a00 */
[----:B------:R-:W-:-:S02]  /*40830*/  VIADD R25, R26, 0xfffffd38 ;  /* 0xfffffd381a197836 */ /* 0x000fc40000000000 */
[----:B------:R-:W3:Y:S01]  /*40840*/  LDC R26, c[0x0][0x230] ;  /* 0x00008c00ff1a7b82 */ /* 0x000ee20000000800 */
[----:B------:R-:W-:Y:S02]  /*40850*/  LDGSTS.E [R21+0x6c008], desc[UR8][R50.64], !P2 ;  /* 0x6c00800032157fae */ /* 0x000fe4000d121848 */
[----:B------:R-:W-:Y:S02]  /*40860*/  ISETP.GE.U32.AND P3, PT, R25, 0x7ffffcb9, PT ;  /* 0x7ffffcb91900780c */ /* 0x000fe40003f66070 */
[----:B-1----:R-:W-:-:S04]  /*40870*/  IADD3 R25, R29, -0x2e5, RZ ;  /* 0xfffffd1b1d197810 */ /* 0x002fc80007ffe0ff */
[----:B------:R-:W-:Y:S01]  /*40880*/  ISETP.GE.U32.AND P1, PT, R25, 0x7ffffc9c, PT ;  /* 0x7ffffc9c1900780c */ /* 0x000fe20003f26070 */
[----:B------:R-:W3:Y:S06]  /*40890*/  LDL.64 R50, [R1+0xe30] ;  /* 0x000e300001327983 */ /* 0x000eec0000100a00 */
[----:B--2---:R-:W-:Y:S04]  /*408a0*/  LDGSTS.E [R13+0x6000c], desc[UR8][R48.64], !P3 ;  /* 0x6000c000300d7fae */ /* 0x004fe8000d921848 */
[----:B------:R-:W2:Y:S01]  /*408b0*/  LDL.64 R48, [R1+0x1490] ;  /* 0x0014900001307983 */ /* 0x000ea20000100a00 */
[----:B------:R-:W-:-:S02]  /*408c0*/  VIADD R25, R28, 0xfffffd1a ;  /* 0xfffffd1a1c197836 */ /* 0x000fc40000000000 */
[----:B------:R-:W1:Y:S03]  /*408d0*/  LDC R28, c[0x0][0x230] ;  /* 0x00008c00ff1c7b82 */ /* 0x000e660000000800 */
[----:B------:R-:W-:Y:S01]  /*408e0*/  ISETP.GE.U32.AND P2, PT, R25, 0x7ffffc9b, PT ;  /* 0x7ffffc9b1900780c */ /* 0x000fe20003f46070 */
[----:B----4-:R-:W-:Y:S04]  /*408f0*/  LDGSTS.E [R2+0x6400c], desc[UR8][R38.64], !P3 ;  /* 0x6400c00026027fae */ /* 0x010fe8000d921848 */
[----:B------:R-:W4:Y:S04]  /*40900*/  LDL.64 R38, [R1+0xe38] ;  /* 0x000e380001267983 */ /* 0x000f280000100a00 */
[----:B---3--:R-:W-:Y:S04]  /*40910*/  LDGSTS.E [R24+0x6800c], desc[UR8][R36.64], !P3 ;  /* 0x6800c00024187fae */ /* 0x008fe8000d921848 */
[----:B------:R-:W3:Y:S04]  /*40920*/  LDL.64 R36, [R1+0xe40] ;  /* 0x000e400001247983 */ /* 0x000ee80000100a00 */
[----:B------:R-:W-:Y:S04]  /*40930*/  LDGSTS.E [R21+0x6c00c], desc[UR8][R34.64], !P3 ;  /* 0x6c00c00022157fae */ /* 0x000fe8000d921848 */
[----:B------:R-:W-:Y:S04]  /*40940*/  LDGSTS.E [R13+0x70000], desc[UR8][R54.64], !P1 ;  /* 0x70000000360d7fae */ /* 0x000fe8000c921848 */
[----:B------:R-:W-:Y:S04]  /*40950*/  LDGSTS.E [R2+0x74000], desc[UR8][R52.64], !P1 ;  /* 0x7400000034027fae */ /* 0x000fe8000c921848 */
[----:B------:R-:W2:Y:S04]  /*40960*/  LDL.64 R34, [R1+0xe48] ;  /* 0x000e480001227983 */ /* 0x000ea80000100a00 */
[----:B------:R-:W-:Y:S04]  /*40970*/  LDGSTS.E [R24+0x78000], desc[UR8][R32.64], !P1 ;  /* 0x7800000020187fae */ /* 0x000fe8000c921848 */
[----:B------:R-:W-:Y:S04]  /*40980*/  LDGSTS.E [R21+0x7c000], desc[UR8][R46.64], !P1 ;  /* 0x7c0000002e157fae */ /* 0x000fe8000c921848 */
[----:B------:R-:W-:Y:S04]  /*40990*/  LDGSTS.E [R13+0x70004], desc[UR8][R44.64], !P2 ;  /* 0x700040002c0d7fae */ /* 0x000fe8000d121848 */
[----:B------:R-:W2:Y:S04]  /*409a0*/  LDL.64 R32, [R1+0xe58] ;  /* 0x000e580001207983 */ /* 0x000ea80000100a00 */
[----:B------:R-:W2:Y:S04]  /*409b0*/  LDL.64 R46, [R1+0x1498] ;  /* 0x00149800012e7983 */ /* 0x000ea80000100a00 */
[----:B------:R-:W2:Y:S01]  /*409c0*/  LDL.64 R44, [R1+0xe60] ;  /* 0x000e6000012c7983 */ /* 0x000ea20000100a00 */
[----:B------:R-:W-:-:S02]  /*409d0*/  IADD3 R25, R27, -0x2e7, RZ ;  /* 0xfffffd191b197810 */ /* 0x000fc40007ffe0ff */
[----:B------:R-:W1:Y:S01]  /*409e0*/  LDC R27, c[0x0][0x230] ;  /* 0x00008c00ff1b7b82 */ /* 0x000e620000000800 */
[----:B------:R-:W-:Y:S01]  /*409f0*/  LDGSTS.E [R2+0x74004], desc[UR8][R50.64], !P2 ;  /* 0x7400400032027fae */ /* 0x000fe2000d121848 */
[----:B------:R-:W-:-:S03]  /*40a00*/  ISETP.GE.U32.AND P3, PT, R25, 0x7ffffc9a, PT ;  /* 0x7ffffc9a1900780c */ /* 0x000fc60003f66070 */
[----:B------:R-:W2:Y:S04]  /*40a10*/  LDL.64 R52, [R1+0xe68] ;  /* 0x000e680001347983 */ /* 0x000ea80000100a00 */
[----:B------:R-:W2:Y:S01]  /*40a20*/  LDL.64 R50, [R1+0x300] ;  /* 0x0003000001327983 */ /* 0x000ea20000100a00 */
[----:B------:R-:W-:Y:S01]  /*40a30*/  VIADD R25, R26, 0xfffffd18 ;  /* 0xfffffd181a197836 */ /* 0x000fe20000000000 */
[----:B------:R-:W-:Y:S01]  /*40a40*/  IADD3 R20, R20, 0x100000, RZ ;  /* 0x0010000014147810 */ /* 0x000fe20007ffe0ff */
[----:B------:R-:W1:Y:S03]  /*40a50*/  LDC R26, c[0x0][0x230] ;  /* 0x00008c00ff1a7b82 */ /* 0x000e660000000800 */
[----:B------:R-:W-:Y:S01]  /*40a60*/  ISETP.GE.U32.AND P4, PT, R25, 0x7ffffc99, PT ;  /* 0x7ffffc991900780c */ /* 0x000fe20003f86070 */
[----:B----4-:R-:W-:Y:S04]  /*40a70*/  LDGSTS.E [R24+0x78004], desc[UR8][R38.64], !P2 ;  /* 0x7800400026187fae */ /* 0x010fe8000d121848 */
[----:B------:R-:W4:Y:S04]  /*40a80*/  LDL.64 R38, [R1+0xe70] ;  /* 0x000e700001267983 */ /* 0x000f280000100a00 */
[----:B---3--:R-:W-:Y:S04]  /*40a90*/  LDGSTS.E [R21+0x7c004], desc[UR8][R36.64], !P2 ;  /* 0x7c00400024157fae */ /* 0x008fe8000d121848 */
[----:B--2---:R-:W-:Y:S04]  /*40aa0*/  LDGSTS.E [R13+0x70008], desc[UR8][R48.64], !P3 ;  /* 0x70008000300d7fae */ /* 0x004fe8000d921848 */
[----:B------:R-:W2:Y:S04]  /*40ab0*/  LDL.64 R36, [R1+0x4c8] ;  /* 0x0004c80001247983 */ /* 0x000ea80000100a00 */
[----:B------:R-:W3:Y:S04]  /*40ac0*/  LDL.64 R48, [R1+0x320] ;  /* 0x0003200001307983 */ /* 0x000ee80000100a00 */
[----:B------:R-:W-:Y:S04]  /*40ad0*/  LDGSTS.E [R2+0x74008], desc[UR8][R34.64], !P3 ;  /* 0x7400800022027fae */ /* 0x000fe8000d921848 */
[----:B------:R1:W-:Y:S04]  /*40ae0*/  LDGSTS.E [R24+0x78008], desc[UR8][R18.64], !P3 ;  /* 0x7800800012187fae */ /* 0x0003e8000d921848 */
[----:B------:R-:W2:Y:S04]  /*40af0*/  LDL.LU.64 R18, [R1+0x1990] ;  /* 0x0019900001127983 */ /* 0x000ea80000300a00 */
[----:B------:R-:W3:Y:S04]  /*40b00*/  LDL.64 R34, [R1+0x340] ;  /* 0x0003400001227983 */ /* 0x000ee80000100a00 */
[----:B------:R-:W-:Y:S04]  /*40b10*/  LDGSTS.E [R21+0x7c008], desc[UR8][R32.64], !P3 ;  /* 0x7c00800020157fae */ /* 0x000fe8000d921848 */
[----:B------:R2:W-:Y:S04]  /*40b20*/  LDGSTS.E [R13+0x7000c], desc[UR8][R46.64], !P4 ;  /* 0x7000c0002e0d7fae */ /* 0x0005e8000e121848 */
[----:B------:R2:W-:Y:S04]  /*40b30*/  LDGSTS.E [R2+0x7400c], desc[UR8][R44.64], !P4 ;  /* 0x7400c0002c027fae */ /* 0x0005e8000e121848 */
[----:B------:R-:W3:Y:S04]  /*40b40*/  LDL.64 R32, [R1+0x518] ;  /* 0x0005180001207983 */ /* 0x000ee80000100a00 */
[----:B------:R-:W3:Y:S04]  /*40b50*/  LDL.64 R46, [R1+0x358] ;  /* 0x00035800012e7983 */ /* 0x000ee80000100a00 */
[----:B------:R-:W3:Y:S01]  /*40b60*/  LDL.64 R44, [R1+0x370] ;  /* 0x00037000012c7983 */ /* 0x000ee20000100a00 */
[----:B-1----:R-:W-:Y:S01]  /*40b70*/  IADD3 R25, R28, -0x289, RZ ;  /* 0xfffffd771c197810 */ /* 0x002fe20007ffe0ff */
[----:B------:R-:W-:Y:S01]  /*40b80*/  VIADD R24, R27, 0xfffffd76 ;  /* 0xfffffd761b187836 */ /* 0x000fe20000000000 */
[----:B------:R-:W1:Y:S01]  /*40b90*/  LDC R28, c[0x0][0x230] ;  /* 0x00008c00ff1c7b82 */ /* 0x000e620000000800 */
[----:B------:R2:W-:Y:S01]  /*40ba0*/  LDGSTS.E [R21+0x7800c], desc[UR8][R52.64], !P4 ;  /* 0x7800c00034157fae */ /* 0x0005e2000e121848 */
[----:B------:R-:W-:-:S02]  /*40bb0*/  ISETP.GE.U32.AND P1, PT, R25, 0x7ffffcf8, PT ;  /* 0x7ffffcf81900780c */ /* 0x000fc40003f26070 */
[----:B------:R-:W-:Y:S01]  /*40bc0*/  ISETP.GE.U32.AND P2, PT, R24, 0x7ffffcf7, PT ;  /* 0x7ffffcf71800780c */ /* 0x000fe20003f46070 */
[----:B------:R-:W3:Y:S03]  /*40bd0*/  LDL.64 R54, [R1+0x468] ;  /* 0x0004680001367983 */ /* 0x000ee60000100a00 */
[----:B------:R-:W1:Y:S01]  /*40be0*/  LDC R27, c[0x0][0x230] ;  /* 0x00008c00ff1b7b82 */ /* 0x000e620000000800 */
[----:B------:R-:W3:Y:S04]  /*40bf0*/  LDL.64 R52, [R1+0x398] ;  /* 0x0003980001347983 */ /* 0x000ee80000100a00 */
[----:B----4-:R4:W-:Y:S03]  /*40c00*/  LDGSTS.E [R20+0x7c00c], desc[UR8][R38.64], !P4 ;  /* 0x7c00c00026147fae */ /* 0x0109e6000e121848 */
[----:B------:R-:W1:Y:S01]  /*40c10*/  LDC R25, c[0x0][0x230] ;  /* 0x00008c00ff197b82 */ /* 0x000e620000000800 */
[----:B------:R-:W3:Y:S01]  /*40c20*/  LDL.64 R38, [R1+0x520] ;  /* 0x0005200001267983 */ /* 0x000ee20000100a00 */
[C---:B--2---:R-:W-:Y:S01]  /*40c30*/  VIADD R13, R19.reuse, 0x100000 ;  /* 0x00100000130d7836 */ /* 0x044fe20000000000 */
[C---:B------:R-:W-:Y:S01]  /*40c40*/  IADD3 R2, R19.reuse, 0x100000, RZ ;  /* 0x0010000013027810 */ /* 0x040fe20007ffe0ff */
[----:B------:R-:W-:-:S02]  /*40c50*/  VIADD R21, R19, 0x100000 ;  /* 0x0010000013157836 */ /* 0x000fc40000000000 */
[----:B----4-:R-:W-:Y:S01]  /*40c60*/  VIADD R20, R19, 0x100000 ;  /* 0x0010000013147836 */ /* 0x010fe20000000000 */
[----:B------:R-:W-:Y:S04]  /*40c70*/  LDGSTS.E [R13+0x40000], desc[UR8][R36.64], !P1 ;  /* 0x40000000240d7fae */ /* 0x000fe8000c921848 */
[----:B------:R-:W-:Y:S04]  /*40c80*/  LDGSTS.E [R2+0x44000], desc[UR8][R50.64], !P1 ;  /* 0x4400000032027fae */ /* 0x000fe8000c921848 */
[----:B---3--:R-:W-:Y:S04]  /*40c90*/  LDGSTS.E [R21+0x48000], desc[UR8][R48.64], !P1 ;  /* 0x4800000030157fae */ /* 0x008fe8000c921848 */
[----:B------:R-:W2:Y:S04]  /*40ca0*/  LDL.64 R36, [R1+0x3c0] ;  /* 0x0003c00001247983 */ /* 0x000ea80000100a00 */
[----:B------:R-:W3:Y:S04]  /*40cb0*/  LDL.64 R50, [R1+0x3c8] ;  /* 0x0003c80001327983 */ /* 0x000ee80000100a00 */
[----:B------:R-:W4:Y:S04]  /*40cc0*/  LDL.64 R48, [R1+0x3d0] ;  /* 0x0003d00001307983 */ /* 0x000f280000100a00 */
[----:B------:R-:W-:Y:S04]  /*40cd0*/  LDGSTS.E [R20+0x4c000], desc[UR8][R34.64], !P1 ;  /* 0x4c00000022147fae */ /* 0x000fe8000c921848 */
[----:B------:R-:W-:Y:S04]  /*40ce0*/  LDGSTS.E [R13+0x40004], desc[UR8][R32.64], !P2 ;  /* 0x40004000200d7fae */ /* 0x000fe8000d121848 */
[----:B------:R-:W-:Y:S04]  /*40cf0*/  LDGSTS.E [R2+0x44004], desc[UR8][R46.64], !P2 ;  /* 0x440040002e027fae */ /* 0x000fe8000d121848 */
[----:B------:R-:W4:Y:S04]  /*40d00*/  LDL.64 R34, [R1+0x578] ;  /* 0x0005780001227983 */ /* 0x000f280000100a00 */
[----:B------:R-:W4:Y:S04]  /*40d10*/  LDL.64 R32, [R1+0x3d8] ;  /* 0x0003d80001207983 */ /* 0x000f280000100a00 */
[----:B------:R-:W4:Y:S04]  /*40d20*/  LDL.64 R46, [R1+0x3e0] ;  /* 0x0003e000012e7983 */ /* 0x000f280000100a00 */
[----:B------:R-:W-:Y:S01]  /*40d30*/  LDGSTS.E [R21+0x48004], desc[UR8][R44.64], !P2 ;  /* 0x480040002c157fae */ /* 0x000fe2000d121848 */
[----:B------:R-:W-:-:S02]  /*40d40*/  IADD3 R24, R26, -0x28b, RZ ;  /* 0xfffffd751a187810 */ /* 0x000fc40007ffe0ff */
[----:B------:R-:W4:Y:S01]  /*40d50*/  LDC R26, c[0x0][0x230] ;  /* 0x00008c00ff1a7b82 */ /* 0x000f220000000800 */
[----:B------:R-:W-:Y:S04]  /*40d60*/  LDGSTS.E [R20+0x4c004], desc[UR8][R52.64], !P2 ;  /* 0x4c00400034147fae */ /* 0x000fe8000d121848 */
[----:B------:R-:W4:Y:S01]  /*40d70*/  LDL.64 R44, [R1+0x3e8] ;  /* 0x0003e800012c7983 */ /* 0x000f220000100a00 */
[----:B------:R-:W-:Y:S02]  /*40d80*/  ISETP.GE.U32.AND P3, PT, R24, 0x7ffffcf6, PT ;  /* 0x7ffffcf61800780c */ /* 0x000fe40003f66070 */
[----:B-1----:R-:W-:Y:S01]  /*40d90*/  IADD3 R24, R28, -0x28c, RZ ;  /* 0xfffffd741c187810 */ /* 0x002fe20007ffe0ff */
[----:B------:R-:W4:Y:S01]  /*40da0*/  LDL.64 R52, [R1+0xa18] ;  /* 0x000a180001347983 */ /* 0x000f220000100a00 */
[----:B------:R-:W1:Y:S02]  /*40db0*/  LDC R28, c[0x0][0x230] ;  /* 0x00008c00ff1c7b82 */ /* 0x000e640000000800 */
[----:B------:R-:W-:-:S07]  /*40dc0*/  ISETP.GE.U32.AND P1, PT, R24, 0x7ffffcf5, PT ;  /* 0x7ffffcf51800780c */ /* 0x000fce0003f26070 */
[----:B------:R-:W-:Y:S04]  /*40dd0*/  LDGSTS.E [R13+0x40008], desc[UR8][R38.64], !P3 ;  /* 0x40008000260d7fae */ /* 0x000fe8000d921848 */
[----:B------:R-:W4:Y:S04]  /*40de0*/  LDL.64 R38, [R1+0x738] ;  /* 0x0007380001267983 */ /* 0x000f280000100a00 */
[----:B--2---:R-:W-:Y:S04]  /*40df0*/  LDGSTS.E [R2+0x44008], desc[UR8][R36.64], !P3 ;  /* 0x4400800024027fae */ /* 0x004fe8000d921848 */
[----:B---3--:R-:W-:Y:S04]  /*40e00*/  LDGSTS.E [R21+0x48008], desc[UR8][R50.64], !P3 ;  /* 0x4800800032157fae */ /* 0x008fe8000d921848 */
[----:B----4-:R-:W-:Y:S04]  /*40e10*/  LDGSTS.E [R20+0x4c008], desc[UR8][R48.64], !P3 ;  /* 0x4c00800030147fae */ /* 0x010fe8000d921848 */
        /* <DEDUP_REMOVED lines=9> */
[----:B------:R-:W-:Y:S04]  /*40eb0*/  LDGSTS.E [R20+0x4c00c], desc[UR8][R44.64], !P1 ;  /* 0x4c00c0002c147fae */ /* 0x000fe8000c921848 */
[----:B------:R-:W4:Y:S01]  /*40ec0*/  LDL.64 R44, [R1+0xa70] ;  /* 0x000a7000012c7983 */ /* 0x000f220000100a00 */
[----:B------:R-:W-:-:S02]  /*40ed0*/  VIADD R24, R25, 0xfffffd57 ;  /* 0xfffffd5719187836 */ /* 0x000fc40000000000 */
[----:B------:R-:W4:Y:S03]  /*40ee0*/  LDC R25, c[0x0][0x230] ;  /* 0x00008c00ff197b82 */ /* 0x000f260000000800 */
[----:B------:R-:W-:Y:S02]  /*40ef0*/  ISETP.GE.U32.AND P2, PT, R24, 0x7ffffcd8, PT ;  /* 0x7ffffcd81800780c */ /* 0x000fe40003f46070 */
[----:B------:R-:W-:-:S03]  /*40f00*/  IADD3 R24, R26, -0x2aa, RZ ;  /* 0xfffffd561a187810 */ /* 0x000fc60007ffe0ff */
[----:B------:R-:W4:Y:S01]  /*40f10*/  LDC R26, c[0x0][0x230] ;  /* 0x00008c00ff1a7b82 */ /* 0x000f220000000800 */
[----:B------:R-:W-:-:S07]  /*40f20*/  ISETP.GE.U32.AND P3, PT, R24, 0x7ffffcd7, PT ;  /* 0x7ffffcd71800780c */ /* 0x000fce0003f66070 */
[----:B------:R-:W-:Y:S04]  /*40f30*/  LDGSTS.E [R13+0x50000], desc[UR8][R52.64], !P2 ;  /* 0x50000000340d7fae */ /* 0x000fe8000d121848 */
[----:B------:R-:W4:Y:S01]  /*40f40*/  LDL.64 R52, [R1+0x778] ;  /* 0x0007780001347983 */ /* 0x000f220000100a00 */
[----:B-1----:R-:W-:Y:S02]  /*40f50*/  VIADD R24, R28, 0xfffffd55 ;  /* 0xfffffd551c187836 */ /* 0x002fe40000000000 */
[----:B------:R-:W1:Y:S03]  /*40f60*/  LDC R28, c[0x0][0x230] ;  /* 0x00008c00ff1c7b82 */ /* 0x000e660000000800 */
[----:B------:R-:W-:Y:S01]  /*40f70*/  ISETP.GE.U32.AND P1, PT, R24, 0x7ffffcd6, PT ;  /* 0x7ffffcd61800780c */ /* 0x000fe20003f26070 */
        /* <DEDUP_REMOVED lines=16> */
[----:B------:R-:W-:-:S02]  /*41080*/  IADD3 R24, R25, -0x2ac, RZ ;  /* 0xfffffd5419187810 */ /* 0x000fc40007ffe0ff */
[----:B------:R-:W1:Y:S02]  /*41090*/  LDC R25, c[0x0][0x230] ;  /* 0x00008c00ff197b82 */ /* 0x000e640000000800 */
[----:B------:R-:W-:Y:S01]  /*410a0*/  ISETP.GE.U32.AND P2, PT, R24, 0x7ffffcd5, PT ;  /* 0x7ffffcd51800780c */ /* 0x000fe20003f46070 */
[----:B------:R-:W-:Y:S04]  /*410b0*/  LDGSTS.E [R2+0x54008], desc[UR8][R52.64], !P1 ;  /* 0x5400800034027fae */ /* 0x000fe8000c921848 */
[----:B------:R-:W4:Y:S01]  /*410c0*/  LDL.64 R52, [R1+0xb00] ;  /* 0x000b000001347983 */ /* 0x000f220000100a00 */
[----:B------:R-:W-:Y:S02]  /*410d0*/  VIADD R24, R27, 0xfffffd37 ;  /* 0xfffffd371b187836 */ /* 0x000fe40000000000 */
        /* <DEDUP_REMOVED lines=18> */
[----:B-1----:R-:W-:-:S02]  /*41200*/  IADD3 R24, R28, -0x2ca, RZ ;  /* 0xfffffd361c187810 */ /* 0x002fc40007ffe0ff */
[----:B------:R-:W1:Y:S02]  /*41210*/  LDC R28, c[0x0][0x230] ;  /* 0x00008c00ff1c7b82 */ /* 0x000e640000000800 */
[----:B------:R-:W-:Y:S01]  /*41220*/  ISETP.GE.U32.AND P1, PT, R24, 0x7ffffcb7, PT ;  /* 0x7ffffcb71800780c */ /* 0x000fe20003f26070 */
[----:B------:R-:W-:-:S05]  /*41230*/  VIADD R24, R26, 0xfffffd35 ;  /* 0xfffffd351a187836 */ /* 0x000fca0000000000 */
[----:B------:R-:W-:Y:S01]  /*41240*/  ISETP.GE.U32.AND P2, PT, R24, 0x7ffffcb6, PT ;  /* 0x7ffffcb61800780c */ /* 0x000fe20003f46070 */
[----:B------:R-:W1:Y:S01]  /*41250*/  LDC R26, c[0x0][0x230] ;  /* 0x00008c00ff1a7b82 */ /* 0x000e620000000800 */
[----:B------:R-:W-:Y:S04]  /*41260*/  LDGSTS.E [R21+0x68000], desc[UR8][R52.64], !P3 ;  /* 0x6800000034157fae */ /* 0x000fe8000d921848 */
[----:B------:R-:W4:Y:S04]  /*41270*/  LDL.64 R52, [R1+0xb40] ;  /* 0x000b400001347983 */ /* 0x000f280000100a00 */
        /* <DEDUP_REMOVED lines=17> */
[----:B------:R-:W4:Y:S02]  /*41390*/  LDC R25, c[0x0][0x230] ;  /* 0x00008c00ff197b82 */ /* 0x000f240000000800 */
[----:B------:R-:W-:Y:S01]  /*413a0*/  ISETP.GE.U32.AND P3, PT, R24, 0x7ffffcb5, PT ;  /* 0x7ffffcb51800780c */ /* 0x000fe20003f66070 */
[----:B-1----:R-:W-:-:S05]  /*413b0*/  VIADD R24, R28, 0xfffffd17 ;  /* 0xfffffd171c187836 */ /* 0x002fca0000000000 */
[----:B------:R-:W-:Y:S01]  /*413c0*/  ISETP.GE.U32.AND P1, PT, R24, 0x7ffffc98, PT ;  /* 0x7ffffc981800780c */ /* 0x000fe20003f26070 */
        /* <DEDUP_REMOVED lines=21> */
[----:B------:R-:W-:-:S05]  /*41520*/  VIADD R24, R26, 0xfffffd15 ;  /* 0xfffffd151a187836 */ /* 0x000fca0000000000 */
[----:B------:R-:W-:Y:S01]  /*41530*/  ISETP.GE.U32.AND P3, PT, R24, 0x7ffffc96, PT ;  /* 0x7ffffc961800780c */ /* 0x000fe20003f66070 */
[----:B------:R-:W1:Y:S06]  /*41540*/  LDC R26, c[0x0][0x230] ;  /* 0x00008c00ff1a7b82 */ /* 0x000e6c0000000800 */
[----:B------:R-:W-:Y:S04]  /*41550*/  LDGSTS.E [R13+0x70004], desc[UR8][R52.64], !P2 ;  /* 0x70004000340d7fae */ /* 0x000fe8000d121848 */
[----:B------:R-:W4:Y:S01]  /*41560*/  LDL.64 R52, [R1+0xee8] ;  /* 0x000ee80001347983 */ /* 0x000f220000100a00 */
[----:B------:R-:W-:Y:S01]  /*41570*/  IADD3 R24, R25, -0x2ec, RZ ;  /* 0xfffffd1419187810 */ /* 0x000fe20007ffe0ff */
[----:B------:R-:W-:Y:S01]  /*41580*/  VIADD R19, R19, 0x100000 ;  /* 0x0010000013137836 */ /* 0x000fe20000000000 */
[----:B------:R-:W1:Y:S02]  /*41590*/  LDC R25, c[0x0][0x230] ;  /* 0x00008c00ff197b82 */ /* 0x000e640000000800 */
        /* <DEDUP_REMOVED lines=15> */
[----:B------:R1:W-:Y:S04]  /*41690*/  LDGSTS.E [R13+0x7000c], desc[UR8][R44.64], !P4 ;  /* 0x7000c0002c0d7fae */ /* 0x0003e8000e121848 */
[----:B------:R-:W4:Y:S01]  /*416a0*/  LDL.64 R44, [R1+0x410] ;  /* 0x00041000012c7983 */ /* 0x000f220000100a00 */
[----:B-1----:R-:W-:Y:S01]  /*416b0*/  VIADD R24, R27, 0xfffffd73 ;  /* 0xfffffd731b187836 */ /* 0x002fe20000000000 */
[----:B------:R-:W-:Y:S01]  /*416c0*/  IADD3 R13, R18, 0x100000, RZ ;  /* 0x00100000120d7810 */ /* 0x000fe20007ffe0ff */
[----:B------:R-:W1:Y:S03]  /*416d0*/  LDC R27, c[0x0][0x230] ;  /* 0x00008c00ff1b7b82 */ /* 0x000e660000000800 */
[----:B------:R-:W-:-:S02]  /*416e0*/  ISETP.GE.U32.AND P1, PT, R24, 0x7ffffcf4, PT ;  /* 0x7ffffcf41800780c */ /* 0x000fc40003f26070 */
[----:B------:R-:W-:-:S03]  /*416f0*/  IADD3 R21, R26, -0x28e, RZ ;  /* 0xfffffd721a157810 */ /* 0x000fc60007ffe0ff */
[----:B------:R-:W1:Y:S01]  /*41700*/  LDC R24, c[0x0][0x230] ;  /* 0x00008c00ff187b82 */ /* 0x000e620000000800 */
[----:B------:R1:W-:Y:S07]  /*41710*/  LDGSTS.E [R2+0x7400c], desc[UR8][R52.64], !P4 ;  /* 0x7400c00034027fae */ /* 0x0003ee000e121848 */
[----:B------:R-:W4:Y:S01]  /*41720*/  LDC R26, c[0x0][0x230] ;  /* 0x00008c00ff1a7b82 */ /* 0x000f220000000800 */
[----:B-1----:R-:W-:Y:S01]  /*41730*/  VIADD R2, R18, 0x100000 ;  /* 0x0010000012027836 */ /* 0x002fe20000000000 */
[----:B------:R-:W4:Y:S01]  /*41740*/  LDL.64 R52, [R1+0x420] ;  /* 0x0004200001347983 */ /* 0x000f220000100a00 */
[----:B------:R-:W-:-:S03]  /*41750*/  ISETP.GE.U32.AND P2, PT, R21, 0x7ffffcf3, PT ;  /* 0x7ffffcf31500780c */ /* 0x000fc60003f46070 */
[----:B------:R1:W-:Y:S02]  /*41760*/  LDGSTS.E [R20+0x7800c], desc[UR8][R38.64], !P4 ;  /* 0x7800c00026147fae */ /* 0x0003e4000e121848 */
[C---:B-1----:R-:W-:Y:S02]  /*41770*/  IADD3 R20, R18.reuse, 0x100000, RZ ;  /* 0x0010000012147810 */ /* 0x042fe40007ffe0ff */
[----:B------:R-:W4:Y:S04]  /*41780*/  LDL.64 R38, [R1+0x428] ;  /* 0x0004280001267983 */ /* 0x000f280000100a00 */
[----:B--2---:R1:W-:Y:S04]  /*41790*/  LDGSTS.E [R19+0x7c00c], desc[UR8][R36.64], !P4 ;  /* 0x7c00c00024137fae */ /* 0x0043e8000e121848 */
[----:B---3--:R-:W-:Y:S04]  /*417a0*/  LDGSTS.E [R13+0x40000], desc[UR8][R50.64], !P1 ;  /* 0x40000000320d7fae */ /* 0x008fe8000c921848 */
[----:B----4-:R-:W-:Y:S01]  /*417b0*/  LDGSTS.E [R2+0x44000], desc[UR8][R48.64], !P1 ;  /* 0x4400000030027fae */ /* 0x010fe2000c921848 */
[----:B-1----:R-:W-:-:S03]  /*417c0*/  IADD3 R19, R18, 0x100000, RZ ;  /* 0x0010000012137810 */ /* 0x002fc60007ffe0ff */
        /* <DEDUP_REMOVED lines=12> */
[----:B------:R-:W1:Y:S03]  /*41890*/  LDC R25, c[0x0][0x230] ;  /* 0x00008c00ff197b82 */ /* 0x000e660000000800 */
[----:B------:R-:W-:Y:S01]  /*418a0*/  ISETP.GE.U32.AND P3, PT, R21, 0x7ffffcf2, PT ;  /* 0x7ffffcf21500780c */ /* 0x000fe20003f66070 */
[----:B------:R-:W-:-:S04]  /*418b0*/  VIADD R21, R27, 0xfffffd70 ;  /* 0xfffffd701b157836 */ /* 0x000fc80000000000 */
[----:B------:R-:W1:Y:S01]  /*418c0*/  LDC R27, c[0x0][0x230] ;  /* 0x00008c00ff1b7b82 */ /* 0x000e620000000800 */
        /* <DEDUP_REMOVED lines=22> */
[----:B------:R-:W-:Y:S01]  /*41a30*/  ISETP.GE.U32.AND P2, PT, R21, 0x7ffffcd4, PT ;  /* 0x7ffffcd41500780c */ /* 0x000fe20003f46070 */
[----:B------:R-:W-:Y:S02]  /*41a40*/  VIADD R21, R26, 0xfffffd52 ;  /* 0xfffffd521a157836 */ /* 0x000fe40000000000 */
[----:B------:R-:W4:Y:S01]  /*41a50*/  LDL.64 R54, [R1+0x1300] ;  /* 0x0013000001367983 */ /* 0x000f220000100a00 */
[----:B------:R-:W4:Y:S02]  /*41a60*/  LDC R26, c[0x0][0x230] ;  /* 0x00008c00ff1a7b82 */ /* 0x000f240000000800 */
[----:B------:R-:W-:-:S02]  /*41a70*/  ISETP.GE.U32.AND P3, PT, R21, 0x7ffffcd3, PT ;  /* 0x7ffffcd31500780c */ /* 0x000fc40003f66070 */
[----:B-1----:R-:W-:-:S04]  /*41a80*/  IADD3 R21, R27, -0x2af, RZ ;  /* 0xfffffd511b157810 */ /* 0x002fc80007ffe0ff */
[----:B------:R-:W-:Y:S01]  /*41a90*/  ISETP.GE.U32.AND P1, PT, R21, 0x7ffffcd2, PT ;  /* 0x7ffffcd21500780c */ /* 0x000fe20003f26070 */
[----:B------:R-:W-:Y:S01]  /*41aa0*/  LDGSTS.E [R13+0x50000], desc[UR8][R38.64], !P2 ;  /* 0x50000000260d7fae */ /* 0x000fe2000d121848 */
[----:B------:R-:W1:Y:S03]  /*41ab0*/  LDC R27, c[0x0][0x230] ;  /* 0x00008c00ff1b7b82 */ /* 0x000e660000000800 */
[----:B------:R-:W4:Y:S04]  /*41ac0*/  LDL.64 R38, [R1+0x800] ;  /* 0x0008000001267983 */ /* 0x000f280000100a00 */
[----:B--2---:R-:W-:Y:S04]  /*41ad0*/  LDGSTS.E [R2+0x54000], desc[UR8][R36.64], !P2 ;  /* 0x5400000024027fae */ /* 0x004fe8000d121848 */
[----:B------:R-:W-:Y:S04]  /*41ae0*/  LDGSTS.E [R20+0x58000], desc[UR8][R52.64], !P2 ;  /* 0x5800000034147fae */ /* 0x000fe8000d121848 */
[----:B---3--:R-:W-:Y:S04]  /*41af0*/  LDGSTS.E [R19+0x5c000], desc[UR8][R50.64], !P2 ;  /* 0x5c00000032137fae */ /* 0x008fe8000d121848 */
[----:B------:R-:W2:Y:S04]  /*41b00*/  LDL.64 R36, [R1+0x808] ;  /* 0x0008080001247983 */ /* 0x000ea80000100a00 */
[----:B------:R-:W3:Y:S04]  /*41b10*/  LDL.64 R52, [R1+0x818] ;  /* 0x0008180001347983 */ /* 0x000ee80000100a00 */
[----:B------:R-:W3:Y:S04]  /*41b20*/  LDL.64 R50, [R1+0xb10] ;  /* 0x000b100001327983 */ /* 0x000ee80000100a00 */
[----:B----4-:R-:W-:Y:S04]  /*41b30*/  LDGSTS.E [R13+0x50004], desc[UR8][R34.64], !P3 ;  /* 0x50004000220d7fae */ /* 0x010fe8000d921848 */
[----:B------:R-:W-:Y:S04]  /*41b40*/  LDGSTS.E [R2+0x54004], desc[UR8][R32.64], !P3 ;  /* 0x5400400020027fae */ /* 0x000fe8000d921848 */
[----:B------:R-:W-:Y:S04]  /*41b50*/  LDGSTS.E [R20+0x58004], desc[UR8][R48.64], !P3 ;  /* 0x5800400030147fae */ /* 0x000fe8000d921848 */
[----:B------:R-:W4:Y:S04]  /*41b60*/  LDL.64 R34, [R1+0x820] ;  /* 0x0008200001227983 */ /* 0x000f280000100a00 */
[----:B------:R-:W4:Y:S04]  /*41b70*/  LDL.64 R32, [R1+0x828] ;  /* 0x0008280001207983 */ /* 0x000f280000100a00 */
[----:B------:R-:W4:Y:S04]  /*41b80*/  LDL.64 R48, [R1+0x830] ;  /* 0x0008300001307983 */ /* 0x000f280000100a00 */
[----:B------:R-:W-:Y:S04]  /*41b90*/  LDGSTS.E [R19+0x5c004], desc[UR8][R46.64], !P3 ;  /* 0x5c0040002e137fae */ /* 0x000fe8000d921848 */
[----:B------:R-:W-:Y:S04]  /*41ba0*/  LDGSTS.E [R13+0x50008], desc[UR8][R44.64], !P1 ;  /* 0x500080002c0d7fae */ /* 0x000fe8000c921848 */
[----:B------:R-:W4:Y:S04]  /*41bb0*/  LDL.64 R46, [R1+0xb70] ;  /* 0x000b7000012e7983 */ /* 0x000f280000100a00 */
[----:B------:R-:W4:Y:S01]  /*41bc0*/  LDL.64 R44, [R1+0xb78] ;  /* 0x000b7800012c7983 */ /* 0x000f220000100a00 */
[----:B------:R-:W-:-:S02]  /*41bd0*/  VIADD R21, R25, 0xfffffd50 ;  /* 0xfffffd5019157836 */ /* 0x000fc40000000000 */
[----:B------:R-:W1:Y:S03]  /*41be0*/  LDC R25, c[0x0][0x230] ;  /* 0x00008c00ff197b82 */ /* 0x000e660000000800 */
[----:B------:R-:W-:Y:S02]  /*41bf0*/  ISETP.GE.U32.AND P2, PT, R21, 0x7ffffcd1, PT ;  /* 0x7ffffcd11500780c */ /* 0x000fe40003f46070 */
[----:B------:R-:W-:-:S03]  /*41c00*/  IADD3 R21, R24, -0x2cd, RZ ;  /* 0xfffffd3318157810 */ /* 0x000fc60007ffe0ff */
[----:B------:R-:W1:Y:S01]  /*41c10*/  LDC R24, c[0x0][0x230] ;  /* 0x00008c00ff187b82 */ /* 0x000e620000000800 */
[----:B------:R-:W-:Y:S01]  /*41c20*/  ISETP.GE.U32.AND P3, PT, R21, 0x7ffffcb4, PT ;  /* 0x7ffffcb41500780c */ /* 0x000fe20003f66070 */
[----:B------:R-:W-:Y:S04]  /*41c30*/  LDGSTS.E [R2+0x54008], desc[UR8][R38.64], !P1 ;  /* 0x5400800026027fae */ /* 0x000fe8000c921848 */
[----:B------:R-:W4:Y:S04]  /*41c40*/  LDL.64 R38, [R1+0xb80] ;  /* 0x000b800001267983 */ /* 0x000f280000100a00 */
[----:B--2---:R-:W-:Y:S04]  /*41c50*/  LDGSTS.E [R20+0x58008], desc[UR8][R36.64], !P1 ;  /* 0x5800800024147fae */ /* 0x004fe8000c921848 */
[----:B---3--:R-:W-:Y:S04]  /*41c60*/  LDGSTS.E [R19+0x5c008], desc[UR8][R52.64], !P1 ;  /* 0x5c00800034137fae */ /* 0x008fe8000c921848 */
[----:B------:R-:W-:Y:S04]  /*41c70*/  LDGSTS.E [R13+0x5000c], desc[UR8][R50.64], !P2 ;  /* 0x5000c000320d7fae */ /* 0x000fe8000d121848 */
        /* <DEDUP_REMOVED lines=8> */
[----:B------:R-:W-:Y:S04]  /*41d00*/  LDGSTS.E [R13+0x60000], desc[UR8][R54.64], !P3 ;  /* 0x60000000360d7fae */ /* 0x000fe8000d921848 */
[----:B------:R-:W4:Y:S04]  /*41d10*/  LDL.64 R48, [R1+0xba0] ;  /* 0x000ba00001307983 */ /* 0x000f280000100a00 */
[----:B------:R-:W-:Y:S04]  /*41d20*/  LDGSTS.E [R2+0x64000], desc[UR8][R46.64], !P3 ;  /* 0x640000002e027fae */ /* 0x000fe8000d921848 */
[----:B------:R-:W-:Y:S01]  /*41d30*/  LDGSTS.E [R20+0x68000], desc[UR8][R44.64], !P3 ;  /* 0x680000002c147fae */ /* 0x000fe2000d921848 */
[----:B-1----:R-:W-:-:S02]  /*41d40*/  VIADD R21, R27, 0xfffffd32 ;  /* 0xfffffd321b157836 */ /* 0x002fc40000000000 */
[----:B------:R-:W1:Y:S01]  /*41d50*/  LDC R27, c[0x0][0x230] ;  /* 0x00008c00ff1b7b82 */ /* 0x000e620000000800 */
[----:B------:R-:W4:Y:S04]  /*41d60*/  LDL.64 R54, [R1+0xbd8] ;  /* 0x000bd80001367983 */ /* 0x000f280000100a00 */
[----:B------:R-:W4:Y:S04]  /*41d70*/  LDL.64 R46, [R1+0xba8] ;  /* 0x000ba800012e7983 */ /* 0x000f280000100a00 */
[----:B------:R-:W4:Y:S01]  /*41d80*/  LDL.64 R44, [R1+0xbc0] ;  /* 0x000bc000012c7983 */ /* 0x000f220000100a00 */
[----:B------:R-:W-:-:S02]  /*41d90*/  ISETP.GE.U32.AND P1, PT, R21, 0x7ffffcb3, PT ;  /* 0x7ffffcb31500780c */ /* 0x000fc40003f26070 */
[----:B------:R-:W-:Y:S02]  /*41da0*/  IADD3 R21, R26, -0x2cf, RZ ;  /* 0xfffffd311a157810 */ /* 0x000fe40007ffe0ff */
[----:B------:R-:W1:Y:S02]  /*41db0*/  LDC R26, c[0x0][0x230] ;  /* 0x00008c00ff1a7b82 */ /* 0x000e640000000800 */
[----:B------:R-:W-:Y:S01]  /*41dc0*/  ISETP.GE.U32.AND P2, PT, R21, 0x7ffffcb2, PT ;  /* 0x7ffffcb21500780c */ /* 0x000fe20003f46070 */
[----:B------:R-:W-:Y:S04]  /*41dd0*/  LDGSTS.E [R19+0x6c000], desc[UR8][R38.64], !P3 ;  /* 0x6c00000026137fae */ /* 0x000fe8000d921848 */
[----:B------:R-:W4:Y:S04]  /*41de0*/  LDL.64 R38, [R1+0x1378] ;  /* 0x0013780001267983 */ /* 0x000f280000100a00 */
[----:B--2---:R-:W-:Y:S04]  /*41df0*/  LDGSTS.E [R13+0x60004], desc[UR8][R36.64], !P1 ;  /* 0x60004000240d7fae */ /* 0x004fe8000c921848 */
[----:B---3--:R-:W-:Y:S04]  /*41e00*/  LDGSTS.E [R2+0x64004], desc[UR8][R52.64], !P1 ;  /* 0x6400400034027fae */ /* 0x008fe8000c921848 */
[----:B------:R-:W2:Y:S04]  /*41e10*/  LDL.64 R36, [R1+0xbc8] ;  /* 0x000bc80001247983 */ /* 0x000ea80000100a00 */
[----:B------:R-:W3:Y:S04]  /*41e20*/  LDL.64 R52, [R1+0xf00] ;  /* 0x000f000001347983 */ /* 0x000ee80000100a00 */
[----:B----4-:R-:W-:Y:S04]  /*41e30*/  LDGSTS.E [R20+0x68004], desc[UR8][R34.64], !P1 ;  /* 0x6800400022147fae */ /* 0x010fe8000c921848 */
[----:B------:R-:W-:Y:S04]  /*41e40*/  LDGSTS.E [R19+0x6c004], desc[UR8][R32.64], !P1 ;  /* 0x6c00400020137fae */ /* 0x000fe8000c921848 */
[----:B------:R-:W-:Y:S04]  /*41e50*/  LDGSTS.E [R13+0x60008], desc[UR8][R50.64], !P2 ;  /* 0x60008000320d7fae */ /* 0x000fe8000d121848 */
[----:B------:R-:W4:Y:S04]  /*41e60*/  LDL.64 R34, [R1+0xbe0] ;  /* 0x000be00001227983 */ /* 0x000f280000100a00 */
[----:B------:R-:W3:Y:S04]  /*41e70*/  LDL.64 R32, [R1+0x14c0] ;  /* 0x0014c00001207983 */ /* 0x000ee80000100a00 */
[----:B------:R-:W-:Y:S04]  /*41e80*/  LDGSTS.E [R2+0x64008], desc[UR8][R48.64], !P2 ;  /* 0x6400800030027fae */ /* 0x000fe8000d121848 */
[----:B------:R-:W3:Y:S04]  /*41e90*/  LDL.64 R50, [R1+0xf08] ;  /* 0x000f080001327983 */ /* 0x000ee80000100a00 */
[----:B------:R1:W-:Y:S04]  /*41ea0*/  LDGSTS.E [R20+0x68008], desc[UR8][R46.64], !P2 ;  /* 0x680080002e147fae */ /* 0x0003e8000d121848 */
[----:B------:R-:W3:Y:S04]  /*41eb0*/  LDL.64 R48, [R1+0xf10] ;  /* 0x000f100001307983 */ /* 0x000ee80000100a00 */
[----:B------:R-:W-:Y:S04]  /*41ec0*/  LDGSTS.E [R19+0x6c008], desc[UR8][R44.64], !P2 ;  /* 0x6c0080002c137fae */ /* 0x000fe8000d121848 */
[----:B------:R-:W3:Y:S04]  /*41ed0*/  LDL.64 R46, [R1+0x14c8] ;  /* 0x0014c800012e7983 */ /* 0x000ee80000100a00 */
[----:B------:R-:W3:Y:S01]  /*41ee0*/  LDL.64 R44, [R1+0xf18] ;  /* 0x000f1800012c7983 */ /* 0x000ee20000100a00 */
[----:B------:R-:W-:-:S02]  /*41ef0*/  VIADD R21, R25, 0xfffffd30 ;  /* 0xfffffd3019157836 */ /* 0x000fc40000000000 */
[----:B-1----:R-:W-:Y:S01]  /*41f00*/  VIADD R20, R26, 0xfffffd12 ;  /* 0xfffffd121a147836 */ /* 0x002fe20000000000 */
[----:B------:R-:W1:Y:S02]  /*41f10*/  LDC R25, c[0x0][0x230] ;  /* 0x00008c00ff197b82 */ /* 0x000e640000000800 */
[----:B------:R-:W-:Y:S02]  /*41f20*/  ISETP.GE.U32.AND P3, PT, R21, 0x7ffffcb1, PT ;  /* 0x7ffffcb11500780c */ /* 0x000fe40003f66070 */
[----:B------:R-:W-:-:S04]  /*41f30*/  IADD3 R21, R24, -0x2ed, RZ ;  /* 0xfffffd1318157810 */ /* 0x000fc80007ffe0ff */
[----:B------:R-:W-:Y:S01]  /*41f40*/  ISETP.GE.U32.AND P1, PT, R21, 0x7ffffc94, PT ;  /* 0x7ffffc941500780c */ /* 0x000fe20003f26070 */
[----:B------:R-:W1:Y:S01]  /*41f50*/  LDC R24, c[0x0][0x230] ;  /* 0x00008c00ff187b82 */ /* 0x000e620000000800 */
[----:B------:R-:W-:-:S07]  /*41f60*/  ISETP.GE.U32.AND P2, PT, R20, 0x7ffffc93, PT ;  /* 0x7ffffc931400780c */ /* 0x000fce0003f46070 */
[----:B------:R-:W1:Y:S08]  /*41f70*/  LDC R21, c[0x0][0x230] ;  /* 0x00008c00ff157b82 */ /* 0x000e700000000800 */
[----:B------:R-:W1:Y:S01]  /*41f80*/  LDC R26, c[0x0][0x230] ;  /* 0x00008c00ff1a7b82 */ /* 0x000e620000000800 */
[----:B------:R-:W-:Y:S04]  /*41f90*/  LDGSTS.E [R13+0x6000c], desc[UR8][R38.64], !P3 ;  /* 0x6000c000260d7fae */ /* 0x000fe8000d921848 */
[----:B------:R-:W3:Y:S04]  /*41fa0*/  LDL.64 R38, [R1+0xf20] ;  /* 0x000f200001267983 */ /* 0x000ee80000100a00 */
[----:B--2---:R-:W-:Y:S04]  /*41fb0*/  LDGSTS.E [R2+0x6400c], desc[UR8][R36.64], !P3 ;  /* 0x6400c00024027fae */ /* 0x004fe8000d921848 */
[----:B------:R-:W-:Y:S04]  /*41fc0*/  LDGSTS.E [R2+0x6800c], desc[UR8][R54.64], !P3 ;  /* 0x6800c00036027fae */ /* 0x000fe8000d921848 */
[----:B------:R-:W2:Y:S04]  /*41fd0*/  LDL.64 R36, [R1+0xf28] ;  /* 0x000f280001247983 */ /* 0x000ea80000100a00 */
[----:B----4-:R-:W-:Y:S04]  /*41fe0*/  LDGSTS.E [R19+0x6c00c], desc[UR8][R34.64], !P3 ;  /* 0x6c00c00022137fae */ /* 0x010fe8000d921848 */
[----:B---3--:R-:W-:Y:S04]  /*41ff0*/  LDGSTS.E [R13+0x70000], desc[UR8][R32.64], !P1 ;  /* 0x70000000200d7fae */ /* 0x008fe8000c921848 */
[----:B------:R-:W-:Y:S04]  /*42000*/  LDGSTS.E [R2+0x74000], desc[UR8][R52.64], !P1 ;  /* 0x7400000034027fae */ /* 0x000fe8000c921848 */
[----:B------:R-:W3:Y:S04]  /*42010*/  LDL.64 R34, [R1+0x14d0] ;  /* 0x0014d00001227983 */ /* 0x000ee80000100a00 */
[----:B------:R-:W4:Y:S04]  /*42020*/  LDL.64 R32, [R1+0xf30] ;  /* 0x000f300001207983 */ /* 0x000f280000100a00 */
[----:B------:R-:W-:Y:S04]  /*42030*/  LDGSTS.E [R19+0x78000], desc[UR8][R50.64], !P1 ;  /* 0x7800000032137fae */ /* 0x000fe8000c921848 */
[----:B------:R-:W-:Y:S04]  /*42040*/  LDGSTS.E [R13+0x7c000], desc[UR8][R48.64], !P1 ;  /* 0x7c000000300d7fae */ /* 0x000fe8000c921848 */
[----:B------:R-:W-:Y:S04]  /*42050*/  LDGSTS.E [R2+0x70004], desc[UR8][R46.64], !P2 ;  /* 0x700040002e027fae */ /* 0x000fe8000d121848 */
[----:B------:R-:W4:Y:S04]  /*42060*/  LDL.64 R50, [R1+0xf40] ;  /* 0x000f400001327983 */ /* 0x000f280000100a00 */
[----:B------:R-:W-:Y:S04]  /*42070*/  LDGSTS.E [R19+0x74004], desc[UR8][R44.64], !P2 ;  /* 0x740040002c137fae */ /* 0x000fe8000d121848 */
[----:B------:R-:W4:Y:S04]  /*42080*/  LDL.64 R46, [R1+0x14d8] ;  /* 0x0014d800012e7983 */ /* 0x000f280000100a00 */
[----:B------:R-:W4:Y:S04]  /*42090*/  LDL.64 R48, [R1+0xf48] ;  /* 0x000f480001307983 */ /* 0x000f280000100a00 */
[----:B------:R-:W4:Y:S01]  /*420a0*/  LDL.64 R44, [R1+0xf50] ;  /* 0x000f5000012c7983 */ /* 0x000f220000100a00 */
[----:B-1----:R-:W-:-:S02]  /*420b0*/  IADD3 R20, R25, -0x2ef, RZ ;  /* 0xfffffd1119147810 */ /* 0x002fc40007ffe0ff */
[----:B------:R-:W1:Y:S02]  /*420c0*/  LDC R25, c[0x0][0x230] ;  /* 0x00008c00ff197b82 */ /* 0x000e640000000800 */
[----:B------:R-:W-:Y:S01]  /*420d0*/  ISETP.GE.U32.AND P3, PT, R20, 0x7ffffc92, PT ;  /* 0x7ffffc921400780c */ /* 0x000fe20003f66070 */
[----:B------:R-:W-:-:S05]  /*420e0*/  VIADD R20, R21, 0xfffffd10 ;  /* 0xfffffd1015147836 */ /* 0x000fca0000000000 */
[----:B------:R-:W1:Y:S01]  /*420f0*/  LDC R21, c[0x0][0x230] ;  /* 0x00008c00ff157b82 */ /* 0x000e620000000800 */
[----:B------:R-:W-:Y:S04]  /*42100*/  LDGSTS.E [R13+0x78004], desc[UR8][R38.64], !P2 ;  /* 0x78004000260d7fae */ /* 0x000fe8000d121848 */
[----:B------:R-:W4:Y:S04]  /*42110*/  LDL.64 R38, [R1+0xf58] ;  /* 0x000f580001267983 */ /* 0x000f280000100a00 */
[----:B--2---:R-:W-:Y:S01]  /*42120*/  LDGSTS.E [R2+0x7c004], desc[UR8][R36.64], !P2 ;  /* 0x7c00400024027fae */ /* 0x004fe2000d121848 */
[----:B------:R-:W-:-:S02]  /*42130*/  ISETP.GE.U32.AND P2, PT, R20, 0x7ffffc91, PT ;  /* 0x7ffffc911400780c */ /* 0x000fc40003f46070 */
[----:B------:R-:W2:Y:S01]  /*42140*/  LDC R20, c[0x0][0x230] ;  /* 0x00008c00ff147b82 */ /* 0x000ea20000000800 */
[----:B------:R-:W2:Y:S04]  /*42150*/  LDL.64 R36, [R1+0x640] ;  /* 0x0006400001247983 */ /* 0x000ea80000100a00 */
[----:B---3--:R3:W-:Y:S04]  /*42160*/  LDGSTS.E [R19+0x70008], desc[UR8][R34.64], !P3 ;  /* 0x7000800022137fae */ /* 0x0087e8000d921848 */
[----:B----4-:R-:W-:Y:S04]  /*42170*/  LDGSTS.E [R13+0x74008], desc[UR8][R32.64], !P3 ;  /* 0x74008000200d7fae */ /* 0x010fe8000d921848 */
[----:B------:R-:W-:Y:S04]  /*42180*/  LDGSTS.E [R2+0x78008], desc[UR8][R16.64], !P3 ;  /* 0x7800800010027fae */ /* 0x000fe8000d921848 */
[----:B------:R-:W4:Y:S04]  /*42190*/  LDL.64 R34, [R1+0x470] ;  /* 0x0004700001227983 */ /* 0x000f280000100a00 */
[----:B------:R-:W2:Y:S01]  /*421a0*/  LDL.LU.64 R16, [R1+0x1988] ;  /* 0x0019880001107983 */ /* 0x000ea20000300a00 */
[----:B---3--:R-:W-:-:S02]  /*421b0*/  IADD3 R19, R24, -0x291, RZ ;  /* 0xfffffd6f18137810 */ /* 0x008fc40007ffe0ff */
[----:B------:R-:W3:Y:S01]  /*421c0*/  LDC R24, c[0x0][0x230] ;  /* 0x00008c00ff187b82 */ /* 0x000ee20000000800 */
[----:B------:R-:W3:Y:S01]  /*421d0*/  LDL.64 R32, [R1+0x478] ;  /* 0x0004780001207983 */ /* 0x000ee20000100a00 */
[----:B------:R-:W-:Y:S01]  /*421e0*/  ISETP.GE.U32.AND P1, PT, R19, 0x7ffffcf0, PT ;  /* 0x7ffffcf01300780c */ /* 0x000fe20003f26070 */
[C---:B------:R-:W-:Y:S02]  /*421f0*/  VIADD R19, R18.reuse, 0x100000 ;  /* 0x0010000012137836 */ /* 0x040fe40000000000 */
[----:B------:R-:W3:Y:S04]  /*42200*/  LDL.64 R54, [R1+0x480] ;  /* 0x0004800001367983 */ /* 0x000ee80000100a00 */
[----:B------:R-:W-:Y:S04]  /*42210*/  LDGSTS.E [R13+0x7c008], desc[UR8][R50.64], !P3 ;  /* 0x7c008000320d7fae */ /* 0x000fe8000d921848 */
[----:B------:R-:W-:Y:S04]  /*42220*/  LDGSTS.E [R2+0x7000c], desc[UR8][R46.64], !P2 ;  /* 0x7000c0002e027fae */ /* 0x000fe8000d121848 */
[----:B------:R-:W-:Y:S04]  /*42230*/  LDGSTS.E [R19+0x7400c], desc[UR8][R48.64], !P2 ;  /* 0x7400c00030137fae */ /* 0x000fe8000d121848 */
[----:B------:R-:W3:Y:S04]  /*42240*/  LDL.64 R52, [R1+0x498] ;  /* 0x0004980001347983 */ /* 0x000ee80000100a00 */
[----:B------:R-:W3:Y:S04]  /*42250*/  LDL.64 R46, [R1+0x660] ;  /* 0x00066000012e7983 */ /* 0x000ee80000100a00 */
[----:B------:R1:W-:Y:S04]  /*42260*/  LDGSTS.E [R13+0x7800c], desc[UR8][R44.64], !P2 ;  /* 0x7800c0002c0d7fae */ /* 0x0003e8000d121848 */
[----:B------:R-:W3:Y:S01]  /*42270*/  LDL.64 R50, [R1+0x4a0] ;  /* 0x0004a00001327983 */ /* 0x000ee20000100a00 */
[----:B------:R-:W-:-:S03]  /*42280*/  IADD3 R18, R18, 0x100000, RZ ;  /* 0x0010000012127810 */ /* 0x000fc60007ffe0ff */
[----:B------:R-:W3:Y:S04]  /*42290*/  LDL.64 R48, [R1+0x4b0] ;  /* 0x0004b00001307983 */ /* 0x000ee80000100a00 */
[----:B------:R-:W3:Y:S01]  /*422a0*/  LDL.64 R44, [R1+0x4a8] ;  /* 0x0004a800012c7983 */ /* 0x000ee20000100a00 */
[----:B-1----:R-:W-:Y:S01]  /*422b0*/  IADD3 R13, R26, -0x292, RZ ;  /* 0xfffffd6e1a0d7810 */ /* 0x002fe20007ffe0ff */
[----:B--2---:R-:W-:Y:S02]  /*422c0*/  VIADD R2, R17, 0x100000 ;  /* 0x0010000011027836 */ /* 0x004fe40000000000 */
[----:B------:R1:W-:Y:S01]  /*422d0*/  LDGSTS.E [R18+0x7c00c], desc[UR8][R38.64], !P2 ;  /* 0x7c00c00026127fae */ /* 0x0003e2000d121848 */
[----:B------:R-:W-:Y:S01]  /*422e0*/  VIADD R19, R25, 0xfffffd6c ;  /* 0xfffffd6c19137836 */ /* 0x000fe20000000000 */
[----:B------:R-:W-:Y:S01]  /*422f0*/  ISETP.GE.U32.AND P2, PT, R13, 0x7ffffcef, PT ;  /* 0x7ffffcef0d00780c */ /* 0x000fe20003f46070 */
[----:B------:R-:W2:Y:S01]  /*42300*/  LDC R25, c[0x0][0x230] ;  /* 0x00008c00ff197b82 */ /* 0x000ea20000000800 */
[----:B------:R-:W-:Y:S07]  /*42310*/  LDGSTS.E [R2+0x40000], desc[UR8][R36.64], !P1 ;  /* 0x4000000024027fae */ /* 0x000fee000c921848 */
[----:B------:R-:W2:Y:S01]  /*42320*/  LDC R26, c[0x0][0x230] ;  /* 0x00008c00ff1a7b82 */ /* 0x000ea20000000800 */
[C---:B-1----:R-:W-:Y:S01]  /*42330*/  VIADD R18, R17.reuse, 0x100000 ;  /* 0x0010000011127836 */ /* 0x042fe20000000000 */
[----:B------:R-:W2:Y:S04]  /*42340*/  LDL.64 R38, [R1+0x698] ;  /* 0x0006980001267983 */ /* 0x000ea80000100a00 */
[----:B------:R-:W2:Y:S04]  /*42350*/  LDL.64 R36, [R1+0x4b8] ;  /* 0x0004b80001247983 */ /* 0x000ea80000100a00 */
[----:B----4-:R1:W-:Y:S01]  /*42360*/  LDGSTS.E [R18+0x44000], desc[UR8][R34.64], !P1 ;  /* 0x4400000022127fae */ /* 0x0103e2000c921848 */
[----:B------:R-:W-:-:S05]  /*42370*/  IADD3 R13, R17, 0x100000, RZ ;  /* 0x00100000110d7810 */ /* 0x000fca0007ffe0ff */
[----:B---3--:R-:W-:Y:S04]  /*42380*/  LDGSTS.E [R13+0x48000], desc[UR8][R32.64], !P1 ;  /* 0x48000000200d7fae */ /* 0x008fe8000c921848 */
[----:B------:R-:W-:Y:S04]  /*42390*/  LDGSTS.E [R2+0x4c000], desc[UR8][R54.64], !P1 ;  /* 0x4c00000036027fae */ /* 0x000fe8000c921848 */
[----:B------:R-:W3:Y:S01]  /*423a0*/  LDL.64 R34, [R1+0x4c0] ;  /* 0x0004c00001227983 */ /* 0x000ee20000100a00 */
[----:B-1----:R-:W-:-:S03]  /*423b0*/  VIADD R18, R20, 0xfffffd6d ;  /* 0xfffffd6d14127836 */ /* 0x002fc60000000000 */
[----:B------:R-:W4:Y:S02]  /*423c0*/  LDL.64 R32, [R1+0x6c8] ;  /* 0x0006c80001207983 */ /* 0x000f240000100a00 */
[----:B------:R-:W-:Y:S02]  /*423d0*/  ISETP.GE.U32.AND P1, PT, R18, 0x7ffffcee, PT ;  /* 0x7ffffcee1200780c */ /* 0x000fe40003f26070 */
[----:B------:R-:W-:Y:S01]  /*423e0*/  IADD3 R18, R17, 0x100000, RZ ;  /* 0x0010000011127810 */ /* 0x000fe20007ffe0ff */
[----:B------:R-:W-:Y:S04]  /*423f0*/  LDGSTS.E [R2+0x40004], desc[UR8][R46.64], !P2 ;  /* 0x400040002e027fae */ /* 0x000fe8000d121848 */
[----:B------:R-:W4:Y:S04]  /*42400*/  LDL.64 R54, [R1+0x4e0] ;  /* 0x0004e00001367983 */ /* 0x000f280000100a00 */
[----:B------:R-:W-:Y:S04]  /*42410*/  LDGSTS.E [R18+0x44004], desc[UR8][R52.64], !P2 ;  /* 0x4400400034127fae */ /* 0x000fe8000d121848 */
[----:B------:R-:W4:Y:S04]  /*42420*/  LDL.64 R46, [R1+0x4e8] ;  /* 0x0004e800012e7983 */ /* 0x000f280000100a00 */
[----:B------:R-:W-:Y:S04]  /*42430*/  LDGSTS.E [R13+0x48004], desc[UR8][R50.64], !P2 ;  /* 0x48004000320d7fae */ /* 0x000fe8000d121848 */
[----:B------:R-:W4:Y:S04]  /*42440*/  LDL.64 R52, [R1+0x4f0] ;  /* 0x0004f00001347983 */ /* 0x000f280000100a00 */
[----:B------:R-:W-:Y:S04]  /*42450*/  LDGSTS.E [R2+0x4c004], desc[UR8][R44.64], !P2 ;  /* 0x4c0040002c027fae */ /* 0x000fe8000d121848 */
[----:B------:R-:W4:Y:S04]  /*42460*/  LDL.64 R50, [R1+0xb48] ;  /* 0x000b480001327983 */ /* 0x000f280000100a00 */
[----:B------:R-:W4:Y:S01]  /*42470*/  LDL.64 R44, [R1+0x840] ;  /* 0x00084000012c7983 */ /* 0x000f220000100a00 */
[----:B------:R-:W-:Y:S01]  /*42480*/  ISETP.GE.U32.AND P3, PT, R19, 0x7ffffced, PT ;  /* 0x7ffffced1300780c */ /* 0x000fe20003f66070 */
[C---:B------:R-:W-:Y:S01]  /*42490*/  VIADD R19, R17.reuse, 0x100000 ;  /* 0x0010000011137836 */ /* 0x040fe20000000000 */
[----:B------:R-:W-:-:S05]  /*424a0*/  IADD3 R20, R17, 0x100000, RZ ;  /* 0x0010000011147810 */ /* 0x000fca0007ffe0ff */
[----:B--2---:R1:W-:Y:S04]  /*424b0*/  LDGSTS.E [R20+0x40008], desc[UR8][R38.64], !P1 ;  /* 0x4000800026147fae */ /* 0x0043e8000c921848 */
[----:B------:R-:W-:Y:S04]  /*424c0*/  LDGSTS.E [R19+0x44008], desc[UR8][R48.64], !P1 ;  /* 0x4400800030137fae */ /* 0x000fe8000c921848 */
[----:B------:R2:W-:Y:S04]  /*424d0*/  LDGSTS.E [R18+0x48008], desc[UR8][R36.64], !P1 ;  /* 0x4800800024127fae */ /* 0x0005e8000c921848 */
[----:B------:R-:W4:Y:S01]  /*424e0*/  LDL.64 R38, [R1+0x848] ;  /* 0x0008480001267983 */ /* 0x000f220000100a00 */
[----:B-1----:R-:W1:Y:S03]  /*424f0*/  LDC R20, c[0x0][0x230] ;  /* 0x00008c00ff147b82 */ /* 0x002e660000000800 */
[----:B------:R-:W4:Y:S04]  /*42500*/  LDL.64 R48, [R1+0xb68] ;  /* 0x000b680001307983 */ /* 0x000f280000100a00 */
[----:B------:R-:W4:Y:S01]  /*42510*/  LDL.64 R36, [R1+0x850] ;  /* 0x0008500001247983 */ /* 0x000f220000100a00 */
[----:B--2---:R-:W-:-:S02]  /*42520*/  IADD3 R18, R21, -0x2b1, RZ ;  /* 0xfffffd4f15127810 */ /* 0x004fc40007ffe0ff */
[----:B------:R-:W2:Y:S01]  /*42530*/  LDC R21, c[0x0][0x230] ;  /* 0x00008c00ff157b82 */ /* 0x000ea20000000800 */
[----:B---3--:R-:W-:Y:S01]  /*42540*/  LDGSTS.E [R13+0x4c008], desc[UR8][R34.64], !P1 ;  /* 0x4c008000220d7fae */ /* 0x008fe2000c921848 */
[----:B------:R-:W-:-:S03]  /*42550*/  ISETP.GE.U32.AND P1, PT, R18, 0x7ffffcd0, PT ;  /* 0x7ffffcd01200780c */ /* 0x000fc60003f26070 */
[----:B----4-:R-:W-:Y:S04]  /*42560*/  LDGSTS.E [R2+0x4000c], desc[UR8][R32.64], !P3 ;  /* 0x4000c00020027fae */ /* 0x010fe8000d921848 */
[----:B------:R-:W-:Y:S04]  /*42570*/  LDGSTS.E [R13+0x4400c], desc[UR8][R54.64], !P3 ;  /* 0x4400c000360d7fae */ /* 0x000fe8000d921848 */
[----:B------:R-:W3:Y:S04]  /*42580*/  LDL.64 R34, [R1+0x858] ;  /* 0x0008580001227983 */ /* 0x000ee80000100a00 */
[----:B------:R-:W4:Y:S04]  /*42590*/  LDL.64 R32, [R1+0x868] ;  /* 0x0008680001207983 */ /* 0x000f280000100a00 */
[----:B------:R-:W-:Y:S04]  /*425a0*/  LDGSTS.E [R2+0x4800c], desc[UR8][R46.64], !P3 ;  /* 0x4800c0002e027fae */ /* 0x000fe8000d921848 */
[----:B------:R-:W-:Y:S01]  /*425b0*/  LDGSTS.E [R13+0x4c00c], desc[UR8][R52.64], !P3 ;  /* 0x4c00c000340d7fae */ /* 0x000fe2000d921848 */
[----:B------:R-:W-:-:S02]  /*425c0*/  VIADD R18, R24, 0xfffffd4e ;  /* 0xfffffd4e18127836 */ /* 0x000fc40000000000 */
[----:B------:R-:W2:Y:S01]  /*425d0*/  LDC R24, c[0x0][0x230] ;  /* 0x00008c00ff187b82 */ /* 0x000ea20000000800 */
[----:B------:R-:W2:Y:S04]  /*425e0*/  LDL.64 R54, [R1+0xc58] ;  /* 0x000c580001367983 */ /* 0x000ea80000100a00 */
[----:B------:R-:W2:Y:S04]  /*425f0*/  LDL.64 R46, [R1+0x870] ;  /* 0x00087000012e7983 */ /* 0x000ea80000100a00 */
[----:B------:R-:W-:Y:S04]  /*42600*/  LDGSTS.E [R2+0x50000], desc[UR8][R50.64], !P1 ;  /* 0x5000000032027fae */ /* 0x000fe8000c921848 */
[----:B------:R-:W-:Y:S01]  /*42610*/  LDGSTS.E [R19+0x54000], desc[UR8][R44.64], !P1 ;  /* 0x540000002c137fae */ /* 0x000fe2000c921848 */
[----:B------:R-:W-:-:S03]  /*42620*/  ISETP.GE.U32.AND P2, PT, R18, 0x7ffffccf, PT ;  /* 0x7ffffccf1200780c */ /* 0x000fc60003f46070 */
[----:B------:R-:W2:Y:S04]  /*42630*/  LDL.64 R52, [R1+0x890] ;  /* 0x0008900001347983 */ /* 0x000ea80000100a00 */
[----:B------:R-:W2:Y:S04]  /*42640*/  LDL.64 R50, [R1+0x898] ;  /* 0x0008980001327983 */ /* 0x000ea80000100a00 */
[----:B------:R-:W2:Y:S01]  /*42650*/  LDL.64 R44, [R1+0xbb0] ;  /* 0x000bb000012c7983 */ /* 0x000ea20000100a00 */
[----:B------:R-:W-:-:S05]  /*42660*/  IADD3 R18, R17, 0x100000, RZ ;  /* 0x0010000011127810 */ /* 0x000fca0007ffe0ff */
[----:B------:R-:W-:Y:S04]  /*42670*/  LDGSTS.E [R18+0x58000], desc[UR8][R38.64], !P1 ;  /* 0x5800000026127fae */ /* 0x000fe8000c921848 */
[----:B------:R-:W-:Y:S04]  /*42680*/  LDGSTS.E [R2+0x5c000], desc[UR8][R36.64], !P1 ;  /* 0x5c00000024027fae */ /* 0x000fe8000c921848 */
[----:B------:R-:W2:Y:S04]  /*42690*/  LDL.64 R38, [R1+0x878] ;  /* 0x0008780001267983 */ /* 0x000ea80000100a00 */
[----:B------:R-:W-:Y:S04]  /*426a0*/  LDGSTS.E [R19+0x50004], desc[UR8][R48.64], !P2 ;  /* 0x5000400030137fae */ /* 0x000fe8000d121848 */
[----:B------:R-:W2:Y:S04]  /*426b0*/  LDL.64 R36, [R1+0x880] ;  /* 0x0008800001247983 */ /* 0x000ea80000100a00 */
[----:B---3--:R1:W-:Y:S04]  /*426c0*/  LDGSTS.E [R18+0x54004], desc[UR8][R34.64], !P2 ;  /* 0x5400400022127fae */ /* 0x0083e8000d121848 */
[----:B----4-:R3:W-:Y:S04]  /*426d0*/  LDGSTS.E [R13+0x58004], desc[UR8][R32.64], !P2 ;  /* 0x58004000200d7fae */ /* 0x0107e8000d121848 */
[----:B------:R-:W4:Y:S01]  /*426e0*/  LDL.64 R48, [R1+0x8a0] ;  /* 0x0008a00001307983 */ /* 0x000f220000100a00 */
[----:B-1----:R-:W-:-:S03]  /*426f0*/  VIADD R18, R20, 0xfffffd4d ;  /* 0xfffffd4d14127836 */ /* 0x002fc60000000000 */
[----:B------:R-:W4:Y:S01]  /*42700*/  LDL.64 R34, [R1+0x888] ;  /* 0x0008880001227983 */ /* 0x000f220000100a00 */
[----:B--2---:R-:W-:Y:S01]  /*42710*/  IADD3 R19, R24, -0x295, RZ ;  /* 0xfffffd6b18137810 */ /* 0x004fe20007ffe0ff */
[----:B------:R-:W1:Y:S01]  /*42720*/  LDC R20, c[0x0][0x230] ;  /* 0x00008c00ff147b82 */ /* 0x000e620000000800 */
[----:B------:R-:W-:Y:S01]  /*42730*/  ISETP.GE.U32.AND P5, PT, R18, 0x7ffffcce, PT ;  /* 0x7ffffcce1200780c */ /* 0x000fe20003fa6070 */
[----:B------:R-:W2:Y:S01]  /*42740*/  LDL.64 R32, [R1+0xbb8] ;  /* 0x000bb80001207983 */ /* 0x000ea20000100a00 */
[----:B------:R-:W-:-:S03]  /*42750*/  IADD3 R18, R17, 0x100000, RZ ;  /* 0x0010000011127810 */ /* 0x000fc60007ffe0ff */
[----:B------:R3:W-:Y:S02]  /*42760*/  LDGSTS.E [R2+0x5c004], desc[UR8][R46.64], !P2 ;  /* 0x5c0040002e027fae */ /* 0x0007e4000d121848 */
[----:B---3--:R-:W-:Y:S01]  /*42770*/  VIADD R13, R21, 0xfffffd6a ;  /* 0xfffffd6a150d7836 */ /* 0x008fe20000000000 */
[----:B------:R-:W3:Y:S01]  /*42780*/  LDC R24, c[0x0][0x230] ;  /* 0x00008c00ff187b82 */ /* 0x000ee20000000800 */
[----:B------:R-:W3:Y:S04]  /*42790*/  LDL.64 R46, [R1+0x1380] ;  /* 0x00138000012e7983 */ /* 0x000ee80000100a00 */
[----:B------:R-:W-:Y:S01]  /*427a0*/  LDGSTS.E [R18+0x50008], desc[UR8][R44.64], !P5 ;  /* 0x500080002c127fae */ /* 0x000fe2000e921848 */
[----:B------:R-:W-:Y:S02]  /*427b0*/  IADD3 R2, R25, -0x2b4, RZ ;  /* 0xfffffd4c19027810 */ /* 0x000fe40007ffe0ff */
[----:B------:R-:W3:Y:S01]  /*427c0*/  LDC R21, c[0x0][0x230] ;  /* 0x00008c00ff157b82 */ /* 0x000ee20000000800 */
[----:B------:R-:W3:Y:S01]  /*427d0*/  LDL.64 R44, [R1+0xbe8] ;  /* 0x000be800012c7983 */ /* 0x000ee20000100a00 */
[----:B------:R-:W-:Y:S01]  /*427e0*/  ISETP.GE.U32.AND P4, PT, R13, 0x7ffffceb, PT ;  /* 0x7ffffceb0d00780c */ /* 0x000fe20003f86070 */
[----:B------:R-:W-:Y:S01]  /*427f0*/  VIADD R13, R17, 0x100000 ;  /* 0x00100000110d7836 */ /* 0x000fe20000000000 */
[----:B------:R-:W-:-:S04]  /*42800*/  ISETP.GE.U32.AND P6, PT, R2, 0x7ffffccd, PT ;  /* 0x7ffffccd0200780c */ /* 0x000fc80003fc6070 */
[----:B------:R-:W3:Y:S01]  /*42810*/  LDC R25, c[0x0][0x230] ;  /* 0x00008c00ff197b82 */ /* 0x000ee20000000800 */
[----:B------:R-:W-:Y:S02]  /*42820*/  IADD3 R2, R17, 0x100000, RZ ;  /* 0x0010000011027810 */ /* 0x000fe40007ffe0ff */
[----:B------:R-:W-:Y:S01]  /*42830*/  ISETP.GE.U32.AND P2, PT, R19, 0x7ffffcec, PT ;  /* 0x7ffffcec1300780c */ /* 0x000fe20003f46070 */
[----:B------:R-:W-:Y:S01]  /*42840*/  VIADD R19, R27, 0xfffffd69 ;  /* 0xfffffd691b137836 */ /* 0x000fe20000000000 */
[----:B-1----:R-:W-:-:S03]  /*42850*/  IADD3 R20, R20, -0x2d2, RZ ;  /* 0xfffffd2e14147810 */ /* 0x002fc60007ffe0ff */
[----:B------:R-:W1:Y:S01]  /*42860*/  LDC R27, c[0x0][0x230] ;  /* 0x00008c00ff1b7b82 */ /* 0x000e620000000800 */
[----:B------:R-:W-:Y:S02]  /*42870*/  ISETP.GE.U32.AND P3, PT, R19, 0x7ffffcea, PT ;  /* 0x7ffffcea1300780c */ /* 0x000fe40003f66070 */
[----:B------:R-:W-:Y:S01]  /*42880*/  IADD3 R19, R17, 0x100000, RZ ;  /* 0x0010000011137810 */ /* 0x000fe20007ffe0ff */
[----:B------:R-:W-:Y:S04]  /*42890*/  LDGSTS.E [R13+0x54008], desc[UR8][R38.64], !P5 ;  /* 0x54008000260d7fae */ /* 0x000fe8000e921848 */
[----:B------:R1:W-:Y:S04]  /*428a0*/  LDGSTS.E [R2+0x58008], desc[UR8][R36.64], !P5 ;  /* 0x5800800024027fae */ /* 0x0003e8000e921848 */
[----:B------:R-:W3:Y:S01]  /*428b0*/  LDL.64 R38, [R1+0xbf0] ;  /* 0x000bf00001267983 */ /* 0x000ee20000100a00 */
[----:B-1----:R-:W-:-:S03]  /*428c0*/  VIADD R2, R26, 0xfffffd2f ;  /* 0xfffffd2f1a027836 */ /* 0x002fc60000000000 */
[----:B------:R-:W3:Y:S01]  /*428d0*/  LDL.64 R36, [R1+0xbf8] ;  /* 0x000bf80001247983 */ /* 0x000ee20000100a00 */
[----:B------:R-:W1:Y:S01]  /*428e0*/  LDC R26, c[0x0][0x230] ;  /* 0x00008c00ff1a7b82 */ /* 0x000e620000000800 */
[----:B------:R-:W-:Y:S01]  /*428f0*/  ISETP.GE.U32.AND P1, PT, R2, 0x7ffffcb0, PT ;  /* 0x7ffffcb00200780c */ /* 0x000fe20003f26070 */
[----:B------:R-:W-:Y:S01]  /*42900*/  VIADD R2, R17, 0x100000 ;  /* 0x0010000011027836 */ /* 0x000fe20000000000 */
[----:B----4-:R-:W-:Y:S04]  /*42910*/  LDGSTS.E [R19+0x5c008], desc[UR8][R34.64], !P5 ;  /* 0x5c00800022137fae */ /* 0x010fe8000e921848 */
[----:B--2---:R-:W-:Y:S04]  /*42920*/  LDGSTS.E [R18+0x5000c], desc[UR8][R32.64], !P6 ;  /* 0x5000c00020127fae */ /* 0x004fe8000f121848 */
[----:B------:R-:W-:Y:S04]  /*42930*/  LDGSTS.E [R13+0x5400c], desc[UR8][R52.64], !P6 ;  /* 0x5400c000340d7fae */ /* 0x000fe8000f121848 */
[----:B------:R-:W2:Y:S04]  /*42940*/  LDL.64 R34, [R1+0x1388] ;  /* 0x0013880001227983 */ /* 0x000ea80000100a00 */
[----:B------:R-:W4:Y:S04]  /*42950*/  LDL.64 R32, [R1+0xc00] ;  /* 0x000c000001207983 */ /* 0x000f280000100a00 */
[----:B------:R-:W4:Y:S04]  /*42960*/  LDL.64 R52, [R1+0xc08] ;  /* 0x000c080001347983 */ /* 0x000f280000100a00 */
[----:B------:R-:W-:Y:S04]  /*42970*/  LDGSTS.E [R2+0x5800c], desc[UR8][R50.64], !P6 ;  /* 0x5800c00032027fae */ /* 0x000fe8000f121848 */
[----:B------:R-:W-:Y:S04]  /*42980*/  LDGSTS.E [R19+0x5c00c], desc[UR8][R48.64], !P6 ;  /* 0x5c00c00030137fae */ /* 0x000fe8000f121848 */
[----:B---3--:R-:W-:Y:S04]  /*42990*/  LDGSTS.E [R18+0x60000], desc[UR8][R46.64], !P1 ;  /* 0x600000002e127fae */ /* 0x008fe8000c921848 */
[----:B------:R-:W3:Y:S04]  /*429a0*/  LDL.64 R50, [R1+0xc10] ;  /* 0x000c100001327983 */ /* 0x000ee80000100a00 */
[----:B------:R-:W3:Y:S04]  /*429b0*/  LDL.64 R48, [R1+0x13f0] ;  /* 0x0013f00001307983 */ /* 0x000ee80000100a00 */
[----:B------:R-:W3:Y:S04]  /*429c0*/  LDL.64 R46, [R1+0xc18] ;  /* 0x000c1800012e7983 */ /* 0x000ee80000100a00 */
[----:B------:R-:W-:Y:S04]  /*429d0*/  LDGSTS.E [R13+0x64000], desc[UR8][R44.64], !P1 ;  /* 0x640000002c0d7fae */ /* 0x000fe8000c921848 */
[----:B------:R-:W3:Y:S01]  /*429e0*/  LDL.64 R44, [R1+0xc20] ;  /* 0x000c2000012c7983 */ /* 0x000ee20000100a00 */
[----:B------:R-:W-:Y:S01]  /*429f0*/  ISETP.GE.U32.AND P5, PT, R20, 0x7ffffcaf, PT ;  /* 0x7ffffcaf1400780c */ /* 0x000fe20003fa6070 */
[----:B------:R-:W-:-:S02]  /*42a00*/  VIADD R20, R21, 0xfffffd2d ;  /* 0xfffffd2d15147836 */ /* 0x000fc40000000000 */
[----:B------:R-:W1:Y:S03]  /*42a10*/  LDC R21, c[0x0][0x230] ;  /* 0x00008c00ff157b82 */ /* 0x000e660000000800 */
[----:B------:R-:W-:Y:S01]  /*42a20*/  ISETP.GE.U32.AND P6, PT, R20, 0x7ffffcae, PT ;  /* 0x7ffffcae1400780c */ /* 0x000fe20003fc6070 */
[----:B------:R-:W-:Y:S04]  /*42a30*/  LDGSTS.E [R2+0x68000], desc[UR8][R38.64], !P1 ;  /* 0x6800000026027fae */ /* 0x000fe8000c921848 */
[----:B------:R-:W-:Y:S04]  /*42a40*/  LDGSTS.E [R19+0x6c000], desc[UR8][R36.64], !P1 ;  /* 0x6c00000024137fae */ /* 0x000fe8000c921848 */
[----:B------:R-:W3:Y:S04]  /*42a50*/  LDL.64 R38, [R1+0xc28] ;  /* 0x000c280001267983 */ /* 0x000ee80000100a00 */
[----:B------:R-:W3:Y:S04]  /*42a60*/  LDL.64 R36, [R1+0x13f8] ;  /* 0x0013f80001247983 */ /* 0x000ee80000100a00 */
[----:B--2---:R-:W-:Y:S04]  /*42a70*/  LDGSTS.E [R18+0x60004], desc[UR8][R34.64], !P5 ;  /* 0x6000400022127fae */ /* 0x004fe8000e921848 */
[----:B----4-:R-:W-:Y:S04]  /*42a80*/  LDGSTS.E [R13+0x64004], desc[UR8][R32.64], !P5 ;  /* 0x64004000200d7fae */ /* 0x010fe8000e921848 */
[----:B------:R-:W-:Y:S04]  /*42a90*/  LDGSTS.E [R2+0x68004], desc[UR8][R52.64], !P5 ;  /* 0x6800400034027fae */ /* 0x000fe8000e921848 */
[----:B------:R-:W2:Y:S04]  /*42aa0*/  LDL.64 R34, [R1+0xc38] ;  /* 0x000c380001227983 */ /* 0x000ea80000100a00 */
[----:B------:R-:W4:Y:S04]  /*42ab0*/  LDL.64 R32, [R1+0xc40] ;  /* 0x000c400001207983 */ /* 0x000f280000100a00 */
[----:B------:R-:W4:Y:S04]  /*42ac0*/  LDL.64 R52, [R1+0xc48] ;  /* 0x000c480001347983 */ /* 0x000f280000100a00 */
[----:B---3--:R-:W-:Y:S04]  /*42ad0*/  LDGSTS.E [R19+0x6c004], desc[UR8][R50.64], !P5 ;  /* 0x6c00400032137fae */ /* 0x008fe8000e921848 */
[----:B------:R-:W-:Y:S04]  /*42ae0*/  LDGSTS.E [R18+0x60008], desc[UR8][R48.64], !P6 ;  /* 0x6000800030127fae */ /* 0x000fe8000f121848 */
[----:B------:R-:W-:Y:S04]  /*42af0*/  LDGSTS.E [R13+0x64008], desc[UR8][R46.64], !P6 ;  /* 0x640080002e0d7fae */ /* 0x000fe8000f121848 */
[----:B------:R-:W3:Y:S04]  /*42b00*/  LDL.64 R50, [R1+0x14e0] ;  /* 0x0014e00001327983 */ /* 0x000ee80000100a00 */
[----:B------:R-:W3:Y:S04]  /*42b10*/  LDL.64 R48, [R1+0xf60] ;  /* 0x000f600001307983 */ /* 0x000ee80000100a00 */
[----:B------:R-:W3:Y:S04]  /*42b20*/  LDL.64 R46, [R1+0xf68] ;  /* 0x000f6800012e7983 */ /* 0x000ee80000100a00 */
[----:B------:R-:W-:Y:S04]  /*42b30*/  LDGSTS.E [R2+0x68008], desc[UR8][R44.64], !P6 ;  /* 0x680080002c027fae */ /* 0x000fe8000f121848 */
[----:B------:R-:W3:Y:S01]  /*42b40*/  LDL.64 R44, [R1+0xf70] ;  /* 0x000f7000012c7983 */ /* 0x000ee20000100a00 */
[----:B------:R-:W-:-:S02]  /*42b50*/  IADD3 R20, R25, -0x2d4, RZ ;  /* 0xfffffd2c19147810 */ /* 0x000fc40007ffe0ff */
[----:B------:R-:W3:Y:S02]  /*42b60*/  LDC R25, c[0x0][0x230] ;  /* 0x00008c00ff197b82 */ /* 0x000ee40000000800 */
[----:B------:R-:W-:Y:S01]  /*42b70*/  ISETP.GE.U32.AND P1, PT, R20, 0x7ffffcad, PT ;  /* 0x7ffffcad1400780c */ /* 0x000fe20003f26070 */
[----:B------:R-:W-:-:S05]  /*42b80*/  VIADD R20, R24, 0xfffffd0f ;  /* 0xfffffd0f18147836 */ /* 0x000fca0000000000 */
[----:B------:R-:W3:Y:S01]  /*42b90*/  LDC R24, c[0x0][0x230] ;  /* 0x00008c00ff187b82 */ /* 0x000ee20000000800 */
[----:B------:R-:W-:Y:S01]  /*42ba0*/  LDGSTS.E [R19+0x6c008], desc[UR8][R38.64], !P6 ;  /* 0x6c00800026137fae */ /* 0x000fe2000f121848 */
[----:B------:R-:W-:-:S05]  /*42bb0*/  ISETP.GE.U32.AND P6, PT, R20, 0x7ffffc90, PT ;  /* 0x7ffffc901400780c */ /* 0x000fca0003fc6070 */
[----:B------:R-:W-:Y:S04]  /*42bc0*/  LDGSTS.E [R18+0x6000c], desc[UR8][R36.64], !P1 ;  /* 0x6000c00024127fae */ /* 0x000fe8000c921848 */
[----:B------:R-:W3:Y:S04]  /*42bd0*/  LDL.64 R38, [R1+0x14e8] ;  /* 0x0014e80001267983 */ /* 0x000ee80000100a00 */
[----:B------:R-:W3:Y:S04]  /*42be0*/  LDL.64 R36, [R1+0xf78] ;  /* 0x000f780001247983 */ /* 0x000ee80000100a00 */
[----:B--2---:R-:W-:Y:S04]  /*42bf0*/  LDGSTS.E [R13+0x6400c], desc[UR8][R34.64], !P1 ;  /* 0x6400c000220d7fae */ /* 0x004fe8000c921848 */
[----:B----4-:R-:W-:Y:S04]  /*42c00*/  LDGSTS.E [R2+0x6800c], desc[UR8][R32.64], !P1 ;  /* 0x6800c00020027fae */ /* 0x010fe8000c921848 */
[----:B------:R-:W-:Y:S04]  /*42c10*/  LDGSTS.E [R19+0x6c00c], desc[UR8][R52.64], !P1 ;  /* 0x6c00c00034137fae */ /* 0x000fe8000c921848 */
[----:B------:R-:W2:Y:S04]  /*42c20*/  LDL.64 R34, [R1+0xf80] ;  /* 0x000f800001227983 */ /* 0x000ea80000100a00 */
[----:B------:R-:W4:Y:S01]  /*42c30*/  LDL.64 R32, [R1+0xf88] ;  /* 0x000f880001207983 */ /* 0x000f220000100a00 */
[----:B-1----:R-:W-:-:S02]  /*42c40*/  IADD3 R20, R21, -0x2f2, RZ ;  /* 0xfffffd0e15147810 */ /* 0x002fc40007ffe0ff */
[----:B------:R-:W1:Y:S01]  /*42c50*/  LDC R21, c[0x0][0x230] ;  /* 0x00008c00ff157b82 */ /* 0x000e620000000800 */
[----:B------:R-:W4:Y:S04]  /*42c60*/  LDL.64 R52, [R1+0xfb8] ;  /* 0x000fb80001347983 */ /* 0x000f280000100a00 */
[----:B---3--:R-:W-:Y:S04]  /*42c70*/  LDGSTS.E [R18+0x70000], desc[UR8][R50.64], !P6 ;  /* 0x7000000032127fae */ /* 0x008fe8000f121848 */
[----:B------:R-:W-:Y:S04]  /*42c80*/  LDGSTS.E [R13+0x74000], desc[UR8][R48.64], !P6 ;  /* 0x74000000300d7fae */ /* 0x000fe8000f121848 */
[----:B------:R-:W-:Y:S04]  /*42c90*/  LDGSTS.E [R2+0x78000], desc[UR8][R46.64], !P6 ;  /* 0x780000002e027fae */ /* 0x000fe8000f121848 */
[----:B------:R-:W3:Y:S04]  /*42ca0*/  LDL.64 R50, [R1+0x14f0] ;  /* 0x0014f00001327983 */ /* 0x000ee80000100a00 */
[----:B------:R-:W3:Y:S04]  /*42cb0*/  LDL.64 R48, [R1+0xf90] ;  /* 0x000f900001307983 */ /* 0x000ee80000100a00 */
[----:B------:R-:W3:Y:S04]  /*42cc0*/  LDL.64 R46, [R1+0xf98] ;  /* 0x000f9800012e7983 */ /* 0x000ee80000100a00 */
[----:B------:R1:W-:Y:S04]  /*42cd0*/  LDGSTS.E [R19+0x7c000], desc[UR8][R44.64], !P6 ;  /* 0x7c0000002c137fae */ /* 0x0003e8000f121848 */
[----:B------:R-:W3:Y:S01]  /*42ce0*/  LDL.64 R44, [R1+0xfa0] ;  /* 0x000fa000012c7983 */ /* 0x000ee20000100a00 */
[----:B------:R-:W-:Y:S01]  /*42cf0*/  ISETP.GE.U32.AND P5, PT, R20, 0x7ffffc8f, PT ;  /* 0x7ffffc8f1400780c */ /* 0x000fe20003fa6070 */
[----:B------:R-:W-:-:S02]  /*42d00*/  VIADD R20, R26, 0xfffffd0d ;  /* 0xfffffd0d1a147836 */ /* 0x000fc40000000000 */
[----:B-1----:R-:W-:Y:S01]  /*42d10*/  VIADD R19, R25, 0xfffffd0c ;  /* 0xfffffd0c19137836 */ /* 0x002fe20000000000 */
[----:B------:R-:W1:Y:S02]  /*42d20*/  LDC R26, c[0x0][0x230] ;  /* 0x00008c00ff1a7b82 */ /* 0x000e640000000800 */
[----:B------:R-:W-:Y:S02]  /*42d30*/  ISETP.GE.U32.AND P6, PT, R20, 0x7ffffc8e, PT ;  /* 0x7ffffc8e1400780c */ /* 0x000fe40003fc6070 */
[----:B------:R-:W-:Y:S02]  /*42d40*/  ISETP.GE.U32.AND P1, PT, R19, 0x7ffffc8d, PT ;  /* 0x7ffffc8d1300780c */ /* 0x000fe40003f26070 */
[----:B------:R-:W-:-:S03]  /*42d50*/  IADD3 R19, R17, 0x100000, RZ ;  /* 0x0010000011137810 */ /* 0x000fc60007ffe0ff */
[----:B------:R-:W-:Y:S01]  /*42d60*/  LDGSTS.E [R18+0x70004], desc[UR8][R38.64], !P5 ;  /* 0x7000400026127fae */ /* 0x000fe2000e921848 */
[----:B------:R-:W1:Y:S03]  /*42d70*/  LDC R25, c[0x0][0x230] ;  /* 0x00008c00ff197b82 */ /* 0x000e660000000800 */
[----:B------:R-:W-:Y:S04]  /*42d80*/  LDGSTS.E [R13+0x74004], desc[UR8][R36.64], !P5 ;  /* 0x74004000240d7fae */ /* 0x000fe8000e921848 */
[----:B------:R-:W3:Y:S04]  /*42d90*/  LDL.64 R38, [R1+0x14f8] ;  /* 0x0014f80001267983 */ /* 0x000ee80000100a00 */
[----:B------:R-:W3:Y:S04]  /*42da0*/  LDL.64 R36, [R1+0xfa8] ;  /* 0x000fa80001247983 */ /* 0x000ee80000100a00 */
[----:B--2---:R-:W-:Y:S04]  /*42db0*/  LDGSTS.E [R2+0x78004], desc[UR8][R34.64], !P5 ;  /* 0x7800400022027fae */ /* 0x004fe8000e921848 */
[----:B----4-:R-:W-:Y:S04]  /*42dc0*/  LDGSTS.E [R18+0x7c004], desc[UR8][R32.64], !P5 ;  /* 0x7c00400020127fae */ /* 0x010fe8000e921848 */
[----:B------:R-:W2:Y:S04]  /*42dd0*/  LDL.64 R34, [R1+0xfb0] ;  /* 0x000fb00001227983 */ /* 0x000ea80000100a00 */
        /* <DEDUP_REMOVED lines=9> */
[----:B------:R-:W-:-:S03]  /*42e70*/  IADD3 R17, R17, 0x100000, RZ ;  /* 0x0010000011117810 */ /* 0x000fc60007ffe0ff */
[----:B------:R1:W-:Y:S04]  /*42e80*/  LDGSTS.E [R13+0x7000c], desc[UR8][R38.64], !P1 ;  /* 0x7000c000260d7fae */ /* 0x0003e8000c921848 */
[----:B------:R2:W-:Y:S04]  /*42e90*/  LDGSTS.E [R2+0x7400c], desc[UR8][R36.64], !P1 ;  /* 0x7400c00024027fae */ /* 0x0005e8000c921848 */
[----:B------:R-:W3:Y:S01]  /*42ea0*/  LDL.64 R38, [R1+0x338] ;  /* 0x0003380001267983 */ /* 0x000ee20000100a00 */
[----:B-1----:R-:W-:-:S03]  /*42eb0*/  IADD3 R13, R16, 0x100000, RZ ;  /* 0x00100000100d7810 */ /* 0x002fc60007ffe0ff */
[----:B------:R-:W3:Y:S01]  /*42ec0*/  LDL.64 R36, [R1+0x330] ;  /* 0x0003300001247983 */ /* 0x000ee20000100a00 */
[----:B--2---:R-:W-:-:S03]  /*42ed0*/  VIADD R2, R16, 0x100000 ;  /* 0x0010000010027836 */ /* 0x004fc60000000000 */
[----:B------:R1:W-:Y:S04]  /*42ee0*/  LDGSTS.E [R18+0x7800c], desc[UR8][R34.64], !P1 ;  /* 0x7800c00022127fae */ /* 0x0003e8000c921848 */
[----:B------:R2:W-:Y:S04]  /*42ef0*/  LDGSTS.E [R17+0x7c00c], desc[UR8][R52.64], !P1 ;  /* 0x7c00c00034117fae */ /* 0x0005e8000c921848 */
[----:B----4-:R-:W-:Y:S04]  /*42f00*/  LDGSTS.E [R13+0x40000], desc[UR8][R32.64], !P2 ;  /* 0x40000000200d7fae */ /* 0x010fe8000d121848 */
[----:B------:R-:W4:Y:S01]  /*42f10*/  LDL.64 R34, [R1+0x328] ;  /* 0x0003280001227983 */ /* 0x000f220000100a00 */
[----:B-1----:R-:W-:-:S03]  /*42f20*/  IADD3 R18, R16, 0x100000, RZ ;  /* 0x0010000010127810 */ /* 0x002fc60007ffe0ff */
[----:B------:R-:W4:Y:S01]  /*42f30*/  LDL.64 R52, [R1+0x720] ;  /* 0x0007200001347983 */ /* 0x000f220000100a00 */
[----:B--2---:R-:W-:-:S03]  /*42f40*/  VIADD R17, R16, 0x100000 ;  /* 0x0010000010117836 */ /* 0x004fc60000000000 */
[----:B------:R-:W2:Y:S04]  /*42f50*/  LDL.64 R32, [R1+0x318] ;  /* 0x0003180001207983 */ /* 0x000ea80000100a00 */
        /* <DEDUP_REMOVED lines=9> */
[----:B------:R-:W1:Y:S02]  /*42ff0*/  LDC R24, c[0x0][0x230] ;  /* 0x00008c00ff187b82 */ /* 0x000e640000000800 */
[----:B------:R-:W-:Y:S01]  /*43000*/  ISETP.GE.U32.AND P5, PT, R20, 0x7ffffce9, PT ;  /* 0x7ffffce91400780c */ /* 0x000fe20003fa6070 */
[----:B------:R-:W-:Y:S04]  /*43010*/  LDGSTS.E [R2+0x44004], desc[UR8][R38.64], !P4 ;  /* 0x4400400026027fae */ /* 0x000fe8000e121848 */
[----:B------:R-:W-:Y:S04]  /*43020*/  LDGSTS.E [R18+0x48004], desc[UR8][R36.64], !P4 ;  /* 0x4800400024127fae */ /* 0x000fe8000e121848 */
[----:B------:R-:W3:Y:S04]  /*43030*/  LDL.64 R38, [R1+0x548] ;  /* 0x0005480001267983 */ /* 0x000ee80000100a00 */
[----:B------:R-:W3:Y:S04]  /*43040*/  LDL.64 R36, [R1+0x550] ;  /* 0x0005500001247983 */ /* 0x000ee80000100a00 */
[----:B----4-:R-:W-:Y:S04]  /*43050*/  LDGSTS.E [R17+0x4c004], desc[UR8][R34.64], !P4 ;  /* 0x4c00400022117fae */ /* 0x010fe8000e121848 */
[----:B------:R-:W-:Y:S04]  /*43060*/  LDGSTS.E [R13+0x40008], desc[UR8][R52.64], !P3 ;  /* 0x40008000340d7fae */ /* 0x000fe8000d921848 */
[----:B--2---:R-:W-:Y:S04]  /*43070*/  LDGSTS.E [R2+0x44008], desc[UR8][R32.64], !P3 ;  /* 0x4400800020027fae */ /* 0x004fe8000d921848 */
        /* <DEDUP_REMOVED lines=11> */
[----:B------:R-:W-:-:S02]  /*43130*/  VIADD R19, R21, 0xfffffd66 ;  /* 0xfffffd6615137836 */ /* 0x000fc40000000000 */
[----:B------:R-:W1:Y:S03]  /*43140*/  LDC R21, c[0x0][0x230] ;  /* 0x00008c00ff157b82 */ /* 0x000e660000000800 */
[----:B------:R-:W-:Y:S02]  /*43150*/  ISETP.GE.U32.AND P1, PT, R19, 0x7ffffce7, PT ;  /* 0x7ffffce71300780c */ /* 0x000fe40003f26070 */
[----:B-1----:R-:W-:Y:S01]  /*43160*/  IADD3 R19, R24, -0x29b, RZ ;  /* 0xfffffd6518137810 */ /* 0x002fe20007ffe0ff */
[----:B------:R-:W-:Y:S02]  /*43170*/  VIADD R20, R27, 0xfffffd67 ;  /* 0xfffffd671b147836 */ /* 0x000fe40000000000 */
[----:B------:R-:W1:Y:S01]  /*43180*/  LDC R24, c[0x0][0x230] ;  /* 0x00008c00ff187b82 */ /* 0x000e620000000800 */
[----:B------:R-:W-:Y:S01]  /*43190*/  ISETP.GE.U32.AND P2, PT, R19, 0x7ffffce6, PT ;  /* 0x7ffffce61300780c */ /* 0x000fe20003f46070 */
[----:B------:R-:W-:-:S05]  /*431a0*/  VIADD R19, R25, 0xfffffd4b ;  /* 0xfffffd4b19137836 */ /* 0x000fca0000000000 */
[----:B------:R-:W-:Y:S01]  /*431b0*/  ISETP.GE.U32.AND P4, PT, R19, 0x7ffffccc, PT ;  /* 0x7ffffccc1300780c */ /* 0x000fe20003f86070 */
[----:B------:R-:W1:Y:S01]  /*431c0*/  LDC R25, c[0x0][0x230] ;  /* 0x00008c00ff197b82 */ /* 0x000e620000000800 */
[----:B------:R-:W-:Y:S01]  /*431d0*/  IADD3 R19, R21, -0x2b6, RZ ;  /* 0xfffffd4a15137810 */ /* 0x000fe20007ffe0ff */
[----:B------:R-:W-:Y:S03]  /*431e0*/  LDGSTS.E [R18+0x4800c], desc[UR8][R38.64], !P5 ;  /* 0x4800c00026127fae */ /* 0x000fe6000e921848 */
[----:B------:R-:W-:-:S03]  /*431f0*/  ISETP.GE.U32.AND P3, PT, R19, 0x7ffffccb, PT ;  /* 0x7ffffccb1300780c */ /* 0x000fc60003f66070 */
[----:B------:R-:W1:Y:S01]  /*43200*/  LDC R21, c[0x0][0x230] ;  /* 0x00008c00ff157b82 */ /* 0x000e620000000800 */
        /* <DEDUP_REMOVED lines=17> */
[----:B------:R-:W-:-:S02]  /*43320*/  ISETP.GE.U32.AND P6, PT, R20, 0x7ffffce8, PT ;  /* 0x7ffffce81400780c */ /* 0x000fc40003fc6070 */
[----:B------:R-:W1:Y:S02]  /*43330*/  LDC R20, c[0x0][0x230] ;  /* 0x00008c00ff147b82 */ /* 0x000e640000000800 */
[----:B-1----:R-:W-:-:S06]  /*43340*/  VIADD R19, R20, 0xfffffd49 ;  /* 0xfffffd4914137836 */ /* 0x002fcc0000000000 */
[----:B------:R-:W1:Y:S01]  /*43350*/  LDC R20, c[0x0][0x230] ;  /* 0x00008c00ff147b82 */ /* 0x000e620000000800 */
[----:B------:R-:W-:Y:S02]  /*43360*/  ISETP.GE.U32.AND P5, PT, R19, 0x7ffffcca, PT ;  /* 0x7ffffcca1300780c */ /* 0x000fe40003fa6070 */
[----:B------:R-:W-:-:S05]  /*43370*/  IADD3 R19, R25, -0x2b8, RZ ;  /* 0xfffffd4819137810 */ /* 0x000fca0007ffe0ff */
[----:B------:R-:W1:Y:S01]  /*43380*/  LDC R25, c[0x0][0x230] ;  /* 0x00008c00ff197b82 */ /* 0x000e620000000800 */
        /* <DEDUP_REMOVED lines=22> */
[----:B------:R-:W-:-:S03]  /*434f0*/  IADD3 R19, R21, -0x2d6, RZ ;  /* 0xfffffd2a15137810 */ /* 0x000fc60007ffe0ff */
[----:B------:R-:W3:Y:S01]  /*43500*/  LDC R21, c[0x0][0x230] ;  /* 0x00008c00ff157b82 */ /* 0x000ee20000000800 */
[----:B------:R-:W-:Y:S01]  /*43510*/  ISETP.GE.U32.AND P5, PT, R19, 0x7ffffcab, PT ;  /* 0x7ffffcab1300780c */ /* 0x000fe20003fa6070 */
[----:B-1----:R-:W-:-:S05]  /*43520*/  VIADD R19, R20, 0xfffffd29 ;  /* 0xfffffd2914137836 */ /* 0x002fca0000000000 */
[----:B------:R-:W-:Y:S01]  /*43530*/  ISETP.GE.U32.AND P4, PT, R19, 0x7ffffcaa, PT ;  /* 0x7ffffcaa1300780c */ /* 0x000fe20003f86070 */
[----:B------:R-:W1:Y:S01]  /*43540*/  LDC R20, c[0x0][0x230] ;  /* 0x00008c00ff147b82 */ /* 0x000e620000000800 */
[----:B------:R-:W-:-:S07]  /*43550*/  IADD3 R19, R24, -0x2d8, RZ ;  /* 0xfffffd2818137810 */ /* 0x000fce0007ffe0ff */
[----:B------:R-:W1:Y:S01]  /*43560*/  LDC R24, c[0x0][0x230] ;  /* 0x00008c00ff187b82 */ /* 0x000e620000000800 */
[----:B------:R-:W-:Y:S04]  /*43570*/  LDGSTS.E [R13+0x60000], desc[UR8][R38.64], !P3 ;  /* 0x60000000260d7fae */ /* 0x000fe8000d921848 */
[----:B------:R-:W-:Y:S04]  /*43580*/  LDGSTS.E [R2+0x64000], desc[UR8][R36.64], !P3 ;  /* 0x6400000024027fae */ /* 0x000fe8000d921848 */
[----:B------:R-:W3:Y:S04]  /*43590*/  LDL.64 R38, [R1+0xc90] ;  /* 0x000c900001267983 */ /* 0x000ee80000100a00 */
[----:B------:R-:W-:Y:S04]  /*435a0*/  LDGSTS.E [R18+0x68000], desc[UR8][R54.64], !P3 ;  /* 0x6800000036127fae */ /* 0x000fe8000d921848 */
[----:B------:R-:W3:Y:S04]  /*435b0*/  LDL.64 R36, [R1+0xc98] ;  /* 0x000c980001247983 */ /* 0x000ee80000100a00 */
[----:B--2---:R-:W-:Y:S01]  /*435c0*/  LDGSTS.E [R17+0x6c000], desc[UR8][R34.64], !P3 ;  /* 0x6c00000022117fae */ /* 0x004fe2000d921848 */
[----:B------:R-:W-:Y:S01]  /*435d0*/  ISETP.GE.U32.AND P3, PT, R19, 0x7ffffca9, PT ;  /* 0x7ffffca91300780c */ /* 0x000fe20003f66070 */
[----:B------:R-:W-:-:S02]  /*435e0*/  VIADD R19, R16, 0x100000 ;  /* 0x0010000010137836 */ /* 0x000fc40000000000 */
[----:B------:R-:W2:Y:S04]  /*435f0*/  LDL.64 R54, [R1+0xca0] ;  /* 0x000ca00001367983 */ /* 0x000ea80000100a00 */
[----:B----4-:R-:W-:Y:S04]  /*43600*/  LDGSTS.E [R13+0x60004], desc[UR8][R32.64], !P5 ;  /* 0x60004000200d7fae */ /* 0x010fe8000e921848 */
[----:B------:R-:W4:Y:S04]  /*43610*/  LDL.64 R34, [R1+0x1418] ;  /* 0x0014180001227983 */ /* 0x000f280000100a00 */
[----:B------:R-:W-:Y:S04]  /*43620*/  LDGSTS.E [R2+0x64004], desc[UR8][R52.64], !P5 ;  /* 0x6400400034027fae */ /* 0x000fe8000e921848 */
[----:B------:R-:W2:Y:S04]  /*43630*/  LDL.64 R32, [R1+0xca8] ;  /* 0x000ca80001207983 */ /* 0x000ea80000100a00 */
[----:B---3--:R3:W-:Y:S04]  /*43640*/  LDGSTS.E [R19+0x68004], desc[UR8][R50.64], !P5 ;  /* 0x6800400032137fae */ /* 0x0087e8000e921848 */
[----:B------:R-:W-:Y:S04]  /*43650*/  LDGSTS.E [R18+0x6c004], desc[UR8][R48.64], !P5 ;  /* 0x6c00400030127fae */ /* 0x000fe8000e921848 */
[----:B------:R-:W-:Y:S04]  /*43660*/  LDGSTS.E [R17+0x60008], desc[UR8][R46.64], !P4 ;  /* 0x600080002e117fae */ /* 0x000fe8000e121848 */
[----:B------:R-:W2:Y:S04]  /*43670*/  LDL.64 R52, [R1+0xfc0] ;  /* 0x000fc00001347983 */ /* 0x000ea80000100a00 */
[----:B------:R-:W2:Y:S04]  /*43680*/  LDL.64 R48, [R1+0xcb8] ;  /* 0x000cb80001307983 */ /* 0x000ea80000100a00 */
[----:B------:R-:W2:Y:S04]  /*43690*/  LDL.64 R46, [R1+0x1500] ;  /* 0x00150000012e7983 */ /* 0x000ea80000100a00 */
[----:B------:R-:W-:Y:S01]  /*436a0*/  LDGSTS.E [R13+0x64008], desc[UR8][R44.64], !P4 ;  /* 0x640080002c0d7fae */ /* 0x000fe2000e121848 */
[----:B---3--:R-:W-:-:S02]  /*436b0*/  IADD3 R19, R21, -0x2f5, RZ ;  /* 0xfffffd0b15137810 */ /* 0x008fc40007ffe0ff */
[----:B------:R-:W3:Y:S01]  /*436c0*/  LDC R21, c[0x0][0x230] ;  /* 0x00008c00ff157b82 */ /* 0x000ee20000000800 */
[----:B------:R-:W3:Y:S04]  /*436d0*/  LDL.64 R50, [R1+0xfd0] ;  /* 0x000fd00001327983 */ /* 0x000ee80000100a00 */
[----:B------:R-:W3:Y:S04]  /*436e0*/  LDL.64 R44, [R1+0xfc8] ;  /* 0x000fc800012c7983 */ /* 0x000ee80000100a00 */
[----:B------:R-:W-:Y:S04]  /*436f0*/  LDGSTS.E [R2+0x68008], desc[UR8][R38.64], !P4 ;  /* 0x6800800026027fae */ /* 0x000fe8000e121848 */
[----:B------:R-:W-:Y:S01]  /*43700*/  LDGSTS.E [R18+0x6c008], desc[UR8][R36.64], !P4 ;  /* 0x6c00800024127fae */ /* 0x000fe2000e121848 */
[----:B------:R-:W-:-:S03]  /*43710*/  ISETP.GE.U32.AND P4, PT, R19, 0x7ffffc8c, PT ;  /* 0x7ffffc8c1300780c */ /* 0x000fc60003f86070 */
[----:B------:R-:W3:Y:S04]  /*43720*/  LDL.64 R38, [R1+0x1508] ;  /* 0x0015080001267983 */ /* 0x000ee80000100a00 */
[----:B------:R-:W3:Y:S04]  /*43730*/  LDL.64 R36, [R1+0xfd8] ;  /* 0x000fd80001247983 */ /* 0x000ee80000100a00 */
[----:B----4-:R-:W-:Y:S04]  /*43740*/  LDGSTS.E [R17+0x6000c], desc[UR8][R34.64], !P3 ;  /* 0x6000c00022117fae */ /* 0x010fe8000d921848 */
[----:B--2---:R-:W-:Y:S04]  /*43750*/  LDGSTS.E [R13+0x6400c], desc[UR8][R54.64], !P3 ;  /* 0x6400c000360d7fae */ /* 0x004fe8000d921848 */
[----:B------:R-:W-:Y:S04]  /*43760*/  LDGSTS.E [R2+0x6800c], desc[UR8][R32.64], !P3 ;  /* 0x6800c00020027fae */ /* 0x000fe8000d921848 */
[----:B------:R-:W2:Y:S04]  /*43770*/  LDL.64 R34, [R1+0xfe0] ;  /* 0x000fe00001227983 */ /* 0x000ea80000100a00 */
[----:B------:R-:W4:Y:S04]  /*43780*/  LDL.64 R32, [R1+0xfe8] ;  /* 0x000fe80001207983 */ /* 0x000f280000100a00 */
[----:B------:R-:W-:Y:S04]  /*43790*/  LDGSTS.E [R18+0x6c00c], desc[UR8][R48.64], !P3 ;  /* 0x6c00c00030127fae */ /* 0x000fe8000d921848 */
[----:B------:R-:W-:Y:S04]  /*437a0*/  LDGSTS.E [R17+0x70000], desc[UR8][R46.64], !P4 ;  /* 0x700000002e117fae */ /* 0x000fe8000e121848 */
[----:B------:R-:W-:Y:S04]  /*437b0*/  LDGSTS.E [R13+0x74000], desc[UR8][R52.64], !P4 ;  /* 0x74000000340d7fae */ /* 0x000fe8000e121848 */
[----:B------:R-:W4:Y:S04]  /*437c0*/  LDL.64 R48, [R1+0x1510] ;  /* 0x0015100001307983 */ /* 0x000f280000100a00 */
[----:B------:R-:W4:Y:S04]  /*437d0*/  LDL.64 R46, [R1+0xff0] ;  /* 0x000ff000012e7983 */ /* 0x000f280000100a00 */
[----:B---3--:R-:W-:Y:S01]  /*437e0*/  LDGSTS.E [R2+0x78000], desc[UR8][R44.64], !P4 ;  /* 0x780000002c027fae */ /* 0x008fe2000e121848 */
[----:B-1----:R-:W-:-:S02]  /*437f0*/  VIADD R19, R20, 0xfffffd0a ;  /* 0xfffffd0a14137836 */ /* 0x002fc40000000000 */
[----:B------:R-:W1:Y:S01]  /*43800*/  LDC R20, c[0x0][0x230] ;  /* 0x00008c00ff147b82 */ /* 0x000e620000000800 */
[----:B------:R3:W-:Y:S04]  /*43810*/  LDGSTS.E [R18+0x7c000], desc[UR8][R50.64], !P4 ;  /* 0x7c00000032127fae */ /* 0x0007e8000e121848 */
[----:B------:R-:W4:Y:S01]  /*43820*/  LDL.64 R44, [R1+0xff8] ;  /* 0x000ff800012c7983 */ /* 0x000f220000100a00 */
[----:B------:R-:W-:Y:S02]  /*43830*/  ISETP.GE.U32.AND P5, PT, R19, 0x7ffffc8b, PT ;  /* 0x7ffffc8b1300780c */ /* 0x000fe40003fa6070 */
[----:B------:R-:W-:Y:S01]  /*43840*/  IADD3 R19, R25, -0x2f7, RZ ;  /* 0xfffffd0919137810 */ /* 0x000fe20007ffe0ff */
[----:B------:R-:W4:Y:S01]  /*43850*/  LDL.64 R50, [R1+0x1018] ;  /* 0x0010180001327983 */ /* 0x000f220000100a00 */
[----:B---3--:R-:W-:Y:S01]  /*43860*/  IADD3 R18, R24, -0x2f8, RZ ;  /* 0xfffffd0818127810 */ /* 0x008fe20007ffe0ff */
[----:B------:R-:W3:Y:S01]  /*43870*/  LDC R25, c[0x0][0x230] ;  /* 0x00008c00ff197b82 */ /* 0x000ee20000000800 */
[----:B------:R-:W-:-:S07]  /*43880*/  ISETP.GE.U32.AND P4, PT, R19, 0x7ffffc8a, PT ;  /* 0x7ffffc8a1300780c */ /* 0x000fce0003f86070 */
[----:B------:R-:W-:Y:S01]  /*43890*/  LDGSTS.E [R17+0x70004], desc[UR8][R38.64], !P5 ;  /* 0x7000400026117fae */ /* 0x000fe2000e921848 */
[----:B------:R-:W3:Y:S03]  /*438a0*/  LDC R24, c[0x0][0x230] ;  /* 0x00008c00ff187b82 */ /* 0x000ee60000000800 */
[----:B------:R-:W-:Y:S04]  /*438b0*/  LDGSTS.E [R13+0x74004], desc[UR8][R36.64], !P5 ;  /* 0x74004000240d7fae */ /* 0x000fe8000e921848 */
[----:B------:R-:W3:Y:S04]  /*438c0*/  LDL.64 R38, [R1+0x1518] ;  /* 0x0015180001267983 */ /* 0x000ee80000100a00 */
[----:B------:R-:W3:Y:S04]  /*438d0*/  LDL.64 R36, [R1+0x1008] ;  /* 0x0010080001247983 */ /* 0x000ee80000100a00 */
[----:B--2---:R-:W-:Y:S04]  /*438e0*/  LDGSTS.E [R2+0x78004], desc[UR8][R34.64], !P5 ;  /* 0x7800400022027fae */ /* 0x004fe8000e921848 */
[----:B----4-:R-:W-:Y:S01]  /*438f0*/  LDGSTS.E [R17+0x7c004], desc[UR8][R32.64], !P5 ;  /* 0x7c00400020117fae */ /* 0x010fe2000e921848 */
[----:B------:R-:W-:Y:S01]  /*43900*/  ISETP.GE.U32.AND P5, PT, R18, 0x7ffffc89, PT ;  /* 0x7ffffc891200780c */ /* 0x000fe20003fa6070 */
[----:B------:R-:W-:-:S02]  /*43910*/  VIADD R18, R16, 0x100000 ;  /* 0x0010000010127836 */ /* 0x000fc40000000000 */
[----:B------:R-:W2:Y:S04]  /*43920*/  LDL.64 R34, [R1+0x1010] ;  /* 0x0010100001227983 */ /* 0x000ea80000100a00 */
[----:B------:R-:W4:Y:S04]  /*43930*/  LDL.64 R32, [R1+0x760] ;  /* 0x0007600001207983 */ /* 0x000f280000100a00 */
[----:B------:R-:W-:Y:S04]  /*43940*/  LDGSTS.E [R13+0x70008], desc[UR8][R48.64], !P4 ;  /* 0x70008000300d7fae */ /* 0x000fe8000e121848 */
[----:B------:R-:W-:Y:S04]  /*43950*/  LDGSTS.E [R2+0x74008], desc[UR8][R46.64], !P4 ;  /* 0x740080002e027fae */ /* 0x000fe8000e121848 */
[----:B------:R-:W4:Y:S04]  /*43960*/  LDL.64 R48, [R1+0x558] ;  /* 0x0005580001307983 */ /* 0x000f280000100a00 */
[----:B------:R-:W4:Y:S04]  /*43970*/  LDL.64 R46, [R1+0x560] ;  /* 0x00056000012e7983 */ /* 0x000f280000100a00 */
[----:B------:R1:W-:Y:S04]  /*43980*/  LDGSTS.E [R18+0x78008], desc[UR8][R44.64], !P4 ;  /* 0x780080002c127fae */ /* 0x0003e8000e121848 */
[----:B------:R-:W-:Y:S04]  /*43990*/  LDGSTS.E [R17+0x7c008], desc[UR8][R14.64], !P4 ;  /* 0x7c0080000e117fae */ /* 0x000fe8000e121848 */
[----:B------:R-:W4:Y:S04]  /*439a0*/  LDL.64 R44, [R1+0x568] ;  /* 0x00056800012c7983 */ /* 0x000f280000100a00 */
[----:B------:R-:W4:Y:S01]  /*439b0*/  LDL.LU.64 R14, [R1+0x1980] ;  /* 0x00198000010e7983 */ /* 0x000f220000300a00 */
[----:B------:R-:W-:-:S03]  /*439c0*/  VIADD R16, R16, 0x100000 ;  /* 0x0010000010107836 */ /* 0x000fc60000000000 */
[----:B------:R-:W4:Y:S01]  /*439d0*/  LDL.64 R52, [R1+0x780] ;  /* 0x0007800001347983 */ /* 0x000f220000100a00 */
[----:B------:R-:W-:Y:S02]  /*439e0*/  VIADD R19, R21, 0xfffffd64 ;  /* 0xfffffd6415137836 */ /* 0x000fe40000000000 */
[----:B------:R-:W4:Y:S01]  /*439f0*/  LDC R21, c[0x0][0x230] ;  /* 0x00008c00ff157b82 */ /* 0x000f220000000800 */
[----:B-1----:R-:W-:Y:S01]  /*43a00*/  IADD3 R18, R20, -0x29e, RZ ;  /* 0xfffffd6214127810 */ /* 0x002fe20007ffe0ff */
[----:B------:R-:W4:Y:S04]  /*43a10*/  LDL.64 R54, [R1+0x938] ;  /* 0x0009380001367983 */ /* 0x000f280000100a00 */
[----:B---3--:R4:W-:Y:S01]  /*43a20*/  LDGSTS.E [R13+0x7000c], desc[UR8][R38.64], !P5 ;  /* 0x7000c000260d7fae */ /* 0x0089e2000e921848 */
[----:B------:R-:W-:Y:S01]  /*43a30*/  ISETP.GE.U32.AND P3, PT, R19, 0x7ffffce5, PT ;  /* 0x7ffffce51300780c */ /* 0x000fe20003f66070 */
[----:B------:R-:W1:Y:S02]  /*43a40*/  LDC R20, c[0x0][0x230] ;  /* 0x00008c00ff147b82 */ /* 0x000e640000000800 */
[----:B------:R-:W3:Y:S04]  /*43a50*/  LDL.64 R64, [R1+0x9e8] ;  /* 0x0009e80001407983 */ /* 0x000ee80000100a00 */
[----:B------:R4:W-:Y:S04]  /*43a60*/  LDGSTS.E [R2+0x7400c], desc[UR8][R36.64], !P5 ;  /* 0x7400c00024027fae */ /* 0x0009e8000e921848 */
[----:B------:R-:W3:Y:S04]  /*43a70*/  LDL.64 R38, [R1+0x570] ;  /* 0x0005700001267983 */ /* 0x000ee80000100a00 */
[----:B------:R-:W3:Y:S04]  /*43a80*/  LDL.64 R62, [R1+0x9f0] ;  /* 0x0009f000013e7983 */ /* 0x000ee80000100a00 */
[----:B------:R-:W3:Y:S04]  /*43a90*/  LDL.64 R36, [R1+0x580] ;  /* 0x0005800001247983 */ /* 0x000ee80000100a00 */
[----:B------:R-:W3:Y:S04]  /*43aa0*/  LDL.64 R60, [R1+0x1440] ;  /* 0x00144000013c7983 */ /* 0x000ee80000100a00 */
[----:B--2---:R2:W-:Y:S04]  /*43ab0*/  LDGSTS.E [R17+0x7800c], desc[UR8][R34.64], !P5 ;  /* 0x7800c00022117fae */ /* 0x0045e8000e921848 */
[----:B------:R2:W-:Y:S04]  /*43ac0*/  LDGSTS.E [R16+0x7c00c], desc[UR8][R50.64], !P5 ;  /* 0x7c00c00032107fae */ /* 0x0005e8000e921848 */
[----:B------:R-:W3:Y:S04]  /*43ad0*/  LDL.64 R66, [R1+0x1080] ;  /* 0x0010800001427983 */ /* 0x000ee80000100a00 */
[----:B------:R-:W3:Y:S04]  /*43ae0*/  LDL.64 R34, [R1+0x588] ;  /* 0x0005880001227983 */ /* 0x000ee80000100a00 */
[----:B------:R-:W3:Y:S01]  /*43af0*/  LDL.64 R50, [R1+0x798] ;  /* 0x0007980001327983 */ /* 0x000ee20000100a00 */
[----:B----4-:R-:W-:-:S05]  /*43b00*/  VIADD R13, R15, 0x100000 ;  /* 0x001000000f0d7836 */ /* 0x010fca0000000000 */
[----:B------:R-:W-:Y:S04]  /*43b10*/  LDGSTS.E [R13+0x40000], desc[UR8][R32.64], !P6 ;  /* 0x40000000200d7fae */ /* 0x000fe8000f121848 */
[----:B------:R-:W4:Y:S01]  /*43b20*/  LDL.64 R32, [R1+0x590] ;  /* 0x0005900001207983 */ /* 0x000f220000100a00 */
[C---:B------:R-:W-:Y:S01]  /*43b30*/  IADD3 R2, R15.reuse, 0x100000, RZ ;  /* 0x001000000f027810 */ /* 0x040fe20007ffe0ff */
[C---:B--2---:R-:W-:Y:S01]  /*43b40*/  VIADD R17, R15.reuse, 0x100000 ;  /* 0x001000000f117836 */ /* 0x044fe20000000000 */
[----:B------:R-:W-:-:S03]  /*43b50*/  IADD3 R16, R15, 0x100000, RZ ;  /* 0x001000000f107810 */ /* 0x000fc60007ffe0ff */
[----:B------:R-:W-:Y:S04]  /*43b60*/  LDGSTS.E [R2+0x44000], desc[UR8][R48.64], !P6 ;  /* 0x4400000030027fae */ /* 0x000fe8000f121848 */
[----:B------:R-:W-:Y:S04]  /*43b70*/  LDGSTS.E [R17+0x48000], desc[UR8][R46.64], !P6 ;  /* 0x480000002e117fae */ /* 0x000fe8000f121848 */
[----:B------:R-:W-:Y:S04]  /*43b80*/  LDGSTS.E [R16+0x4c000], desc[UR8][R44.64], !P6 ;  /* 0x4c0000002c107fae */ /* 0x000fe8000f121848 */
[----:B------:R-:W2:Y:S04]  /*43b90*/  LDL.64 R48, [R1+0x598] ;  /* 0x0005980001307983 */ /* 0x000ea80000100a00 */
[----:B------:R-:W2:Y:S04]  /*43ba0*/  LDL.64 R46, [R1+0x5a0] ;  /* 0x0005a000012e7983 */ /* 0x000ea80000100a00 */
[----:B------:R-:W2:Y:S04]  /*43bb0*/  LDL.64 R44, [R1+0x7b8] ;  /* 0x0007b800012c7983 */ /* 0x000ea80000100a00 */
[----:B------:R-:W-:Y:S04]  /*43bc0*/  LDGSTS.E [R13+0x40004], desc[UR8][R52.64], !P1 ;  /* 0x40004000340d7fae */ /* 0x000fe8000c921848 */
[----:B------:R-:W2:Y:S04]  /*43bd0*/  LDL.64 R52, [R1+0x5b0] ;  /* 0x0005b00001347983 */ /* 0x000ea80000100a00 */
        /* <DEDUP_REMOVED lines=8> */
[----:B----4-:R-:W-:Y:S04]  /*43c60*/  LDGSTS.E [R2+0x44008], desc[UR8][R32.64], !P2 ;  /* 0x4400800020027fae */ /* 0x010fe8000d121848 */
[----:B------:R-:W4:Y:S01]  /*43c70*/  LDL.64 R32, [R1+0x920] ;  /* 0x0009200001207983 */ /* 0x000f220000100a00 */
[----:B------:R-:W-:Y:S01]  /*43c80*/  ISETP.GE.U32.AND P5, PT, R18, 0x7ffffce3, PT ;  /* 0x7ffffce31200780c */ /* 0x000fe20003fa6070 */
[----:B------:R-:W-:Y:S01]  /*43c90*/  VIADD R18, R21, 0xfffffd61 ;  /* 0xfffffd6115127836 */ /* 0x000fe20000000000 */
[----:B------:R-:W-:Y:S01]  /*43ca0*/  IADD3 R19, R26, -0x29d, RZ ;  /* 0xfffffd631a137810 */ /* 0x000fe20007ffe0ff */
[----:B------:R-:W4:Y:S01]  /*43cb0*/  LDC R21, c[0x0][0x230] ;  /* 0x00008c00ff157b82 */ /* 0x000f220000000800 */
[----:B--2---:R-:W-:Y:S02]  /*43cc0*/  LDGSTS.E [R17+0x48008], desc[UR8][R48.64], !P2 ;  /* 0x4800800030117fae */ /* 0x004fe4000d121848 */
[----:B------:R-:W-:-:S02]  /*43cd0*/  ISETP.GE.U32.AND P6, PT, R18, 0x7ffffce2, PT ;  /* 0x7ffffce21200780c */ /* 0x000fc40003fc6070 */
[----:B------:R-:W-:Y:S01]  /*43ce0*/  IADD3 R18, R24, -0x2b9, RZ ;  /* 0xfffffd4718127810 */ /* 0x000fe20007ffe0ff */
[----:B------:R-:W-:Y:S01]  /*43cf0*/  LDGSTS.E [R16+0x4c008], desc[UR8][R46.64], !P2 ;  /* 0x4c0080002e107fae */ /* 0x000fe2000d121848 */
[----:B------:R-:W-:Y:S01]  /*43d00*/  ISETP.GE.U32.AND P4, PT, R19, 0x7ffffce4, PT ;  /* 0x7ffffce41300780c */ /* 0x000fe20003f86070 */
[----:B------:R-:W2:Y:S01]  /*43d10*/  LDC R24, c[0x0][0x230] ;  /* 0x00008c00ff187b82 */ /* 0x000ea20000000800 */
[----:B------:R-:W-:Y:S01]  /*43d20*/  ISETP.GE.U32.AND P1, PT, R18, 0x7ffffcc8, PT ;  /* 0x7ffffcc81200780c */ /* 0x000fe20003f26070 */
[----:B------:R-:W-:Y:S04]  /*43d30*/  LDGSTS.E [R13+0x4000c], desc[UR8][R44.64], !P3 ;  /* 0x4000c0002c0d7fae */ /* 0x000fe8000d921848 */
[----:B------:R-:W2:Y:S02]  /*43d40*/  LDL.64 R48, [R1+0x928] ;  /* 0x0009280001307983 */ /* 0x000ea40000100a00 */
[----:B------:R-:W4:Y:S02]  /*43d50*/  LDC R19, c[0x0][0x230] ;  /* 0x00008c00ff137b82 */ /* 0x000f240000000800 */
        /* <DEDUP_REMOVED lines=10> */
[----:B------:R-:W3:Y:S01]  /*43e00*/  LDL.64 R34, [R1+0x950] ;  /* 0x0009500001227983 */ /* 0x000ee20000100a00 */
[----:B-1----:R-:W-:-:S02]  /*43e10*/  VIADD R18, R20, 0xfffffd46 ;  /* 0xfffffd4614127836 */ /* 0x002fc40000000000 */
[----:B------:R-:W1:Y:S01]  /*43e20*/  LDC R20, c[0x0][0x230] ;  /* 0x00008c00ff147b82 */ /* 0x000e620000000800 */
[----:B------:R-:W3:Y:S04]  /*43e30*/  LDL.64 R50, [R1+0xdb0] ;  /* 0x000db00001327983 */ /* 0x000ee80000100a00 */
[----:B----4-:R-:W-:Y:S04]  /*43e40*/  LDGSTS.E [R17+0x58000], desc[UR8][R32.64], !P1 ;  /* 0x5800000020117fae */ /* 0x010fe8000c921848 */
[----:B------:R-:W4:Y:S01]  /*43e50*/  LDL.64 R32, [R1+0x960] ;  /* 0x0009600001207983 */ /* 0x000f220000100a00 */
[----:B------:R-:W-:-:S02]  /*43e60*/  ISETP.GE.U32.AND P2, PT, R18, 0x7ffffcc7, PT ;  /* 0x7ffffcc71200780c */ /* 0x000fc40003f46070 */
[----:B------:R-:W-:Y:S02]  /*43e70*/  IADD3 R18, R19, -0x2bb, RZ ;  /* 0xfffffd4513127810 */ /* 0x000fe40007ffe0ff */
[----:B------:R-:W1:Y:S01]  /*43e80*/  LDC R19, c[0x0][0x230] ;  /* 0x00008c00ff137b82 */ /* 0x000e620000000800 */
[----:B--2---:R-:W-:Y:S01]  /*43e90*/  LDGSTS.E [R16+0x5c000], desc[UR8][R48.64], !P1 ;  /* 0x5c00000030107fae */ /* 0x004fe2000c921848 */
[----:B------:R-:W-:-:S07]  /*43ea0*/  ISETP.GE.U32.AND P3, PT, R18, 0x7ffffcc6, PT ;  /* 0x7ffffcc61200780c */ /* 0x000fce0003f66070 */
[----:B------:R-:W-:Y:S04]  /*43eb0*/  LDGSTS.E [R13+0x50004], desc[UR8][R46.64], !P2 ;  /* 0x500040002e0d7fae */ /* 0x000fe8000d121848 */
[----:B------:R-:W2:Y:S04]  /*43ec0*/  LDL.64 R48, [R1+0x970] ;  /* 0x0009700001307983 */ /* 0x000ea80000100a00 */
[----:B------:R-:W-:Y:S04]  /*43ed0*/  LDGSTS.E [R2+0x54004], desc[UR8][R44.64], !P2 ;  /* 0x540040002c027fae */ /* 0x000fe8000d121848 */
[----:B------:R-:W2:Y:S04]  /*43ee0*/  LDL.64 R46, [R1+0x978] ;  /* 0x00097800012e7983 */ /* 0x000ea80000100a00 */
[----:B------:R-:W-:Y:S04]  /*43ef0*/  LDGSTS.E [R17+0x58004], desc[UR8][R54.64], !P2 ;  /* 0x5800400036117fae */ /* 0x000fe8000d121848 */
[----:B------:R-:W2:Y:S04]  /*43f00*/  LDL.64 R44, [R1+0x980] ;  /* 0x00098000012c7983 */ /* 0x000ea80000100a00 */
        /* <DEDUP_REMOVED lines=8> */
[----:B------:R-:W-:-:S02]  /*43f90*/  VIADD R18, R24, 0xfffffd44 ;  /* 0xfffffd4418127836 */ /* 0x000fc40000000000 */
[----:B------:R-:W3:Y:S01]  /*43fa0*/  LDC R24, c[0x0][0x230] ;  /* 0x00008c00ff187b82 */ /* 0x000ee20000000800 */
[----:B------:R-:W3:Y:S04]  /*43fb0*/  LDL.64 R52, [R1+0xcd8] ;  /* 0x000cd80001347983 */ /* 0x000ee80000100a00 */
[----:B----4-:R-:W-:Y:S04]  /*43fc0*/  LDGSTS.E [R16+0x5c008], desc[UR8][R32.64], !P3 ;  /* 0x5c00800020107fae */ /* 0x010fe8000d921848 */
[----:B------:R-:W4:Y:S01]  /*43fd0*/  LDL.64 R32, [R1+0x1428] ;  /* 0x0014280001207983 */ /* 0x000f220000100a00 */
[----:B------:R-:W-:-:S02]  /*43fe0*/  ISETP.GE.U32.AND P1, PT, R18, 0x7ffffcc5, PT ;  /* 0x7ffffcc51200780c */ /* 0x000fc40003f26070 */
[----:B------:R-:W-:Y:S02]  /*43ff0*/  IADD3 R18, R21, -0x2d9, RZ ;  /* 0xfffffd2715127810 */ /* 0x000fe40007ffe0ff */
[----:B------:R-:W4:Y:S02]  /*44000*/  LDC R21, c[0x0][0x230] ;  /* 0x00008c00ff157b82 */ /* 0x000f240000000800 */
[----:B------:R-:W-:Y:S01]  /*44010*/  ISETP.GE.U32.AND P2, PT, R18, 0x7ffffca8, PT ;  /* 0x7ffffca81200780c */ /* 0x000fe20003f46070 */
[----:B-1----:R-:W-:-:S05]  /*44020*/  VIADD R18, R20, 0xfffffd26 ;  /* 0xfffffd2614127836 */ /* 0x002fca0000000000 */
[----:B------:R-:W-:Y:S01]  /*44030*/  ISETP.GE.U32.AND P3, PT, R18, 0x7ffffca7, PT ;  /* 0x7ffffca71200780c */ /* 0x000fe20003f66070 */
[----:B------:R-:W-:Y:S01]  /*44040*/  LDGSTS.E [R13+0x5000c], desc[UR8][R50.64], !P1 ;  /* 0x5000c000320d7fae */ /* 0x000fe2000c921848 */
[----:B------:R-:W1:Y:S03]  /*44050*/  LDC R20, c[0x0][0x230] ;  /* 0x00008c00ff147b82 */ /* 0x000e660000000800 */
[----:B--2---:R-:W-:Y:S04]  /*44060*/  LDGSTS.E [R2+0x5400c], desc[UR8][R48.64], !P1 ;  /* 0x5400c00030027fae */ /* 0x004fe8000c921848 */
        /* <DEDUP_REMOVED lines=9> */
[----:B------:R-:W-:Y:S04]  /*44100*/  LDGSTS.E [R17+0x68000], desc[UR8][R54.64], !P2 ;  /* 0x6800000036117fae */ /* 0x000fe8000d121848 */
[----:B------:R-:W3:Y:S04]  /*44110*/  LDL.64 R36, [R1+0xd00] ;  /* 0x000d000001247983 */ /* 0x000ee80000100a00 */
[----:B------:R-:W-:Y:S04]  /*44120*/  LDGSTS.E [R16+0x6c000], desc[UR8][R34.64], !P2 ;  /* 0x6c00000022107fae */ /* 0x000fe8000d121848 */
[----:B------:R-:W3:Y:S04]  /*44130*/  LDL.64 R54, [R1+0x1438] ;  /* 0x0014380001367983 */ /* 0x000ee80000100a00 */
[----:B------:R-:W3:Y:S04]  /*44140*/  LDL.64 R34, [R1+0xd08] ;  /* 0x000d080001227983 */ /* 0x000ee80000100a00 */
[----:B----4-:R-:W-:Y:S01]  /*44150*/  LDGSTS.E [R13+0x60004], desc[UR8][R32.64], !P3 ;  /* 0x60004000200d7fae */ /* 0x010fe2000d921848 */
        /* <DEDUP_REMOVED lines=9> */
[----:B------:R-:W-:-:S05]  /*441f0*/  IADD3 R18, R15, 0x100000, RZ ;  /* 0x001000000f127810 */ /* 0x000fca0007ffe0ff */
[----:B--2---:R1:W-:Y:S04]  /*44200*/  LDGSTS.E [R18+0x68004], desc[UR8][R50.64], !P3 ;  /* 0x6800400032127fae */ /* 0x0043e8000d921848 */
        /* <DEDUP_REMOVED lines=12> */
[----:B------:R-:W-:Y:S01]  /*442d0*/  LDGSTS.E [R13+0x6400c], desc[UR8][R34.64], !P2 ;  /* 0x6400c000220d7fae */ /* 0x000fe2000d121848 */
[----:B-1----:R-:W-:-:S02]  /*442e0*/  VIADD R18, R20, 0xfffffd07 ;  /* 0xfffffd0714127836 */ /* 0x002fc40000000000 */
[----:B------:R-:W1:Y:S01]  /*442f0*/  LDC R20, c[0x0][0x230] ;  /* 0x00008c00ff147b82 */ /* 0x000e620000000800 */
[----:B------:R-:W3:Y:S04]  /*44300*/  LDL.64 R54, [R1+0x1530] ;  /* 0x0015300001367983 */ /* 0x000ee80000100a00 */
[----:B------:R-:W3:Y:S04]  /*44310*/  LDL.64 R34, [R1+0x1040] ;  /* 0x0010400001227983 */ /* 0x000ee80000100a00 */
[----:B----4-:R-:W-:Y:S01]  /*44320*/  LDGSTS.E [R2+0x6800c], desc[UR8][R32.64], !P2 ;  /* 0x6800c00020027fae */ /* 0x010fe2000d121848 */
[----:B------:R-:W-:-:S03]  /*44330*/  ISETP.GE.U32.AND P3, PT, R18, 0x7ffffc88, PT ;  /* 0x7ffffc881200780c */ /* 0x000fc60003f66070 */
[----:B------:R-:W4:Y:S01]  /*44340*/  LDL.64 R32, [R1+0x1048] ;  /* 0x0010480001207983 */ /* 0x000f220000100a00 */
[----:B------:R-:W-:Y:S02]  /*44350*/  IADD3 R18, R19, -0x2fa, RZ ;  /* 0xfffffd0613127810 */ /* 0x000fe40007ffe0ff */
[----:B------:R-:W1:Y:S01]  /*44360*/  LDC R19, c[0x0][0x230] ;  /* 0x00008c00ff137b82 */ /* 0x000e620000000800 */
[----:B------:R-:W-:Y:S01]  /*44370*/  LDGSTS.E [R17+0x6c00c], desc[UR8][R52.64], !P2 ;  /* 0x6c00c00034117fae */ /* 0x000fe2000d121848 */
[----:B------:R-:W-:-:S05]  /*44380*/  ISETP.GE.U32.AND P1, PT, R18, 0x7ffffc87, PT ;  /* 0x7ffffc871200780c */ /* 0x000fca0003f26070 */
[----:B--2---:R-:W-:Y:S04]  /*44390*/  LDGSTS.E [R16+0x70000], desc[UR8][R50.64], !P3 ;  /* 0x7000000032107fae */ /* 0x004fe8000d921848 */
[----:B------:R-:W-:Y:S04]  /*443a0*/  LDGSTS.E [R13+0x74000], desc[UR8][R48.64], !P3 ;  /* 0x74000000300d7fae */ /* 0x000fe8000d921848 */
[----:B------:R-:W-:Y:S04]  /*443b0*/  LDGSTS.E [R2+0x78000], desc[UR8][R46.64], !P3 ;  /* 0x780000002e027fae */ /* 0x000fe8000d921848 */
[----:B------:R-:W2:Y:S04]  /*443c0*/  LDL.64 R50, [R1+0x1050] ;  /* 0x0010500001327983 */ /* 0x000ea80000100a00 */
[----:B------:R-:W2:Y:S04]  /*443d0*/  LDL.64 R52, [R1+0x1070] ;  /* 0x0010700001347983 */ /* 0x000ea80000100a00 */
[----:B------:R-:W2:Y:S04]  /*443e0*/  LDL.64 R46, [R1+0x1058] ;  /* 0x00105800012e7983 */ /* 0x000ea80000100a00 */
[----:B------:R1:W-:Y:S04]  /*443f0*/  LDGSTS.E [R17+0x7c000], desc[UR8][R44.64], !P3 ;  /* 0x7c0000002c117fae */ /* 0x0003e8000d921848 */
[----:B------:R-:W2:Y:S04]  /*44400*/  LDL.64 R48, [R1+0x7e0] ;  /* 0x0007e00001307983 */ /* 0x000ea80000100a00 */
[----:B------:R-:W2:Y:S04]  /*44410*/  LDL.64 R44, [R1+0x1060] ;  /* 0x00106000012c7983 */ /* 0x000ea80000100a00 */
[----:B---3--:R-:W-:Y:S04]  /*44420*/  LDGSTS.E [R16+0x70004], desc[UR8][R38.64], !P1 ;  /* 0x7000400026107fae */ /* 0x008fe8000c921848 */
[----:B------:R-:W-:Y:S04]  /*44430*/  LDGSTS.E [R13+0x74004], desc[UR8][R36.64], !P1 ;  /* 0x74004000240d7fae */ /* 0x000fe8000c921848 */
[----:B------:R-:W3:Y:S04]  /*44440*/  LDL.64 R38, [R1+0x1538] ;  /* 0x0015380001267983 */ /* 0x000ee80000100a00 */
[----:B------:R-:W3:Y:S04]  /*44450*/  LDL.64 R36, [R1+0x1068] ;  /* 0x0010680001247983 */ /* 0x000ee80000100a00 */
[----:B------:R-:W-:Y:S04]  /*44460*/  LDGSTS.E [R2+0x78004], desc[UR8][R34.64], !P1 ;  /* 0x7800400022027fae */ /* 0x000fe8000c921848 */
[----:B------:R-:W3:Y:S04]  /*44470*/  LDL.64 R34, [R1+0x1078] ;  /* 0x0010780001227983 */ /* 0x000ee80000100a00 */
[----:B----4-:R-:W-:Y:S04]  /*44480*/  LDGSTS.E [R16+0x7c004], desc[UR8][R32.64], !P1 ;  /* 0x7c00400020107fae */ /* 0x010fe8000c921848 */
[----:B------:R-:W4:Y:S01]  /*44490*/  LDL.64 R32, [R1+0x5c8] ;  /* 0x0005c80001207983 */ /* 0x000f220000100a00 */
[----:B------:R-:W-:-:S02]  /*444a0*/  VIADD R18, R24, 0xfffffd05 ;  /* 0xfffffd0518127836 */ /* 0x000fc40000000000 */
[----:B-1----:R-:W-:Y:S01]  /*444b0*/  VIADD R17, R21, 0xfffffd04 ;  /* 0xfffffd0415117836 */ /* 0x002fe20000000000 */
[----:B------:R-:W1:Y:S02]  /*444c0*/  LDC R24, c[0x0][0x230] ;  /* 0x00008c00ff187b82 */ /* 0x000e640000000800 */
[----:B------:R-:W-:Y:S02]  /*444d0*/  ISETP.GE.U32.AND P2, PT, R18, 0x7ffffc86, PT ;  /* 0x7ffffc861200780c */ /* 0x000fe40003f46070 */
[----:B------:R-:W-:Y:S02]  /*444e0*/  ISETP.GE.U32.AND P1, PT, R17, 0x7ffffc85, PT ;  /* 0x7ffffc851100780c */ /* 0x000fe40003f26070 */
[C---:B------:R-:W-:Y:S02]  /*444f0*/  IADD3 R17, R15.reuse, 0x100000, RZ ;  /* 0x001000000f117810 */ /* 0x040fe40007ffe0ff */
[----:B------:R-:W-:-:S07]  /*44500*/  IADD3 R15, R15, 0x100000, RZ ;  /* 0x001000000f0f7810 */ /* 0x000fce0007ffe0ff */
[----:B------:R-:W-:Y:S04]  /*44510*/  LDGSTS.E [R13+0x70008], desc[UR8][R54.64], !P2 ;  /* 0x70008000360d7fae */ /* 0x000fe8000d121848 */
[----:B--2---:R-:W-:Y:S04]  /*44520*/  LDGSTS.E [R2+0x74008], desc[UR8][R50.64], !P2 ;  /* 0x7400800032027fae */ /* 0x004fe8000d121848 */
[----:B------:R-:W-:Y:S04]  /*44530*/  LDGSTS.E [R17+0x78008], desc[UR8][R46.64], !P2 ;  /* 0x780080002e117fae */ /* 0x000fe8000d121848 */
[----:B------:R-:W2:Y:S04]  /*44540*/  LDL.64 R54, [R1+0x5d0] ;  /* 0x0005d00001367983 */ /* 0x000ea80000100a00 */
[----:B------:R-:W2:Y:S04]  /*44550*/  LDL.64 R50, [R1+0x5e0] ;  /* 0x0005e00001327983 */ /* 0x000ea80000100a00 */
[----:B------:R-:W2:Y:S04]  /*44560*/  LDL.64 R46, [R1+0x7f8] ;  /* 0x0007f800012e7983 */ /* 0x000ea80000100a00 */
[----:B------:R-:W-:Y:S04]  /*44570*/  LDGSTS.E [R16+0x7c008], desc[UR8][R44.64], !P2 ;  /* 0x7c0080002c107fae */ /* 0x000fe8000d121848 */
[----:B------:R-:W2:Y:S04]  /*44580*/  LDL.64 R44, [R1+0x5e8] ;  /* 0x0005e800012c7983 */ /* 0x000ea80000100a00 */
[----:B---3--:R3:W-:Y:S04]  /*44590*/  LDGSTS.E [R13+0x7000c], desc[UR8][R38.64], !P1 ;  /* 0x7000c000260d7fae */ /* 0x0087e8000c921848 */
[----:B------:R1:W-:Y:S04]  /*445a0*/  LDGSTS.E [R2+0x7400c], desc[UR8][R36.64], !P1 ;  /* 0x7400c00024027fae */ /* 0x0003e8000c921848 */
[----:B------:R-:W2:Y:S01]  /*445b0*/  LDL.64 R38, [R1+0x5f0] ;  /* 0x0005f00001267983 */ /* 0x000ea20000100a00 */
[----:B---3--:R-:W-:-:S03]  /*445c0*/  IADD3 R13, R14, 0x100000, RZ ;  /* 0x001000000e0d7810 */ /* 0x008fc60007ffe0ff */
[----:B------:R3:W-:Y:S04]  /*445d0*/  LDGSTS.E [R16+0x7800c], desc[UR8][R52.64], !P1 ;  /* 0x7800c00034107fae */ /* 0x0007e8000c921848 */
[----:B------:R-:W2:Y:S01]  /*445e0*/  LDL.64 R36, [R1+0x5f8] ;  /* 0x0005f80001247983 */ /* 0x000ea20000100a00 */
[----:B-1----:R-:W-:-:S03]  /*445f0*/  VIADD R2, R14, 0x100000 ;  /* 0x001000000e027836 */ /* 0x002fc60000000000 */
[----:B------:R1:W-:Y:S04]  /*44600*/  LDGSTS.E [R15+0x7c00c], desc[UR8][R34.64], !P1 ;  /* 0x7c00c000220f7fae */ /* 0x0003e8000c921848 */
[----:B------:R-:W-:Y:S04]  /*44610*/  LDGSTS.E [R13+0x40000], desc[UR8][R48.64], !P4 ;  /* 0x40000000300d7fae */ /* 0x000fe8000e121848 */
[----:B------:R-:W2:Y:S04]  /*44620*/  LDL.64 R52, [R1+0x600] ;  /* 0x0006000001347983 */ /* 0x000ea80000100a00 */
[----:B------:R-:W2:Y:S01]  /*44630*/  LDL.64 R34, [R1+0x810] ;  /* 0x0008100001227983 */ /* 0x000ea20000100a00 */
[----:B------:R-:W-:-:S02]  /*44640*/  IADD3 R18, R20, -0x2a0, RZ ;  /* 0xfffffd6014127810 */ /* 0x000fc40007ffe0ff */
[----:B------:R-:W2:Y:S01]  /*44650*/  LDC R20, c[0x0][0x230] ;  /* 0x00008c00ff147b82 */ /* 0x000ea20000000800 */
[C---:B---3--:R-:W-:Y:S01]  /*44660*/  IADD3 R16, R14.reuse, 0x100000, RZ ;  /* 0x001000000e107810 */ /* 0x048fe20007ffe0ff */
[----:B-1----:R-:W-:Y:S01]  /*44670*/  VIADD R15, R14, 0x100000 ;  /* 0x001000000e0f7836 */ /* 0x002fe20000000000 */
[----:B------:R-:W3:Y:S04]  /*44680*/  LDL.64 R48, [R1+0x618] ;  /* 0x0006180001307983 */ /* 0x000ee80000100a00 */
[----:B----4-:R-:W-:Y:S04]  /*44690*/  LDGSTS.E [R2+0x44000], desc[UR8][R32.64], !P4 ;  /* 0x4400000020027fae */ /* 0x010fe8000e121848 */
[----:B------:R-:W4:Y:S04]  /*446a0*/  LDL.64 R32, [R1+0x610] ;  /* 0x0006100001207983 */ /* 0x000f280000100a00 */
[----:B--2---:R-:W-:Y:S04]  /*446b0*/  LDGSTS.E [R16+0x48000], desc[UR8][R54.64], !P4 ;  /* 0x4800000036107fae */ /* 0x004fe8000e121848 */
[----:B------:R1:W-:Y:S04]  /*446c0*/  LDGSTS.E [R15+0x4c000], desc[UR8][R50.64], !P4 ;  /* 0x4c000000320f7fae */ /* 0x0003e8000e121848 */
[----:B------:R-:W-:Y:S04]  /*446d0*/  LDGSTS.E [R13+0x40004], desc[UR8][R46.64], !P5 ;  /* 0x400040002e0d7fae */ /* 0x000fe8000e921848 */
[----:B------:R-:W2:Y:S01]  /*446e0*/  LDL.64 R54, [R1+0x620] ;  /* 0x0006200001367983 */ /* 0x000ea20000100a00 */
[----:B-1----:R-:W-:-:S03]  /*446f0*/  VIADD R15, R20, 0xfffffd40 ;  /* 0xfffffd40140f7836 */ /* 0x002fc60000000000 */
[----:B------:R-:W2:Y:S01]  /*44700*/  LDL.64 R50, [R1+0xdd0] ;  /* 0x000dd00001327983 */ /* 0x000ea20000100a00 */
[----:B------:R-:W-:-:S03]  /*44710*/  ISETP.GE.U32.AND P3, PT, R18, 0x7ffffce1, PT ;  /* 0x7ffffce11200780c */ /* 0x000fc60003f66070 */
[----:B------:R-:W2:Y:S04]  /*44720*/  LDL.64 R46, [R1+0x838] ;  /* 0x00083800012e7983 */ /* 0x000ea80000100a00 */
[----:B------:R-:W-:Y:S01]  /*44730*/  LDGSTS.E [R2+0x44004], desc[UR8][R44.64], !P5 ;  /* 0x440040002c027fae */ /* 0x000fe2000e921848 */
[----:B------:R-:W-:Y:S01]  /*44740*/  VIADD R17, R24, 0xfffffd42 ;  /* 0xfffffd4218117836 */ /* 0x000fe20000000000 */
[----:B------:R-:W1:Y:S02]  /*44750*/  LDC R20, c[0x0][0x230] ;  /* 0x00008c00ff147b82 */ /* 0x000e640000000800 */
[----:B------:R-:W2:Y:S04]  /*44760*/  LDL.64 R44, [R1+0x630] ;  /* 0x00063000012c7983 */ /* 0x000ea80000100a00 */
[----:B------:R-:W-:Y:S04]  /*44770*/  LDGSTS.E [R13+0x48004], desc[UR8][R38.64], !P5 ;  /* 0x48004000260d7fae */ /* 0x000fe8000e921848 */
[----:B------:R-:W-:Y:S01]  /*44780*/  LDGSTS.E [R2+0x4c004], desc[UR8][R36.64], !P5 ;  /* 0x4c00400024027fae */ /* 0x000fe2000e921848 */
[----:B------:R-:W-:-:S02]  /*44790*/  ISETP.GE.U32.AND P5, PT, R15, 0x7ffffcc1, PT ;  /* 0x7ffffcc10f00780c */ /* 0x000fc40003fa6070 */
[----:B------:R-:W-:Y:S01]  /*447a0*/  IADD3 R15, R14, 0x100000, RZ ;  /* 0x001000000e0f7810 */ /* 0x000fe20007ffe0ff */
[----:B------:R-:W2:Y:S04]  /*447b0*/  LDL.64 R38, [R1+0x638] ;  /* 0x0006380001267983 */ /* 0x000ea80000100a00 */
[----:B------:R-:W2:Y:S04]  /*447c0*/  LDL.64 R36, [R1+0x988] ;  /* 0x0009880001247983 */ /* 0x000ea80000100a00 */
[----:B------:R-:W-:Y:S04]  /*447d0*/  LDGSTS.E [R16+0x40008], desc[UR8][R34.64], !P6 ;  /* 0x4000800022107fae */ /* 0x000fe8000f121848 */
[----:B------:R1:W-:Y:S04]  /*447e0*/  LDGSTS.E [R15+0x44008], desc[UR8][R52.64], !P6 ;  /* 0x44008000340f7fae */ /* 0x0003e8000f121848 */
[----:B------:R-:W2:Y:S01]  /*447f0*/  LDL.64 R34, [R1+0x990] ;  /* 0x0009900001227983 */ /* 0x000ea20000100a00 */
[----:B------:R-:W-:-:S03]  /*44800*/  VIADD R18, R25, 0xfffffd43 ;  /* 0xfffffd4319127836 */ /* 0x000fc60000000000 */
[----:B------:R-:W2:Y:S04]  /*44810*/  LDL.64 R52, [R1+0x9a0] ;  /* 0x0009a00001347983 */ /* 0x000ea80000100a00 */
[----:B----4-:R-:W-:Y:S01]  /*44820*/  LDGSTS.E [R13+0x48008], desc[UR8][R32.64], !P6 ;  /* 0x48008000200d7fae */ /* 0x010fe2000f121848 */
[----:B------:R-:W-:Y:S02]  /*44830*/  ISETP.GE.U32.AND P2, PT, R18, 0x7ffffcc4, PT ;  /* 0x7ffffcc41200780c */ /* 0x000fe40003f46070 */
[----:B------:R-:W1:Y:S01]  /*44840*/  LDC R18, c[0x0][0x230] ;  /* 0x00008c00ff127b82 */ /* 0x000e620000000800 */
[----:B---3--:R-:W-:Y:S04]  /*44850*/  LDGSTS.E [R2+0x4c008], desc[UR8][R48.64], !P6 ;  /* 0x4c00800030027fae */ /* 0x008fe8000f121848 */
[----:B------:R-:W3:Y:S04]  /*44860*/  LDL.64 R32, [R1+0x998] ;  /* 0x0009980001207983 */ /* 0x000ee80000100a00 */
[----:B------:R-:W4:Y:S01]  /*44870*/  LDL.64 R48, [R1+0xdf0] ;  /* 0x000df00001307983 */ /* 0x000f220000100a00 */
[----:B-1----:R-:W-:Y:S01]  /*44880*/  VIADD R15, R18, 0xfffffd23 ;  /* 0xfffffd23120f7836 */ /* 0x002fe20000000000 */
[----:B------:R-:W-:Y:S01]  /*44890*/  ISETP.GE.U32.AND P1, PT, R17, 0x7ffffcc3, PT ;  /* 0x7ffffcc31100780c */ /* 0x000fe20003f26070 */
[----:B------:R-:W1:Y:S03]  /*448a0*/  LDC R18, c[0x0][0x230] ;  /* 0x00008c00ff127b82 */ /* 0x000e660000000800 */
[----:B------:R-:W-:-:S02]  /*448b0*/  ISETP.GE.U32.AND P6, PT, R15, 0x7ffffca4, PT ;  /* 0x7ffffca40f00780c */ /* 0x000fc40003fc6070 */
[----:B------:R-:W-:Y:S01]  /*448c0*/  IADD3 R15, R14, 0x100000, RZ ;  /* 0x001000000e0f7810 */ /* 0x000fe20007ffe0ff */
[----:B--2---:R-:W-:Y:S04]  /*448d0*/  LDGSTS.E [R2+0x4000c], desc[UR8][R46.64], !P3 ;  /* 0x4000c0002e027fae */ /* 0x004fe8000d921848 */
[----:B------:R-:W-:Y:S04]  /*448e0*/  LDGSTS.E [R15+0x4400c], desc[UR8][R54.64], !P3 ;  /* 0x4400c000360f7fae */ /* 0x000fe8000d921848 */
[----:B------:R-:W2:Y:S04]  /*448f0*/  LDL.64 R46, [R1+0x9b0] ;  /* 0x0009b000012e7983 */ /* 0x000ea80000100a00 */
[----:B------:R-:W-:Y:S01]  /*44900*/  LDGSTS.E [R13+0x4800c], desc[UR8][R44.64], !P3 ;  /* 0x4800c0002c0d7fae */ /* 0x000fe2000d921848 */
[----:B------:R-:W-:-:S02]  /*44910*/  IADD3 R17, R19, -0x2bf, RZ ;  /* 0xfffffd4113117810 */ /* 0x000fc40007ffe0ff */
[----:B------:R-:W1:Y:S01]  /*44920*/  LDC R19, c[0x0][0x230] ;  /* 0x00008c00ff137b82 */ /* 0x000e620000000800 */
[----:B------:R-:W2:Y:S04]  /*44930*/  LDL.64 R54, [R1+0x1448] ;  /* 0x0014480001367983 */ /* 0x000ea80000100a00 */
[----:B------:R-:W2:Y:S04]  /*44940*/  LDL.64 R44, [R1+0x9b8] ;  /* 0x0009b800012c7983 */ /* 0x000ea80000100a00 */
[----:B------:R-:W-:Y:S04]  /*44950*/  LDGSTS.E [R2+0x4c00c], desc[UR8][R38.64], !P3 ;  /* 0x4c00c00026027fae */ /* 0x000fe8000d921848 */
[----:B------:R-:W-:Y:S04]  /*44960*/  LDGSTS.E [R15+0x50000], desc[UR8][R50.64], !P2 ;  /* 0x50000000320f7fae */ /* 0x000fe8000d121848 */
[----:B------:R1:W-:Y:S04]  /*44970*/  LDGSTS.E [R13+0x54000], desc[UR8][R36.64], !P2 ;  /* 0x54000000240d7fae */ /* 0x0003e8000d121848 */
[----:B------:R-:W2:Y:S04]  /*44980*/  LDL.64 R38, [R1+0xe28] ;  /* 0x000e280001267983 */ /* 0x000ea80000100a00 */
[----:B------:R-:W2:Y:S04]  /*44990*/  LDL.64 R50, [R1+0x9c0] ;  /* 0x0009c00001327983 */ /* 0x000ea80000100a00 */
[----:B------:R-:W2:Y:S04]  /*449a0*/  LDL.64 R36, [R1+0x9c8] ;  /* 0x0009c80001247983 */ /* 0x000ea80000100a00 */
[----:B------:R-:W-:Y:S04]  /*449b0*/  LDGSTS.E [R2+0x58000], desc[UR8][R34.64], !P2 ;  /* 0x5800000022027fae */ /* 0x000fe8000d121848 */
[----:B------:R-:W2:Y:S04]  /*449c0*/  LDL.64 R34, [R1+0x9d0] ;  /* 0x0009d00001227983 */ /* 0x000ea80000100a00 */
[----:B---3--:R-:W-:Y:S01]  /*449d0*/  LDGSTS.E [R15+0x5c000], desc[UR8][R32.64], !P2 ;  /* 0x5c000000200f7fae */ /* 0x008fe2000d121848 */
[----:B------:R-:W-:-:S02]  /*449e0*/  ISETP.GE.U32.AND P4, PT, R17, 0x7ffffcc2, PT ;  /* 0x7ffffcc21100780c */ /* 0x000fc40003f86070 */
[----:B------:R-:W3:Y:S01]  /*449f0*/  LDC R17, c[0x0][0x230] ;  /* 0x00008c00ff117b82 */ /* 0x000ee20000000800 */
[----:B-1----:R-:W-:Y:S01]  /*44a00*/  IADD3 R13, R19, -0x2df, RZ ;  /* 0xfffffd21130d7810 */ /* 0x002fe20007ffe0ff */
[----:B----4-:R-:W-:Y:S04]  /*44a10*/  LDGSTS.E [R2+0x50004], desc[UR8][R48.64], !P1 ;  /* 0x5000400030027fae */ /* 0x010fe8000c921848 */
[----:B------:R-:W4:Y:S01]  /*44a20*/  LDL.64 R32, [R1+0xec0] ;  /* 0x000ec00001207983 */ /* 0x000f220000100a00 */
[----:B------:R-:W-:Y:S01]  /*44a30*/  ISETP.GE.U32.AND P2, PT, R13, 0x7ffffca2, PT ;  /* 0x7ffffca20d00780c */ /* 0x000fe20003f46070 */
[----:B------:R-:W1:Y:S01]  /*44a40*/  LDC R19, c[0x0][0x230] ;  /* 0x00008c00ff137b82 */ /* 0x000e620000000800 */
[----:B------:R-:W-:Y:S01]  /*44a50*/  IADD3 R13, R14, 0x100000, RZ ;  /* 0x001000000e0d7810 */ /* 0x000fe20007ffe0ff */
[----:B------:R-:W4:Y:S01]  /*44a60*/  LDL.64 R48, [R1+0x9e0] ;  /* 0x0009e00001307983 */ /* 0x000f220000100a00 */
[----:B---3--:R-:W-:-:S05]  /*44a70*/  VIADD R16, R17, 0xfffffd22 ;  /* 0xfffffd2211107836 */ /* 0x008fca0000000000 */
[----:B------:R-:W-:Y:S01]  /*44a80*/  ISETP.GE.U32.AND P3, PT, R16, 0x7ffffca3, PT ;  /* 0x7ffffca31000780c */ /* 0x000fe20003f66070 */
[----:B------:R-:W-:-:S05]  /*44a90*/  VIADD R16, R14, 0x100000 ;  /* 0x001000000e107836 */ /* 0x000fca0000000000 */
[----:B------:R3:W-:Y:S04]  /*44aa0*/  LDGSTS.E [R16+0x54004], desc[UR8][R52.64], !P1 ;  /* 0x5400400034107fae */ /* 0x0007e8000c921848 */
[----:B--2---:R-:W-:Y:S01]  /*44ab0*/  LDGSTS.E [R15+0x58004], desc[UR8][R46.64], !P1 ;  /* 0x580040002e0f7fae */ /* 0x004fe2000c921848 */
[----:B---3--:R-:W-:-:S03]  /*44ac0*/  VIADD R16, R18, 0xfffffd20 ;  /* 0xfffffd2012107836 */ /* 0x008fc60000000000 */
[----:B------:R-:W2:Y:S01]  /*44ad0*/  LDL.64 R52, [R1+0xd40] ;  /* 0x000d400001347983 */ /* 0x000ea20000100a00 */
[----:B------:R-:W-:Y:S01]  /*44ae0*/  VIADD R17, R14, 0x100000 ;  /* 0x001000000e117836 */ /* 0x000fe20000000000 */
[----:B------:R-:W3:Y:S02]  /*44af0*/  LDC R18, c[0x0][0x230] ;  /* 0x00008c00ff127b82 */ /* 0x000ee40000000800 */
[----:B------:R-:W3:Y:S04]  /*44b00*/  LDL.64 R46, [R1+0xd28] ;  /* 0x000d2800012e7983 */ /* 0x000ee80000100a00 */
[----:B------:R-:W-:Y:S01]  /*44b10*/  LDGSTS.E [R13+0x5c004], desc[UR8][R44.64], !P1 ;  /* 0x5c0040002c0d7fae */ /* 0x000fe2000c921848 */
[----:B------:R-:W-:Y:S02]  /*44b20*/  ISETP.GE.U32.AND P1, PT, R16, 0x7ffffca1, PT ;  /* 0x7ffffca11000780c */ /* 0x000fe40003f26070 */
[----:B------:R-:W-:Y:S01]  /*44b30*/  IADD3 R16, R14, 0x100000, RZ ;  /* 0x001000000e107810 */ /* 0x000fe20007ffe0ff */
[----:B------:R-:W2:Y:S04]  /*44b40*/  LDL.64 R44, [R1+0xd30] ;  /* 0x000d3000012c7983 */ /* 0x000ea80000100a00 */
        /* <DEDUP_REMOVED lines=8> */
[----:B----4-:R-:W-:Y:S04]  /*44bd0*/  LDGSTS.E [R2+0x5000c], desc[UR8][R32.64], !P5 ;  /* 0x5000c00020027fae */ /* 0x010fe8000e921848 */
[----:B------:R4:W-:Y:S04]  /*44be0*/  LDGSTS.E [R17+0x5400c], desc[UR8][R48.64], !P5 ;  /* 0x5400c00030117fae */ /* 0x0009e8000e921848 */
[----:B------:R-:W-:Y:S04]  /*44bf0*/  LDGSTS.E [R16+0x5800c], desc[UR8][R64.64], !P5 ;  /* 0x5800c00040107fae */ /* 0x000fe8000e921848 */
[----:B------:R-:W2:Y:S04]  /*44c00*/  LDL.64 R32, [R1+0x1450] ;  /* 0x0014500001207983 */ /* 0x000ea80000100a00 */
[----:B------:R-:W-:Y:S01]  /*44c10*/  LDGSTS.E [R15+0x5c00c], desc[UR8][R62.64], !P5 ;  /* 0x5c00c0003e0f7fae */ /* 0x000fe2000e921848 */
[----:B----4-:R-:W4:Y:S03]  /*44c20*/  LDC R17, c[0x0][0x230] ;  /* 0x00008c00ff117b82 */ /* 0x010f260000000800 */
[----:B------:R-:W-:Y:S04]  /*44c30*/  LDGSTS.E [R13+0x60000], desc[UR8][R60.64], !P6 ;  /* 0x600000003c0d7fae */ /* 0x000fe8000f121848 */
[----:B------:R-:W4:Y:S04]  /*44c40*/  LDL.64 R48, [R1+0xd68] ;  /* 0x000d680001307983 */ /* 0x000f280000100a00 */
[----:B------:R-:W4:Y:S04]  /*44c50*/  LDL.64 R64, [R1+0x1088] ;  /* 0x0010880001407983 */ /* 0x000f280000100a00 */
[----:B------:R-:W4:Y:S04]  /*44c60*/  LDL.64 R62, [R1+0x1090] ;  /* 0x00109000013e7983 */ /* 0x000f280000100a00 */
[----:B------:R-:W4:Y:S04]  /*44c70*/  LDL.64 R60, [R1+0x1668] ;  /* 0x00166800013c7983 */ /* 0x000f280000100a00 */
[----:B---3--:R-:W-:Y:S04]  /*44c80*/  LDGSTS.E [R2+0x64000], desc[UR8][R46.64], !P6 ;  /* 0x640000002e027fae */ /* 0x008fe8000f121848 */
[----:B------:R-:W3:Y:S04]  /*44c90*/  LDL.64 R46, [R1+0xd70] ;  /* 0x000d7000012e7983 */ /* 0x000ee80000100a00 */
[----:B--2---:R-:W-:Y:S04]  /*44ca0*/  LDGSTS.E [R13+0x68000], desc[UR8][R44.64], !P6 ;  /* 0x680000002c0d7fae */ /* 0x004fe8000f121848 */
[----:B------:R-:W2:Y:S04]  /*44cb0*/  LDL.64 R44, [R1+0x1458] ;  /* 0x00145800012c7983 */ /* 0x000ea80000100a00 */
[----:B------:R-:W-:Y:S04]  /*44cc0*/  LDGSTS.E [R2+0x6c000], desc[UR8][R38.64], !P6 ;  /* 0x6c00000026027fae */ /* 0x000fe8000f121848 */
[----:B------:R-:W-:Y:S04]  /*44cd0*/  LDGSTS.E [R16+0x60004], desc[UR8][R54.64], !P3 ;  /* 0x6000400036107fae */ /* 0x000fe8000d921848 */
[----:B------:R-:W-:Y:S04]  /*44ce0*/  LDGSTS.E [R15+0x64004], desc[UR8][R52.64], !P3 ;  /* 0x64004000340f7fae */ /* 0x000fe8000d921848 */
[----:B------:R-:W2:Y:S04]  /*44cf0*/  LDL.64 R38, [R1+0xd78] ;  /* 0x000d780001267983 */ /* 0x000ea80000100a00 */
[----:B------:R-:W-:Y:S04]  /*44d00*/  LDGSTS.E [R2+0x68004], desc[UR8][R36.64], !P3 ;  /* 0x6800400024027fae */ /* 0x000fe8000d921848 */
[----:B------:R-:W2:Y:S04]  /*44d10*/  LDL.64 R54, [R1+0x1098] ;  /* 0x0010980001367983 */ /* 0x000ea80000100a00 */
[----:B------:R-:W2:Y:S04]  /*44d20*/  LDL.64 R52, [R1+0x10a0] ;  /* 0x0010a00001347983 */ /* 0x000ea80000100a00 */
[----:B------:R4:W-:Y:S04]  /*44d30*/  LDGSTS.E [R16+0x6c004], desc[UR8][R34.64], !P3 ;  /* 0x6c00400022107fae */ /* 0x0009e8000d921848 */
[----:B------:R-:W2:Y:S04]  /*44d40*/  LDL.64 R36, [R1+0xd80] ;  /* 0x000d800001247983 */ /* 0x000ea80000100a00 */
[----:B------:R-:W2:Y:S04]  /*44d50*/  LDL.64 R34, [R1+0xd88] ;  /* 0x000d880001227983 */ /* 0x000ea80000100a00 */
[----:B------:R-:W-:Y:S01]  /*44d60*/  LDGSTS.E [R15+0x60008], desc[UR8][R32.64], !P2 ;  /* 0x60008000200f7fae */ /* 0x000fe2000d121848 */
[----:B----4-:R-:W-:-:S03]  /*44d70*/  IADD3 R16, R17, -0x2fd, RZ ;  /* 0xfffffd0311107810 */ /* 0x010fc60007ffe0ff */
[----:B------:R-:W-:Y:S04]  /*44d80*/  LDGSTS.E [R13+0x64008], desc[UR8][R50.64], !P2 ;  /* 0x64008000320d7fae */ /* 0x000fe8000d121848 */
[----:B------:R-:W4:Y:S01]  /*44d90*/  LDL.64 R32, [R1+0x15b8] ;  /* 0x0015b80001207983 */ /* 0x000f220000100a00 */
[----:B------:R-:W-:Y:S01]  /*44da0*/  ISETP.GE.U32.AND P3, PT, R16, 0x7ffffc84, PT ;  /* 0x7ffffc841000780c */ /* 0x000fe20003f66070 */
[----:B-1----:R-:W-:Y:S02]  /*44db0*/  VIADD R16, R19, 0xfffffd02 ;  /* 0xfffffd0213107836 */ /* 0x002fe40000000000 */
[----:B------:R-:W-:Y:S01]  /*44dc0*/  LDGSTS.E [R2+0x68008], desc[UR8][R48.64], !P2 ;  /* 0x6800800030027fae */ /* 0x000fe2000d121848 */
[----:B------:R-:W-:-:S03]  /*44dd0*/  IADD3 R17, R14, 0x100000, RZ ;  /* 0x001000000e117810 */ /* 0x000fc60007ffe0ff */
[----:B------:R-:W4:Y:S04]  /*44de0*/  LDL.64 R50, [R1+0x10a8] ;  /* 0x0010a80001327983 */ /* 0x000f280000100a00 */
[----:B------:R-:W4:Y:S04]  /*44df0*/  LDL.64 R48, [R1+0x1708] ;  /* 0x0017080001307983 */ /* 0x000f280000100a00 */
[----:B---3--:R-:W-:Y:S01]  /*44e00*/  LDGSTS.E [R15+0x6c008], desc[UR8][R46.64], !P2 ;  /* 0x6c0080002e0f7fae */ /* 0x008fe2000d121848 */
[----:B------:R-:W-:Y:S01]  /*44e10*/  ISETP.GE.U32.AND P2, PT, R16, 0x7ffffc83, PT ;  /* 0x7ffffc831000780c */ /* 0x000fe20003f46070 */
[----:B------:R-:W-:-:S02]  /*44e20*/  VIADD R16, R14, 0x100000 ;  /* 0x001000000e107836 */ /* 0x000fc40000000000 */
[----:B------:R-:W3:Y:S04]  /*44e30*/  LDL.64 R46, [R1+0x10b0] ;  /* 0x0010b000012e7983 */ /* 0x000ee80000100a00 */
[----:B--2---:R-:W-:Y:S04]  /*44e40*/  LDGSTS.E [R13+0x6000c], desc[UR8][R44.64], !P1 ;  /* 0x6000c0002c0d7fae */ /* 0x004fe8000c921848 */
[----:B------:R-:W2:Y:S04]  /*44e50*/  LDL.64 R44, [R1+0x10b8] ;  /* 0x0010b800012c7983 */ /* 0x000ea80000100a00 */
[----:B------:R-:W-:Y:S04]  /*44e60*/  LDGSTS.E [R2+0x6400c], desc[UR8][R38.64], !P1 ;  /* 0x6400c00026027fae */ /* 0x000fe8000c921848 */
[----:B------:R-:W2:Y:S04]  /*44e70*/  LDL.64 R38, [R1+0x10c0] ;  /* 0x0010c00001267983 */ /* 0x000ea80000100a00 */
[----:B------:R-:W-:Y:S04]  /*44e80*/  LDGSTS.E [R17+0x6800c], desc[UR8][R36.64], !P1 ;  /* 0x6800c00024117fae */ /* 0x000fe8000c921848 */
[----:B------:R1:W-:Y:S04]  /*44e90*/  LDGSTS.E [R16+0x6c00c], desc[UR8][R34.64], !P1 ;  /* 0x6c00c00022107fae */ /* 0x0003e8000c921848 */
[----:B------:R-:W2:Y:S04]  /*44ea0*/  LDL.64 R36, [R1+0x1758] ;  /* 0x0017580001247983 */ /* 0x000ea80000100a00 */
[----:B------:R-:W2:Y:S04]  /*44eb0*/  LDL.64 R34, [R1+0x10c8] ;  /* 0x0010c80001227983 */ /* 0x000ea80000100a00 */
[----:B----4-:R-:W-:Y:S01]  /*44ec0*/  LDGSTS.E [R15+0x70000], desc[UR8][R32.64], !P3 ;  /* 0x70000000200f7fae */ /* 0x010fe2000d921848 */
[----:B-1----:R-:W-:Y:S01]  /*44ed0*/  IADD3 R16, R18, -0x2ff, RZ ;  /* 0xfffffd0112107810 */ /* 0x002fe20007ffe0ff */
[----:B------:R-:W-:-:S02]  /*44ee0*/  VIADD R17, R20, 0xfffffd00 ;  /* 0xfffffd0014117836 */ /* 0x000fc40000000000 */
[----:B------:R-:W-:Y:S04]  /*44ef0*/  LDGSTS.E [R13+0x74000], desc[UR8][R66.64], !P3 ;  /* 0x74000000420d7fae */ /* 0x000fe8000d921848 */
[----:B------:R-:W4:Y:S01]  /*44f00*/  LDL.64 R32, [R1+0x10d0] ;  /* 0x0010d00001207983 */ /* 0x000f220000100a00 */
[----:B------:R-:W-:-:S03]  /*44f10*/  ISETP.GE.U32.AND P1, PT, R16, 0x7ffffc82, PT ;  /* 0x7ffffc821000780c */ /* 0x000fc60003f26070 */
[----:B------:R-:W-:Y:S04]  /*44f20*/  LDGSTS.E [R2+0x78000], desc[UR8][R64.64], !P3 ;  /* 0x7800000040027fae */ /* 0x000fe8000d921848 */
[----:B------:R-:W-:Y:S01]  /*44f30*/  LDGSTS.E [R15+0x7c000], desc[UR8][R62.64], !P3 ;  /* 0x7c0000003e0f7fae */ /* 0x000fe2000d921848 */
[----:B------:R-:W-:Y:S01]  /*44f40*/  ISETP.GE.U32.AND P3, PT, R17, 0x7ffffc81, PT ;  /* 0x7ffffc811100780c */ /* 0x000fe20003f66070 */
[C---:B------:R-:W-:Y:S01]  /*44f50*/  VIADD R16, R14.reuse, 0x100000 ;  /* 0x001000000e107836 */ /* 0x040fe20000000000 */
[C---:B------:R-:W-:Y:S01]  /*44f60*/  IADD3 R17, R14.reuse, 0x100000, RZ ;  /* 0x001000000e117810 */ /* 0x040fe20007ffe0ff */
[----:B------:R-:W-:Y:S04]  /*44f70*/  LDGSTS.E [R13+0x70004], desc[UR8][R60.64], !P2 ;  /* 0x700040003c0d7fae */ /* 0x000fe8000d121848 */
[----:B------:R-:W-:Y:S04]  /*44f80*/  LDGSTS.E [R2+0x74004], desc[UR8][R54.64], !P2 ;  /* 0x7400400036027fae */ /* 0x000fe8000d121848 */
[----:B------:R-:W-:Y:S01]  /*44f90*/  LDGSTS.E [R17+0x78004], desc[UR8][R52.64], !P2 ;  /* 0x7800400034117fae */ /* 0x000fe2000d121848 */
[----:B------:R-:W-:-:S03]  /*44fa0*/  IADD3 R14, R14, 0x100000, RZ ;  /* 0x001000000e0e7810 */ /* 0x000fc60007ffe0ff */
[----:B------:R-:W-:Y:S04]  /*44fb0*/  LDGSTS.E [R16+0x7c004], desc[UR8][R50.64], !P2 ;  /* 0x7c00400032107fae */ /* 0x000fe8000d121848 */
[----:B------:R-:W-:Y:S04]  /*44fc0*/  LDGSTS.E [R15+0x70008], desc[UR8][R48.64], !P1 ;  /* 0x70008000300f7fae */ /* 0x000fe8000c921848 */
[----:B---3--:R-:W-:Y:S04]  /*44fd0*/  LDGSTS.E [R13+0x74008], desc[UR8][R46.64], !P1 ;  /* 0x740080002e0d7fae */ /* 0x008fe8000c921848 */
[----:B--2---:R-:W-:Y:S04]  /*44fe0*/  LDGSTS.E [R2+0x78008], desc[UR8][R44.64], !P1 ;  /* 0x780080002c027fae */ /* 0x004fe8000c921848 */
[----:B------:R-:W-:Y:S04]  /*44ff0*/  LDGSTS.E [R16+0x7c008], desc[UR8][R38.64], !P1 ;  /* 0x7c00800026107fae */ /* 0x000fe8000c921848 */
[----:B------:R-:W-:Y:S04]  /*45000*/  LDGSTS.E [R15+0x7000c], desc[UR8][R36.64], !P3 ;  /* 0x7000c000240f7fae */ /* 0x000fe8000d921848 */
[----:B------:R-:W-:Y:S04]  /*45010*/  LDGSTS.E [R13+0x7400c], desc[UR8][R34.64], !P3 ;  /* 0x7400c000220d7fae */ /* 0x000fe8000d921848 */
[----:B----4-:R1:W-:Y:S04]  /*45020*/  LDGSTS.E [R2+0x7800c], desc[UR8][R32.64], !P3 ;  /* 0x7800c00020027fae */ /* 0x0103e8000d921848 */
[----:B------:R-:W-:Y:S04]  /*45030*/  LDGSTS.E [R14+0x7c00c], desc[UR8][R6.64], !P3 ;  /* 0x7c00c000060e7fae */ /* 0x000fe8000d921848 */
[----:B------:R-:W5:Y:S04]  /*45040*/  LDL.LU.64 R6, [R1+0x1978] ;  /* 0x0019780001067983 */ /* 0x000f680000300a00 */
[----:B------:R-:W2:Y:S01]  /*45050*/  LDL.64 R36, [R1+0x10d8] ;  /* 0x0010d80001247983 */ /* 0x000ea20000100a00 */
[----:B-1----:R-:W1:Y:S03]  /*45060*/  LDC R2, c[0x0][0x230] ;  /* 0x00008c00ff027b82 */ /* 0x002e660000000800 */
[----:B------:R-:W3:Y:S04]  /*45070*/  LDL.64 R34, [R1+0x10e8] ;  /* 0x0010e80001227983 */ /* 0x000ee80000100a00 */
[----:B------:R-:W4:Y:S04]  /*45080*/  LDL.64 R32, [R1+0x10f0] ;  /* 0x0010f00001207983 */ /* 0x000f280000100a00 */
[----:B------:R-:W0:Y:S04]  /*45090*/  LDGDEPBAR ;  /* 0x00000000000079af */ /* 0x000e280000000000 */
[----:B--2---:R-:W-:Y:S04]  /*450a0*/  LDGSTS.E [R3+-0x18000], desc[UR8][R36.64], P0 ;  /* 0xe800000024037fae */ /* 0x004fe80008121848 */
[----:B------:R-:W-:Y:S04]  /*450b0*/  LDGSTS.E [R3+-0x17c00], desc[UR8][R40.64], P0 ;  /* 0xe840000028037fae */ /* 0x000fe80008121848 */
[----:B------:R-:W-:Y:S04]  /*450c0*/  LDGSTS.E [R3+-0x17800], desc[UR8][R56.64], P0 ;  /* 0xe880000038037fae */ /* 0x000fe80008121848 */
[----:B------:R-:W-:Y:S04]  /*450d0*/  LDGSTS.E [R3+-0x17400], desc[UR8][R72.64], P0 ;  /* 0xe8c0000048037fae */ /* 0x000fe80008121848 */
[----:B------:R-:W-:Y:S04]  /*450e0*/  LDGSTS.E [R3+-0x17000], desc[UR8][R88.64], P0 ;  /* 0xe900000058037fae */ /* 0x000fe80008121848 */
[----:B------:R-:W-:Y:S04]  /*450f0*/  LDGSTS.E [R3+-0x16c00], desc[UR8][R104.64], P0 ;  /* 0xe940000068037fae */ /* 0x000fe80008121848 */
[----:B------:R-:W-:Y:S04]  /*45100*/  LDGSTS.E [R3+-0x16800], desc[UR8][R120.64], P0 ;  /* 0xe980000078037fae */ /* 0x000fe80008121848 */
[----:B------:R-:W-:Y:S04]  /*45110*/  LDGSTS.E [R3+-0x16400], desc[UR8][R136.64], P0 ;  /* 0xe9c0000088037fae */ /* 0x000fe80008121848 */
[----:B---3--:R-:W-:Y:S04]  /*45120*/  LDGSTS.E [R12+-0x17f80], desc[UR8][R34.64], P0 ;  /* 0xe8080000220c7fae */ /* 0x008fe80008121848 */
[----:B------:R-:W-:Y:S04]  /*45130*/  LDGSTS.E [R12+-0x17b80], desc[UR8][R42.64], P0 ;  /* 0xe84800002a0c7fae */ /* 0x000fe80008121848 */
[----:B------:R-:W-:Y:S04]  /*45140*/  LDGSTS.E [R12+-0x17780], desc[UR8][R58.64], P0 ;  /* 0xe88800003a0c7fae */ /* 0x000fe80008121848 */
[----:B------:R-:W-:Y:S04]  /*45150*/  LDGSTS.E [R12+-0x17380], desc[UR8][R74.64], P0 ;  /* 0xe8c800004a0c7fae */ /* 0x000fe80008121848 */
[----:B------:R-:W-:Y:S04]  /*45160*/  LDGSTS.E [R12+-0x16f80], desc[UR8][R90.64], P0 ;  /* 0xe90800005a0c7fae */ /* 0x000fe80008121848 */
[----:B------:R-:W-:Y:S04]  /*45170*/  LDGSTS.E [R12+-0x16b80], desc[UR8][R106.64], P0 ;  /* 0xe94800006a0c7fae */ /* 0x000fe80008121848 */
[----:B------:R-:W-:Y:S04]  /*45180*/  LDGSTS.E [R12+-0x16780], desc[UR8][R122.64], P0 ;  /* 0xe98800007a0c7fae */ /* 0x000fe80008121848 */
        /* <DEDUP_REMOVED lines=40> */
[----:B------:R-:W-:Y:S01]  /*45410*/  LDGSTS.E [R4+-0x16100], desc[UR8][R170.64], P0 ;  /* 0xe9f00000aa047fae */ /* 0x000fe20008121848 */
[----:B-1----:R-:W-:-:S03]  /*45420*/  VIADD R2, R2, 0x7f ;  /* 0x0000007f02027836 */ /* 0x002fc60000000000 */
[----:B------:R-:W-:Y:S04]  /*45430*/  LDGSTS.E [R0+-0x17c80], desc[UR8][R168.64], P0 ;  /* 0xe8380000a8007fae */ /* 0x000fe80008121848 */
[----:B------:R1:W-:Y:S04]  /*45440*/  LDGSTS.E [R0+-0x17880], desc[UR8][R166.64], P0 ;  /* 0xe8780000a6007fae */ /* 0x0003e80008121848 */
[----:B------:R-:W4:Y:S01]  /*45450*/  LDL.64 R4, [R1+0x1348] ;  /* 0x0013480001047983 */ /* 0x000f220000100a00 */
[----:B--2---:R-:W-:Y:S02]  /*45460*/  CS2R R216, SRZ ;  /* 0x0000000000d87805 */ /* 0x004fe4000001ff00 */
[----:B------:R-:W-:-:S02]  /*45470*/  CS2R R218, SRZ ;  /* 0x0000000000da7805 */ /* 0x000fc4000001ff00 */
[----:B------:R-:W-:Y:S01]  /*45480*/  CS2R R220, SRZ ;  /* 0x0000000000dc7805 */ /* 0x000fe2000001ff00 */
[----:B------:R2:W-:Y:S01]  /*45490*/  STL [R1], RZ ;  /* 0x000000ff01007387 */ /* 0x0005e20000100800 */
[----:B------:R-:W-:Y:S02]  /*454a0*/  CS2R R222, SRZ ;  /* 0x0000000000de7805 */ /* 0x000fe4000001ff00 */
[----:B------:R-:W-:Y:S02]  /*454b0*/  CS2R R224, SRZ ;  /* 0x0000000000e07805 */ /* 0x000fe4000001ff00 */
[----:B------:R-:W-:Y:S01]  /*454c0*/  CS2R R226, SRZ ;  /* 0x0000000000e27805 */ /* 0x000fe2000001ff00 */
[----:B------:R2:W-:Y:S01]  /*454d0*/  STL [R1+0x4], RZ ;  /* 0x000004ff01007387 */ /* 0x0005e20000100800 */
[----:B------:R-:W-:Y:S02]  /*454e0*/  CS2R R228, SRZ ;  /* 0x0000000000e47805 */ /* 0x000fe4000001ff00 */
[----:B------:R-:W-:-:S02]  /*454f0*/  CS2R R230, SRZ ;  /* 0x0000000000e67805 */ /* 0x000fc4000001ff00 */
[----:B------:R-:W-:Y:S01]  /*45500*/  CS2R R232, SRZ ;  /* 0x0000000000e87805 */ /* 0x000fe2000001ff00 */
[----:B------:R2:W-:Y:S01]  /*45510*/  STL [R1+0x8], RZ ;  /* 0x000008ff01007387 */ /* 0x0005e20000100800 */
        /* <DEDUP_REMOVED lines=9> */
[----:B---3--:R-:W-:Y:S02]  /*455b0*/  CS2R R184, SRZ ;  /* 0x0000000000b87805 */ /* 0x008fe4000001ff00 */
        /* <DEDUP_REMOVED lines=23> */
[----:B-1----:R-:W-:Y:S02]  /*45730*/  CS2R R166, SRZ ;  /* 0x0000000000a67805 */ /* 0x002fe4000001ff00 */
        /* <DEDUP_REMOVED lines=77> */
[----:B------:R1:W-:Y:S01]  /*45c10*/  LDGSTS.E [R0+-0x17480], desc[UR8][R164.64], P0 ;  /* 0xe8b80000a4007fae */ /* 0x0003e20008121848 */
        /* <DEDUP_REMOVED lines=12> */
[----:B-1----:R-:W-:Y:S02]  /*45ce0*/  CS2R R164, SRZ ;  /* 0x0000000000a47805 */ /* 0x002fe4000001ff00 */
[----:B------:R-:W-:-:S02]  /*45cf0*/  CS2R R46, SRZ ;  /* 0x00000000002e7805 */ /* 0x000fc4000001ff00 */
[----:B------:R-:W-:Y:S01]  /*45d00*/  CS2R R48, SRZ ;  /* 0x0000000000307805 */ /* 0x000fe2000001ff00 */
[----:B------:R1:W-:Y:S01]  /*45d10*/  LDGSTS.E [R0+-0x16c80], desc[UR8][R160.64], P0 ;  /* 0xe9380000a0007fae */ /* 0x0003e20008121848 */
[----:B------:R-:W-:Y:S02]  /*45d20*/  CS2R R50, SRZ ;  /* 0x0000000000327805 */ /* 0x000fe4000001ff00 */
[----:B------:R-:W-:Y:S02]  /*45d30*/  CS2R R52, SRZ ;  /* 0x0000000000347805 */ /* 0x000fe4000001ff00 */
[----:B------:R-:W-:Y:S01]  /*45d40*/  CS2R R54, SRZ ;  /* 0x0000000000367805 */ /* 0x000fe2000001ff00 */
[----:B------:R2:W-:Y:S01]  /*45d50*/  LDGSTS.E [R0+-0x16880], desc[UR8][R158.64], P0 ;  /* 0xe97800009e007fae */ /* 0x0005e20008121848 */
[----:B---3--:R-:W-:-:S03]  /*45d60*/  CS2R R162, SRZ ;  /* 0x0000000000a27805 */ /* 0x008fc6000001ff00 */
[----:B------:R3:W-:Y:S01]  /*45d70*/  LDGSTS.E [R0+-0x16480], desc[UR8][R156.64], P0 ;  /* 0xe9b800009c007fae */ /* 0x0007e20008121848 */
[----:B-1----:R-:W-:Y:S02]  /*45d80*/  CS2R R160, SRZ ;  /* 0x0000000000a07805 */ /* 0x002fe4000001ff00 */
[----:B--2---:R-:W-:Y:S02]  /*45d90*/  CS2R R158, SRZ ;  /* 0x00000000009e7805 */ /* 0x004fe4000001ff00 */
[----:B---3--:R-:W-:Y:S01]  /*45da0*/  CS2R R156, SRZ ;  /* 0x00000000009c7805 */ /* 0x008fe2000001ff00 */
[----:B----4-:R1:W-:Y:S01]  /*45db0*/  LDGSTS.E [R0+-0x16080], desc[UR8][R4.64], P0 ;  /* 0xe9f8000004007fae */ /* 0x0103e20008121848 */
[----:B------:R-:W-:-:S03]  /*45dc0*/  ISETP.GE.AND P0, PT, R2, 0x80, PT ;  /* 0x000000800200780c */ /* 0x000fc60003f06270 */
[----:B------:R-:W0:Y:S10]  /*45dd0*/  LDGDEPBAR ;  /* 0x00000000000079af */ /* 0x000e340000000000 */
[----:B-1----:R-:W-:Y:S05]  /*45de0*/  @!P0 BRA `(.L_x_0) ;  /* 0x0000022800108947 */ /* 0x002fea0003800000 */
[----:B------:R-:W2:Y:S04]  /*45df0*/  LDL.LU.64 R12, [R1+0x380] ;  /* 0x00038000010c7983 */ /* 0x000ea80000300a00 */
[----:B------:R-:W3:Y:S04]  /*45e00*/  LDL.LU.64 R14, [R1+0x388] ;  /* 0x00038800010e7983 */ /* 0x000ee80000300a00 */
        /* <DEDUP_REMOVED lines=14> */
[----:B--2---:R-:W-:Y:S01]  /*45ef0*/  MOV R11, R12 ;  /* 0x0000000c000b7202 */ /* 0x004fe20000000f00 */
[----:B------:R-:W-:Y:S01]  /*45f00*/  IMAD.MOV.U32 R10, RZ, RZ, R13 ;  /* 0x000000ffff0a7224 */ /* 0x000fe200078e000d */
[----:B---3--:R-:W-:Y:S01]  /*45f10*/  MOV R13, R14 ;  /* 0x0000000e000d7202 */ /* 0x008fe20000000f00 */
[----:B------:R-:W-:Y:S01]  /*45f20*/  IMAD.MOV.U32 R12, RZ, RZ, R15 ;  /* 0x000000ffff0c7224 */ /* 0x000fe200078e000f */
[----:B----4-:R-:W-:Y:S01]  /*45f30*/  MOV R15, R16 ;  /* 0x00000010000f7202 */ /* 0x010fe20000000f00 */
[----:B------:R-:W-:Y:S01]  /*45f40*/  IMAD.MOV.U32 R14, RZ, RZ, R17 ;  /* 0x000000ffff0e7224 */ /* 0x000fe200078e0011 */
[----:B------:R-:W-:Y:S01]  /*45f50*/  MOV R17, R18 ;  /* 0x0000001200117202 */ /* 0x000fe20000000f00 */
        /* <DEDUP_REMOVED lines=10> */
[----:B------:R-:W-:-:S02]  /*46000*/  IMAD.MOV.U32 R250, RZ, RZ, R39 ;  /* 0x000000fffffa7224 */ /* 0x000fc400078e0027 */
[----:B------:R-:W2:Y:S01]  /*46010*/  LDL.LU.64 R38, [R1+0x1c0] ;  /* 0x0001c00001267983 */ /* 0x000ea20000300a00 */
[----:B------:R-:W-:-:S03]  /*46020*/  MOV R252, R55 ;  /* 0x0000003700fc7202 */ /* 0x000fc60000000f00 */
[----:B------:R1:W-:Y:S01]  /*46030*/  STL [R1+0x80], R54 ;  /* 0x0000803601007387 */ /* 0x0003e20000100800 */
[----:B------:R-:W-:-:S03]  /*46040*/  IMAD.MOV.U32 R0, RZ, RZ, R41 ;  /* 0x000000ffff007224 */ /* 0x000fc600078e0029 */
[----:B-1----:R-:W3:Y:S04]  /*46050*/  LDL.LU.64 R54, [R1+0x438] ;  /* 0x0004380001367983 */ /* 0x002ee80000300a00 */
[----:B------:R1:W-:Y:S04]  /*46060*/  STL [R1+0x88], R40 ;  /* 0x0000882801007387 */ /* 0x0003e80000100800 */
[----:B-1----:R-:W4:Y:S04]  /*46070*/  LDL.LU.64 R40, [R1+0x1e0] ;  /* 0x0001e00001287983 */ /* 0x002f280000300a00 */
[----:B------:R1:W-:Y:S04]  /*46080*/  STL [R1+0x84], R0 ;  /* 0x0000840001007387 */ /* 0x0003e80000100800 */
[----:B------:R1:W-:Y:S02]  /*46090*/  STL [R1+0x90], R42 ;  /* 0x0000902a01007387 */ /* 0x0003e40000100800 */
[----:B-1----:R-:W-:-:S02]  /*460a0*/  MOV R0, R43 ;  /* 0x0000002b00007202 */ /* 0x002fc40000000f00 */
[----:B------:R-:W4:Y:S04]  /*460b0*/  LDL.LU.64 R42, [R1+0x200] ;  /* 0x00020000012a7983 */ /* 0x000f280000300a00 */
[----:B------:R1:W-:Y:S04]  /*460c0*/  STL [R1+0x8c], R0 ;  /* 0x00008c0001007387 */ /* 0x0003e80000100800 */
[----:B------:R1:W-:Y:S02]  /*460d0*/  STL [R1+0x98], R44 ;  /* 0x0000982c01007387 */ /* 0x0003e40000100800 */
[----:B-1----:R-:W-:-:S02]  /*460e0*/  IMAD.MOV.U32 R0, RZ, RZ, R45 ;  /* 0x000000ffff007224 */ /* 0x002fc400078e002d */
[----:B------:R-:W4:Y:S04]  /*460f0*/  LDL.LU.64 R44, [R1+0x220] ;  /* 0x00022000012c7983 */ /* 0x000f280000300a00 */
        /* <DEDUP_REMOVED lines=25> */
[----:B--2---:R2:W-:Y:S01]  /*46290*/  STL [R1+0xd0], R38 ;  /* 0x0000d02601007387 */ /* 0x0045e20000100800 */
[----:B-1----:R-:W-:-:S03]  /*462a0*/  MOV R0, R39 ;  /* 0x0000002700007202 */ /* 0x002fc60000000f00 */
[----:B--2---:R-:W2:Y:S04]  /*462b0*/  LDL.LU.64 R38, [R1+0x2c0] ;  /* 0x0002c00001267983 */ /* 0x004ea80000300a00 */
[----:B------:R1:W-:Y:S04]  /*462c0*/  STL [R1+0xcc], R0 ;  /* 0x0000cc0001007387 */ /* 0x0003e80000100800 */
[----:B---3--:R3:W-:Y:S01]  /*462d0*/  STL [R1+0xd8], R54 ;  /* 0x0000d83601007387 */ /* 0x0087e20000100800 */
[----:B-1----:R-:W-:-:S03]  /*462e0*/  IMAD.MOV.U32 R0, RZ, RZ, R55 ;  /* 0x000000ffff007224 */ /* 0x002fc600078e0037 */
[----:B---3--:R-:W3:Y:S04]  /*462f0*/  LDL.LU.64 R54, [R1+0x2e0] ;  /* 0x0002e00001367983 */ /* 0x008ee80000300a00 */
[----:B------:R1:W-:Y:S04]  /*46300*/  STL [R1+0xd4], R0 ;  /* 0x0000d40001007387 */ /* 0x0003e80000100800 */
[----:B----4-:R4:W-:Y:S01]  /*46310*/  STL [R1+0xe0], R40 ;  /* 0x0000e02801007387 */ /* 0x0109e20000100800 */
[----:B-1----:R-:W-:-:S03]  /*46320*/  MOV R0, R41 ;  /* 0x0000002900007202 */ /* 0x002fc60000000f00 */
[----:B----4-:R-:W4:Y:S04]  /*46330*/  LDL.LU.64 R40, [R1+0x4c8] ;  /* 0x0004c80001287983 */ /* 0x010f280000300a00 */
        /* <DEDUP_REMOVED lines=33> */
[----:B--2---:R2:W-:Y:S01]  /*46550*/  STL [R1+0x128], R38 ;  /* 0x0001282601007387 */ /* 0x0045e20000100800 */
[----:B-1----:R-:W-:-:S03]  /*46560*/  IMAD.MOV.U32 R0, RZ, RZ, R39 ;  /* 0x000000ffff007224 */ /* 0x002fc600078e0027 */
[----:B--2---:R-:W2:Y:S04]  /*46570*/  LDL.LU.64 R38, [R1+0x3c0] ;  /* 0x0003c00001267983 */ /* 0x004ea80000300a00 */
[----:B------:R1:W-:Y:S04]  /*46580*/  STL [R1+0x124], R0 ;  /* 0x0001240001007387 */ /* 0x0003e80000100800 */
[----:B---3--:R3:W-:Y:S01]  /*46590*/  STL [R1+0x130], R54 ;  /* 0x0001303601007387 */ /* 0x0087e20000100800 */
[----:B-1----:R-:W-:-:S03]  /*465a0*/  MOV R0, R55 ;  /* 0x0000003700007202 */ /* 0x002fc60000000f00 */
[----:B---3--:R-:W3:Y:S04]  /*465b0*/  LDL.LU.64 R54, [R1+0x3c8] ;  /* 0x0003c80001367983 */ /* 0x008ee80000300a00 */
[----:B------:R1:W-:Y:S04]  /*465c0*/  STL [R1+0x12c], R0 ;  /* 0x00012c0001007387 */ /* 0x0003e80000100800 */
[----:B----4-:R4:W-:Y:S01]  /*465d0*/  STL [R1+0x138], R40 ;  /* 0x0001382801007387 */ /* 0x0109e20000100800 */
[----:B-1----:R-:W-:-:S03]  /*465e0*/  IMAD.MOV.U32 R0, RZ, RZ, R41 ;  /* 0x000000ffff007224 */ /* 0x002fc600078e0029 */
[----:B----4-:R-:W4:Y:S04]  /*465f0*/  LDL.LU.64 R40, [R1+0x3d0] ;  /* 0x0003d00001287983 */ /* 0x010f280000300a00 */
        /* <DEDUP_REMOVED lines=1905> */
[----:B------:R-:W-:Y:S04]  /*4dd10*/  STL [R1+0x1020], R36 ;  /* 0x0010202401007387 */ /* 0x000fe80000100800 */
[----:B------:R-:W4:Y:S01]  /*4dd20*/  LDL.LU.64 R32, [R1+0x1120] ;  /* 0x0011200001207983 */ /* 0x000f220000300a00 */
[----:B-1----:R-:W-:-:S05]  /*4dd30*/  MOV R0, R37 ;  /* 0x0000002500007202 */ /* 0x002fca0000000f00 */
[----:B------:R1:W-:Y:S04]  /*4dd40*/  STL [R1+0x101c], R0 ;  /* 0x00101c0001007387 */ /* 0x0003e80000100800 */
[----:B------:R1:W-:Y:S02]  /*4dd50*/  STL [R1+0x1028], R46 ;  /* 0x0010282e01007387 */ /* 0x0003e40000100800 */
[----:B-1----:R-:W-:Y:S02]  /*4dd60*/  IMAD.MOV.U32 R0, RZ, RZ, R47 ;  /* 0x000000ffff007224 */ /* 0x002fe400078e002f */
        /* <DEDUP_REMOVED lines=14> */
[----:B--2---:R-:W-:Y:S01]  /*4de50*/  STL [R1+0x1048], R38 ;  /* 0x0010482601007387 */ /* 0x004fe20000100800 */
[----:B-1----:R-:W-:-:S03]  /*4de60*/  IMAD.MOV.U32 R0, RZ, RZ, R39 ;  /* 0x000000ffff007224 */ /* 0x002fc600078e0027 */
[----:B------:R-:W2:Y:S04]  /*4de70*/  LDL.LU.64 R36, [R1+0x1148] ;  /* 0x0011480001247983 */ /* 0x000ea80000300a00 */
[----:B------:R3:W-:Y:S02]  /*4de80*/  STL [R1+0x1044], R0 ;  /* 0x0010440001007387 */ /* 0x0007e40000100800 */
[----:B---3--:R-:W-:Y:S02]  /*4de90*/  MOV R0, R55 ;  /* 0x0000003700007202 */ /* 0x008fe40000000f00 */
[----:B------:R1:W-:Y:S04]  /*4dea0*/  STL [R1+0x1050], R54 ;  /* 0x0010503601007387 */ /* 0x0003e80000100800 */
[----:B-1----:R-:W3:Y:S04]  /*4deb0*/  LDL.LU.64 R54, [R1+0x1150] ;  /* 0x0011500001367983 */ /* 0x002ee80000300a00 */
[----:B------:R1:W-:Y:S04]  /*4dec0*/  STL [R1+0x104c], R0 ;  /* 0x00104c0001007387 */ /* 0x0003e80000100800 */
[----:B----4-:R4:W-:Y:S04]  /*4ded0*/  STL [R1+0x1058], R40 ;  /* 0x0010582801007387 */ /* 0x0109e80000100800 */
[----:B------:R-:W3:Y:S01]  /*4dee0*/  LDL.LU.64 R38, [R1+0x1158] ;  /* 0x0011580001267983 */ /* 0x000ee20000300a00 */
[----:B-1----:R-:W-:-:S03]  /*4def0*/  IMAD.MOV.U32 R0, RZ, RZ, R41 ;  /* 0x000000ffff007224 */ /* 0x002fc600078e0029 */
[----:B------:R-:W-:Y:S04]  /*4df00*/  STL [R1+0x1060], R42 ;  /* 0x0010602a01007387 */ /* 0x000fe80000100800 */
[----:B------:R1:W-:Y:S04]  /*4df10*/  STL [R1+0x1054], R0 ;  /* 0x0010540001007387 */ /* 0x0003e80000100800 */
[----:B----4-:R-:W4:Y:S01]  /*4df20*/  LDL.LU.64 R40, [R1+0x1160] ;  /* 0x0011600001287983 */ /* 0x010f220000300a00 */
[----:B-1----:R-:W-:-:S03]  /*4df30*/  MOV R0, R43 ;  /* 0x0000002b00007202 */ /* 0x002fc60000000f00 */
[----:B------:R-:W-:Y:S04]  /*4df40*/  STL [R1+0x1068], R44 ;  /* 0x0010682c01007387 */ /* 0x000fe80000100800 */
[----:B------:R1:W-:Y:S04]  /*4df50*/  STL [R1+0x105c], R0 ;  /* 0x00105c0001007387 */ /* 0x0003e80000100800 */
[----:B------:R-:W4:Y:S01]  /*4df60*/  LDL.LU.64 R42, [R1+0x1168] ;  /* 0x00116800012a7983 */ /* 0x000f220000300a00 */
[----:B-1----:R-:W-:-:S03]  /*4df70*/  IMAD.MOV.U32 R0, RZ, RZ, R45 ;  /* 0x000000ffff007224 */ /* 0x002fc600078e002d */
[----:B------:R-:W-:Y:S04]  /*4df80*/  STL [R1+0x1070], R34 ;  /* 0x0010702201007387 */ /* 0x000fe80000100800 */
[----:B------:R1:W-:Y:S04]  /*4df90*/  STL [R1+0x1064], R0 ;  /* 0x0010640001007387 */ /* 0x0003e80000100800 */
[----:B------:R-:W4:Y:S01]  /*4dfa0*/  LDL.LU.64 R44, [R1+0x1170] ;  /* 0x00117000012c7983 */ /* 0x000f220000300a00 */
[----:B-1----:R-:W-:-:S03]  /*4dfb0*/  MOV R0, R35 ;  /* 0x0000002300007202 */ /* 0x002fc60000000f00 */
[----:B------:R-:W-:Y:S04]  /*4dfc0*/  STL [R1+0x1078], R32 ;  /* 0x0010782001007387 */ /* 0x000fe80000100800 */
[----:B------:R1:W-:Y:S04]  /*4dfd0*/  STL [R1+0x106c], R0 ;  /* 0x00106c0001007387 */ /* 0x0003e80000100800 */
[----:B------:R-:W4:Y:S01]  /*4dfe0*/  LDL.LU.64 R34, [R1+0x1178] ;  /* 0x0011780001227983 */ /* 0x000f220000300a00 */
[----:B-1----:R-:W-:-:S03]  /*4dff0*/  IMAD.MOV.U32 R0, RZ, RZ, R33 ;  /* 0x000000ffff007224 */ /* 0x002fc600078e0021 */
[----:B------:R-:W-:Y:S04]  /*4e000*/  STL [R1+0x1080], R46 ;  /* 0x0010802e01007387 */ /* 0x000fe80000100800 */
[----:B------:R1:W-:Y:S02]  /*4e010*/  STL [R1+0x1074], R0 ;  /* 0x0010740001007387 */ /* 0x0003e40000100800 */
[----:B-1----:R-:W-:Y:S02]  /*4e020*/  MOV R0, R47 ;  /* 0x0000002f00007202 */ /* 0x002fe40000000f00 */
        /* <DEDUP_REMOVED lines=17> */
[----:B------:R3:W-:Y:S02]  /*4e140*/  STL [R1+0x109c], R0 ;  /* 0x00109c0001007387 */ /* 0x0007e40000100800 */
[----:B---3--:R-:W-:Y:S02]  /*4e150*/  IMAD.MOV.U32 R0, RZ, RZ, R55 ;  /* 0x000000ffff007224 */ /* 0x008fe400078e0037 */
[----:B------:R1:W-:Y:S04]  /*4e160*/  STL [R1+0x10a8], R54 ;  /* 0x0010a83601007387 */ /* 0x0003e80000100800 */
[----:B------:R-:W-:Y:S04]  /*4e170*/  STL [R1+0x10b0], R38 ;  /* 0x0010b02601007387 */ /* 0x000fe80000100800 */
[----:B------:R3:W-:Y:S04]  /*4e180*/  STL [R1+0x10a4], R0 ;  /* 0x0010a40001007387 */ /* 0x0007e80000100800 */
[----:B-1----:R-:W2:Y:S01]  /*4e190*/  LDL.LU.64 R54, [R1+0x11b8] ;  /* 0x0011b80001367983 */ /* 0x002ea20000300a00 */
[----:B---3--:R-:W-:-:S03]  /*4e1a0*/  MOV R0, R39 ;  /* 0x0000002700007202 */ /* 0x008fc60000000f00 */
[----:B----4-:R-:W-:Y:S04]  /*4e1b0*/  STL [R1+0x10b8], R40 ;  /* 0x0010b82801007387 */ /* 0x010fe80000100800 */
[----:B------:R1:W-:Y:S04]  /*4e1c0*/  STL [R1+0x10ac], R0 ;  /* 0x0010ac0001007387 */ /* 0x0003e80000100800 */
[----:B------:R-:W3:Y:S01]  /*4e1d0*/  LDL.LU.64 R38, [R1+0x11c0] ;  /* 0x0011c00001267983 */ /* 0x000ee20000300a00 */
        /* <DEDUP_REMOVED lines=10> */
[----:B------:R1:W-:Y:S04]  /*4e280*/  STL [R1+0x10c4], R0 ;  /* 0x0010c40001007387 */ /* 0x0003e80000100800 */
[----:B------:R-:W4:Y:S04]  /*4e290*/  LDL.LU.64 R44, [R1+0x11d8] ;  /* 0x0011d800012c7983 */ /* 0x000f280000300a00 */
        /* <DEDUP_REMOVED lines=11> */
[----:B------:R1:W-:Y:S04]  /*4e350*/  STL [R1+0x10e8], R50 ;  /* 0x0010e83201007387 */ /* 0x0003e80000100800 */
[----:B------:R-:W4:Y:S01]  /*4e360*/  LDL.LU.64 R34, [R1+0x1210] ;  /* 0x0012100001227983 */ /* 0x000f220000300a00 */
[----:B-1----:R-:W-:-:S03]  /*4e370*/  IMAD.MOV.U32 R0, RZ, RZ, R51 ;  /* 0x000000ffff007224 */ /* 0x002fc600078e0033 */
[----:B------:R-:W-:Y:S04]  /*4e380*/  STL [R1+0x10f0], R52 ;  /* 0x0010f03401007387 */ /* 0x000fe80000100800 */
[----:B------:R1:W-:Y:S04]  /*4e390*/  STL [R1+0x10e4], R0 ;  /* 0x0010e40001007387 */ /* 0x0003e80000100800 */
[----:B------:R-:W4:Y:S01]  /*4e3a0*/  LDL.LU.64 R50, [R1+0x1218] ;  /* 0x0012180001327983 */ /* 0x000f220000300a00 */
[----:B-1----:R-:W-:-:S03]  /*4e3b0*/  MOV R0, R53 ;  /* 0x0000003500007202 */ /* 0x002fc60000000f00 */
[----:B--2---:R-:W-:Y:S04]  /*4e3c0*/  STL [R1+0x10f8], R36 ;  /* 0x0010f82401007387 */ /* 0x004fe80000100800 */
[----:B------:R1:W-:Y:S04]  /*4e3d0*/  STL [R1+0x10ec], R0 ;  /* 0x0010ec0001007387 */ /* 0x0003e80000100800 */
[----:B------:R-:W2:Y:S01]  /*4e3e0*/  LDL.LU.64 R52, [R1+0x1220] ;  /* 0x0012200001347983 */ /* 0x000ea20000300a00 */
[----:B-1----:R-:W-:-:S03]  /*4e3f0*/  IMAD.MOV.U32 R0, RZ, RZ, R37 ;  /* 0x000000ffff007224 */ /* 0x002fc600078e0025 */
[----:B------:R-:W2:Y:S04]  /*4e400*/  LDL.LU.64 R36, [R1+0x1228] ;  /* 0x0012280001247983 */ /* 0x000ea80000300a00 */
[----:B------:R1:W-:Y:S04]  /*4e410*/  STL [R1+0x10f4], R0 ;  /* 0x0010f40001007387 */ /* 0x0003e80000100800 */
[----:B------:R1:W-:Y:S02]  /*4e420*/  STL [R1+0x1100], R54 ;  /* 0x0011003601007387 */ /* 0x0003e40000100800 */
[----:B-1----:R-:W-:-:S02]  /*4e430*/  MOV R0, R55 ;  /* 0x0000003700007202 */ /* 0x002fc40000000f00 */
[----:B------:R-:W2:Y:S04]  /*4e440*/  LDL.LU.64 R54, [R1+0x1250] ;  /* 0x0012500001367983 */ /* 0x000ea80000300a00 */
        /* <DEDUP_REMOVED lines=26> */
[----:B------:R-:W-:Y:S04]  /*4e5f0*/  STL [R1+0x1140], R34 ;  /* 0x0011402201007387 */ /* 0x000fe80000100800 */
[----:B------:R1:W-:Y:S04]  /*4e600*/  STL [R1+0x1134], R0 ;  /* 0x0011340001007387 */ /* 0x0003e80000100800 */
[----:B------:R-:W4:Y:S01]  /*4e610*/  LDL.LU.64 R48, [R1+0x1280] ;  /* 0x0012800001307983 */ /* 0x000f220000300a00 */
[----:B-1----:R-:W-:-:S03]  /*4e620*/  MOV R0, R35 ;  /* 0x0000002300007202 */ /* 0x002fc60000000f00 */
[----:B------:R-:W-:Y:S04]  /*4e630*/  STL [R1+0x1148], R50 ;  /* 0x0011483201007387 */ /* 0x000fe80000100800 */
[----:B------:R1:W-:Y:S02]  /*4e640*/  STL [R1+0x113c], R0 ;  /* 0x00113c0001007387 */ /* 0x0003e40000100800 */
[----:B-1----:R-:W-:Y:S02]  /*4e650*/  IMAD.MOV.U32 R0, RZ, RZ, R51 ;  /* 0x000000ffff007224 */ /* 0x002fe400078e0033 */
[----:B------:R-:W4:Y:S04]  /*4e660*/  LDL.LU.64 R50, [R1+0x1298] ;  /* 0x0012980001327983 */ /* 0x000f280000300a00 */
[----:B------:R2:W-:Y:S02]  /*4e670*/  STL [R1+0x1144], R0 ;  /* 0x0011440001007387 */ /* 0x0005e40000100800 */
[----:B--2---:R-:W-:-:S02]  /*4e680*/  MOV R0, R53 ;  /* 0x0000003500007202 */ /* 0x004fc40000000f00 */
[----:B------:R1:W-:Y:S04]  /*4e690*/  STL [R1+0x1150], R52 ;  /* 0x0011503401007387 */ /* 0x0003e80000100800 */
[----:B------:R-:W-:Y:S04]  /*4e6a0*/  STL [R1+0x1158], R36 ;  /* 0x0011582401007387 */ /* 0x000fe80000100800 */
[----:B------:R2:W-:Y:S04]  /*4e6b0*/  STL [R1+0x114c], R0 ;  /* 0x00114c0001007387 */ /* 0x0005e80000100800 */
[----:B-1----:R-:W4:Y:S01]  /*4e6c0*/  LDL.LU.64 R52, [R1+0x12a0] ;  /* 0x0012a00001347983 */ /* 0x002f220000300a00 */
[----:B--2---:R-:W-:-:S03]  /*4e6d0*/  IMAD.MOV.U32 R0, RZ, RZ, R37 ;  /* 0x000000ffff007224 */ /* 0x004fc600078e0025 */
[----:B------:R-:W-:Y:S04]  /*4e6e0*/  STL [R1+0x1160], R54 ;  /* 0x0011603601007387 */ /* 0x000fe80000100800 */
[----:B------:R1:W-:Y:S02]  /*4e6f0*/  STL [R1+0x1154], R0 ;  /* 0x0011540001007387 */ /* 0x0003e40000100800 */
[----:B-1----:R-:W-:Y:S02]  /*4e700*/  MOV R0, R55 ;  /* 0x0000003700007202 */ /* 0x002fe40000000f00 */
[----:B------:R-:W2:Y:S04]  /*4e710*/  LDL.LU.64 R54, [R1+0x12a8] ;  /* 0x0012a80001367983 */ /* 0x000ea80000300a00 */
[----:B------:R1:W-:Y:S04]  /*4e720*/  STL [R1+0x115c], R0 ;  /* 0x00115c0001007387 */ /* 0x0003e80000100800 */
[----:B---3--:R-:W-:Y:S04]  /*4e730*/  STL [R1+0x1168], R38 ;  /* 0x0011682601007387 */ /* 0x008fe80000100800 */
[----:B------:R-:W3:Y:S01]  /*4e740*/  LDL.LU.64 R24, [R1+0x12b0] ;  /* 0x0012b00001187983 */ /* 0x000ee20000300a00 */
[----:B-1----:R-:W-:-:S05]  /*4e750*/  IMAD.MOV.U32 R0, RZ, RZ, R39 ;  /* 0x000000ffff007224 */ /* 0x002fca00078e0027 */
[----:B------:R1:W-:Y:S04]  /*4e760*/  STL [R1+0x1164], R0 ;  /* 0x0011640001007387 */ /* 0x0003e80000100800 */
[----:B----4-:R-:W-:Y:S01]  /*4e770*/  STL [R1+0x1170], R40 ;  /* 0x0011702801007387 */ /* 0x010fe20000100800 */
[----:B-1----:R-:W-:-:S03]  /*4e780*/  MOV R0, R41 ;  /* 0x0000002900007202 */ /* 0x002fc60000000f00 */
[----:B------:R-:W4:Y:S04]  /*4e790*/  LDL.LU.64 R26, [R1+0x12b8] ;  /* 0x0012b800011a7983 */ /* 0x000f280000300a00 */
[----:B------:R1:W-:Y:S04]  /*4e7a0*/  STL [R1+0x116c], R0 ;  /* 0x00116c0001007387 */ /* 0x0003e80000100800 */
[----:B------:R-:W-:Y:S04]  /*4e7b0*/  STL [R1+0x1178], R42 ;  /* 0x0011782a01007387 */ /* 0x000fe80000100800 */
[----:B------:R-:W4:Y:S01]  /*4e7c0*/  LDL.LU.64 R28, [R1+0x12c0] ;  /* 0x0012c000011c7983 */ /* 0x000f220000300a00 */
[----:B-1----:R-:W-:-:S03]  /*4e7d0*/  IMAD.MOV.U32 R0, RZ, RZ, R43 ;  /* 0x000000ffff007224 */ /* 0x002fc600078e002b */
[----:B------:R-:W4:Y:S04]  /*4e7e0*/  LDL.LU.64 R30, [R1+0x12d0] ;  /* 0x0012d000011e7983 */ /* 0x000f280000300a00 */
[----:B------:R1:W-:Y:S04]  /*4e7f0*/  STL [R1+0x1174], R0 ;  /* 0x0011740001007387 */ /* 0x0003e80000100800 */
[----:B------:R-:W-:Y:S04]  /*4e800*/  STL [R1+0x1180], R44 ;  /* 0x0011802c01007387 */ /* 0x000fe80000100800 */
[----:B------:R-:W4:Y:S01]  /*4e810*/  LDL.LU.64 R32, [R1+0x12d8] ;  /* 0x0012d80001207983 */ /* 0x000f220000300a00 */
        /* <DEDUP_REMOVED lines=22> */
[----:B------:R2:W-:Y:S02]  /*4e980*/  STL [R1+0x119c], R0 ;  /* 0x00119c0001007387 */ /* 0x0005e40000100800 */
[----:B--2---:R-:W-:Y:S02]  /*4e990*/  IMAD.MOV.U32 R0, RZ, RZ, R55 ;  /* 0x000000ffff007224 */ /* 0x004fe400078e0037 */
[----:B------:R1:W-:Y:S04]  /*4e9a0*/  STL [R1+0x11a8], R54 ;  /* 0x0011a83601007387 */ /* 0x0003e80000100800 */
[----:B------:R-:W2:Y:S04]  /*4e9b0*/  LDL.LU.64 R52, [R1+0x1338] ;  /* 0x0013380001347983 */ /* 0x000ea80000300a00 */
[----:B---3--:R-:W-:Y:S04]  /*4e9c0*/  STL [R1+0x11b0], R24 ;  /* 0x0011b01801007387 */ /* 0x008fe80000100800 */
[----:B------:R3:W-:Y:S04]  /*4e9d0*/  STL [R1+0x11a4], R0 ;  /* 0x0011a40001007387 */ /* 0x0007e80000100800 */
[----:B-1----:R-:W2:Y:S01]  /*4e9e0*/  LDL.LU.64 R54, [R1+0x1340] ;  /* 0x0013400001367983 */ /* 0x002ea20000300a00 */
[----:B---3--:R-:W-:-:S03]  /*4e9f0*/  MOV R0, R25 ;  /* 0x0000001900007202 */ /* 0x008fc60000000f00 */
[----:B----4-:R-:W-:Y:S04]  /*4ea00*/  STL [R1+0x11b8], R26 ;  /* 0x0011b81a01007387 */ /* 0x010fe80000100800 */
[----:B------:R1:W-:Y:S02]  /*4ea10*/  STL [R1+0x11ac], R0 ;  /* 0x0011ac0001007387 */ /* 0x0003e40000100800 */
[----:B-1----:R-:W-:Y:S02]  /*4ea20*/  IMAD.MOV.U32 R0, RZ, RZ, R27 ;  /* 0x000000ffff007224 */ /* 0x002fe400078e001b */
[----:B------:R-:W-:Y:S04]  /*4ea30*/  STL [R1+0x11c0], R28 ;  /* 0x0011c01c01007387 */ /* 0x000fe80000100800 */
[----:B------:R1:W-:Y:S04]  /*4ea40*/  STL [R1+0x11b4], R0 ;  /* 0x0011b40001007387 */ /* 0x0003e80000100800 */
[----:B------:R-:W-:Y:S01]  /*4ea50*/  STL [R1+0x11c8], R30 ;  /* 0x0011c81e01007387 */ /* 0x000fe20000100800 */
[----:B-1----:R-:W-:-:S05]  /*4ea60*/  MOV R0, R29 ;  /* 0x0000001d00007202 */ /* 0x002fca0000000f00 */
[----:B------:R1:W-:Y:S04]  /*4ea70*/  STL [R1+0x11bc], R0 ;  /* 0x0011bc0001007387 */ /* 0x0003e80000100800 */
[----:B------:R-:W-:Y:S01]  /*4ea80*/  STL [R1+0x11d0], R32 ;  /* 0x0011d02001007387 */ /* 0x000fe20000100800 */
[----:B-1----:R-:W-:-:S05]  /*4ea90*/  IMAD.MOV.U32 R0, RZ, RZ, R31 ;  /* 0x000000ffff007224 */ /* 0x002fca00078e001f */
[----:B------:R1:W-:Y:S04]  /*4eaa0*/  STL [R1+0x11c4], R0 ;  /* 0x0011c40001007387 */ /* 0x0003e80000100800 */
[----:B------:R-:W-:Y:S01]  /*4eab0*/  STL [R1+0x11d8], R34 ;  /* 0x0011d82201007387 */ /* 0x000fe20000100800 */
[----:B-1----:R-:W-:-:S05]  /*4eac0*/  MOV R0, R33 ;  /* 0x0000002100007202 */ /* 0x002fca0000000f00 */
        /* <DEDUP_REMOVED lines=24> */
[----:B------:R1:W-:Y:S02]  /*4ec50*/  STL [R1+0x120c], R0 ;  /* 0x00120c0001007387 */ /* 0x0003e40000100800 */
[----:B-1----:R-:W-:Y:S02]  /*4ec60*/  IMAD.MOV.U32 R0, RZ, RZ, R51 ;  /* 0x000000ffff007224 */ /* 0x002fe400078e0033 */
[----:B--2---:R-:W-:Y:S04]  /*4ec70*/  STL [R1+0x1220], R52 ;  /* 0x0012203401007387 */ /* 0x004fe80000100800 */
[----:B------:R1:W-:Y:S02]  /*4ec80*/  STL [R1+0x1214], R0 ;  /* 0x0012140001007387 */ /* 0x0003e40000100800 */
[----:B-1----:R-:W-:Y:S01]  /*4ec90*/  MOV R0, R53 ;  /* 0x0000003500007202 */ /* 0x002fe20000000f00 */
[----:B------:R-:W-:-:S04]  /*4eca0*/  IMAD.MOV.U32 R3, RZ, RZ, R55 ;  /* 0x000000ffff037224 */ /* 0x000fc800078e0037 */
[----:B------:R-:W-:Y:S04]  /*4ecb0*/  STL [R1+0x121c], R0 ;  /* 0x00121c0001007387 */ /* 0x000fe80000100800 */
[----:B------:R-:W-:Y:S04]  /*4ecc0*/  STL [R1+0x1228], R54 ;  /* 0x0012283601007387 */ /* 0x000fe80000100800 */
[----:B------:R1:W-:Y:S04]  /*4ecd0*/  STL [R1+0x1224], R3 ;  /* 0x0012240301007387 */ /* 0x0003e80000100800 */
[----:B------:R2:W-:Y:S01]  /*4ece0*/  STL [R1+0x1230], R4 ;  /* 0x0012300401007387 */ /* 0x0005e20000100800 */
[----:B-1----:R-:W-:-:S05]  /*4ecf0*/  MOV R3, R5 ;  /* 0x0000000500037202 */ /* 0x002fca0000000f00 */
[----:B------:R2:W-:Y:S04]  /*4ed00*/  STL [R1+0x122c], R3 ;  /* 0x00122c0301007387 */ /* 0x0005e80000100800 */
[----:B------:R2:W-:Y:S04]  /*4ed10*/  STL [R1], RZ ;  /* 0x000000ff01007387 */ /* 0x0005e80000100800 */
[----:B------:R2:W-:Y:S04]  /*4ed20*/  STL [R1+0x4], RZ ;  /* 0x000004ff01007387 */ /* 0x0005e80000100800 */
        /* <DEDUP_REMOVED lines=29> */
[----:B------:R2:W-:Y:S01]  /*4ef00*/  STL [R1+0x7c], RZ ;  /* 0x00007cff01007387 */ /* 0x0005e20000100800 */
[----:B------:R-:W-:Y:S01]  /*4ef10*/  SHF.R.S32.HI R0, RZ, 0x1f, R2 ;  /* 0x0000001fff007819 */ /* 0x000fe20000011402 */
[----:B------:R-:W-:-:S03]  /*4ef20*/  USHF.R.S32.HI UR11, URZ, 0x1f, UR6 ;  /* 0x0000001f3f0b7899 */ /* 0x000fc60008011406 */
[----:B------:R-:W-:Y:S01]  /*4ef30*/  LEA.HI R0, R0, R2, RZ, 0x7 ;  /* 0x0000000200007211 */ /* 0x000fe200078f38ff */
[----:B------:R-:W-:Y:S01]  /*4ef40*/  USHF.R.S32.HI UR12, URZ, 0x1f, UR7 ;  /* 0x0000001f3f0c7899 */ /* 0x000fe20008011407 */
[----:B------:R-:W-:Y:S01]  /*4ef50*/  IMAD.MOV.U32 R9, RZ, RZ, RZ ;  /* 0x000000ffff097224 */ /* 0x000fe200078e00ff */
[----:B------:R-:W-:Y:S02]  /*4ef60*/  CS2R R216, SRZ ;  /* 0x0000000000d87805 */ /* 0x000fe4000001ff00 */
[----:B------:R-:W-:Y:S02]  /*4ef70*/  CS2R R218, SRZ ;  /* 0x0000000000da7805 */ /* 0x000fe4000001ff00 */
[----:B------:R-:W-:Y:S02]  /*4ef80*/  CS2R R220, SRZ ;  /* 0x0000000000dc7805 */ /* 0x000fe4000001ff00 */
[----:B------:R-:W-:Y:S02]  /*4ef90*/  CS2R R222, SRZ ;  /* 0x0000000000de7805 */ /* 0x000fe4000001ff00 */
[----:B------:R-:W-:-:S02]  /*4efa0*/  CS2R R224, SRZ ;  /* 0x0000000000e07805 */ /* 0x000fc4000001ff00 */
[----:B------:R-:W-:Y:S02]  /*4efb0*/  CS2R R226, SRZ ;  /* 0x0000000000e27805 */ /* 0x000fe4000001ff00 */
        /* <DEDUP_REMOVED lines=65> */
[----:B------:R-:W-:Y:S02]  /*4f3d0*/  SHF.R.S32.HI R0, RZ, 0x7, R0 ;  /* 0x00000007ff007819 */ /* 0x000fe40000011400 */
        /* <DEDUP_REMOVED lines=40> */
[----:B------:R-:W-:Y:S01]  /*4f660*/  CS2R R54, SRZ ;  /* 0x0000000000367805 */ /* 0x000fe2000001ff00 */
[----:B------:R-:W-:-:S02]  /*4f670*/  USHF.L.U32 UR4, UR6, 0x2, URZ ;  /* 0x0000000206047899 */ /* 0x000fc4000800063f */
[----:B------:R-:W-:Y:S02]  /*4f680*/  USHF.L.U32 UR5, UR7, 0x2, URZ ;  /* 0x0000000207057899 */ /* 0x000fe4000800063f */
[----:B------:R-:W-:Y:S01]  /*4f690*/  USHF.L.U64.HI UR6, UR6, 0x2, UR11 ;  /* 0x0000000206067899 */ /* 0x000fe2000801020b */
[----:B------:R-:W-:Y:S01]  /*4f6a0*/  UMOV UR60, 0x5 ;  /* 0x00000005003c7882 */ /* 0x000fe20000000000 */
[----:B------:R-:W-:Y:S01]  /*4f6b0*/  USHF.L.U64.HI UR7, UR7, 0x2, UR12 ;  /* 0x0000000207077899 */ /* 0x000fe2000801020c */
[----:B--2---:R-:W-:-:S11]  /*4f6c0*/  UMOV UR11, 0xffffffff ;  /* 0xffffffff000b7882 */ /* 0x004fd60000000000 */
.L_x_1:
[----:B------:R-:W-:Y:S01]  /*4f6d0*/  STL.64 [R1+0x1a10], R54 ;  /* 0x001a103601007387 */ /* 0x000fe20000100a00 */
[----:B------:R-:W-:Y:S01]  /*4f6e0*/  UIADD3 UR11, UR11, 0x1, URZ ;  /* 0x000000010b0b7890 */ /* 0x000fe2000fffe03f */
[----:B------:R-:W-:-:S04]  /*4f6f0*/  DEPBAR.LE SB0, 0xa ;  /* 0x000082800000791a */ /* 0x000fc80000000000 */
[----:B------:R-:W-:Y:S01]  /*4f700*/  STL.64 [R1+0x1a08], R52 ;  /* 0x001a083401007387 */ /* 0x000fe20000100a00 */
[----:B------:R-:W-:Y:S01]  /*4f710*/  UMOV UR37, 0x40000040 ;  /* 0x4000004000257882 */ /* 0x000fe20000000000 */
[----:B------:R-:W-:Y:S01]  /*4f720*/  UMOV UR39, 0x40000040 ;  /* 0x4000004000277882 */ /* 0x000fe20000000000 */
[----:B------:R-:W1:Y:S01]  /*4f730*/  LDC R2, c[0x0][0x230] ;  /* 0x00008c00ff027b82 */ /* 0x000e620000000800 */
[----:B------:R-:W-:Y:S04]  /*4f740*/  STL.64 [R1+0x1a00], R50 ;  /* 0x001a003201007387 */ /* 0x000fe80000100a00 */
        /* <DEDUP_REMOVED lines=12> */
[----:B------:R2:W-:Y:S04]  /*4f810*/  STL.64 [R1+0x1998], R24 ;  /* 0x0019981801007387 */ /* 0x0005e80000100a00 */
[----:B--2---:R-:W2:Y:S04]  /*4f820*/  LDL.LU.64 R24, [R1] ;  /* 0x0000000001187983 */ /* 0x004ea80000300a00 */
        /* <DEDUP_REMOVED lines=14> */
[----:B------:R-:W2:Y:S01]  /*4f910*/  LDL.LU.64 R54, [R1+0x78] ;  /* 0x0000780001367983 */ /* 0x000ea20000300a00 */
[----:B------:R-:W-:Y:S01]  /*4f920*/  UISETP.GT.AND UP0, UPT, UR11, 0x6, UPT ;  /* 0x000000060b00788c */ /* 0x000fe2000bf04270 */
[----:B------:R-:W-:Y:S03]  /*4f930*/  BAR.SYNC.DEFER_BLOCKING 0x0 ;  /* 0x0000000000007b1d */ /* 0x000fe60000010000 */
[----:B------:R-:W-:-:S04]  /*4f940*/  USEL UR11, UR11, URZ, !UP0 ;  /* 0x0000003f0b0b7287 */ /* 0x000fc8000c000000 */
[----:B------:R-:W-:Y:S02]  /*4f950*/  ULEA UR13, UR11, UR10, 0xf ;  /* 0x0000000a0b0d7291 */ /* 0x000fe4000f8e783f */
[----:B------:R-:W-:Y:S01]  /*4f960*/  ULEA UR12, UR11, UR10, 0x12 ;  /* 0x0000000a0b0c7291 */ /* 0x000fe2000f8e903f */
[----:B-----5:R-:W-:Y:S01]  /*4f970*/  STL [R1+0x1994], R7 ;  /* 0x0019940701007387 */ /* 0x020fe20000100800 */
[----:B------:R-:W-:Y:S02]  /*4f980*/  UIADD3 UR13, UR13, 0x1c0000, URZ ;  /* 0x001c00000d0d7890 */ /* 0x000fe4000fffe03f */
[----:B------:R-:W-:Y:S01]  /*4f990*/  USHF.R.U32.HI UR12, URZ, 0x4, UR12 ;  /* 0x000000043f0c7899 */ /* 0x000fe2000801160c */
[----:B------:R-:W-:Y:S01]  /*4f9a0*/  STL [R1+0x1978], R8 ;  /* 0x0019780801007387 */ /* 0x000fe20000100800 */
[----:B------:R-:W-:Y:S02]  /*4f9b0*/  USHF.R.U32.HI UR13, URZ, 0x4, UR13 ;  /* 0x000000043f0d7899 */ /* 0x000fe4000801160d */
[----:B------:R-:W-:-:S02]  /*4f9c0*/  USGXT.U32 UR36, UR12, 0xe ;  /* 0x0000000e0c24789a */ /* 0x000fc40008000000 */
[----:B------:R-:W-:Y:S02]  /*4f9d0*/  USGXT.U32 UR38, UR13, 0xe ;  /* 0x0000000e0d26789a */ /* 0x000fe40008000000 */
[----:B------:R-:W-:Y:S02]  /*4f9e0*/  UIADD3 UR40, UP0, UR36, 0x2, URZ ;  /* 0x0000000224287890 */ /* 0x000fe4000ff1e03f */
[----:B------:R-:W-:Y:S01]  /*4f9f0*/  UIADD3 UR42, UP1, UR38, 0x2, URZ ;  /* 0x00000002262a7890 */ /* 0x000fe2000ff3e03f */
[----:B------:R-:W-:Y:S01]  /*4fa00*/  UMOV UR12, URZ ;  /* 0x0000003f000c7c82 */ /* 0x000fe20008000000 */
[----:B------:R-:W-:Y:S01]  /*4fa10*/  UMOV UR13, URZ ;  /* 0x0000003f000d7c82 */ /* 0x000fe20008000000 */
[----:B------:R-:W-:Y:S02]  /*4fa20*/  UIADD3.X UR41, UR12, 0x40000040, URZ, UP0, !UPT ;  /* 0x400000400c297890 */ /* 0x000fe400087fe43f */
[----:B------:R-:W-:Y:S02]  /*4fa30*/  UIADD3.X UR43, UR13, 0x40000040, URZ, UP1, !UPT ;  /* 0x400000400d2b7890 */ /* 0x000fe40008ffe43f */
[----:B------:R-:W-:-:S02]  /*4fa40*/  UIADD3.64 UR52, UR40, 0x2, URZ ;  /* 0x0000000228347897 */ /* 0x000fc4000fffe03f */
[----:B------:R-:W-:Y:S02]  /*4fa50*/  UIADD3.64 UR54, UR42, 0x2, URZ ;  /* 0x000000022a367897 */ /* 0x000fe4000fffe03f */
[----:B------:R-:W-:Y:S02]  /*4fa60*/  UIADD3.64 UR56, UR40, 0x4, URZ ;  /* 0x0000000428387897 */ /* 0x000fe4000fffe03f */
[----:B------:R-:W-:Y:S02]  /*4fa70*/  UIADD3.64 UR58, UR42, 0x4, URZ ;  /* 0x000000042a3a7897 */ /* 0x000fe4000fffe03f */
[----:B------:R-:W-:Y:S02]  /*4fa80*/  UIADD3.64 UR16, UR40, 0xffe, URZ ;  /* 0x00000ffe28107897 */ /* 0x000fe4000fffe03f */
[----:B------:R-:W-:Y:S02]  /*4fa90*/  UIADD3.64 UR18, UR42, 0x1fe, URZ ;  /* 0x000001fe2a127897 */ /* 0x000fe4000fffe03f */
        /* <DEDUP_REMOVED lines=11> */
[----:B------:R-:W-:Y:S01]  /*4fb50*/  UIADD3.64 UR22, UR42, 0x600, URZ ;  /* 0x000006002a167897 */ /* 0x000fe2000fffe03f */
[----:B--2---:R-:W-:-:S06]  /*4fb60*/  WARPGROUP.ARRIVE ;  /* 0x00000000000079c5 */ /* 0x004fcc0000000000 */
[----:B------:R-:W-:Y:S01]  /*4fb70*/  HGMMA.64x64x8.F32.TF32 R24, gdesc[UR36], R24, gsb0 ;  /* 0x04e00000241879f0 */ /* 0x000fe20008002818 */
[----:B------:R-:W-:Y:S02]  /*4fb80*/  UIADD3.64 UR36, UR40, 0x1fe, URZ ;  /* 0x000001fe28247897 */ /* 0x000fe4000fffe03f */
[----:B------:R-:W-:Y:S02]  /*4fb90*/  WARPGROUP.DEPBAR.LE gsb0, 0x0 ;  /* 0x00008000000079c5 */ /* 0x000fe40000010000 */
[----:B------:R-:W-:-:S06]  /*4fba0*/  WARPGROUP.ARRIVE ;  /* 0x00000000000079c5 */ /* 0x000fcc0000000000 */
[----:B------:R-:W-:Y:S03]  /*4fbb0*/  HGMMA.64x64x8.F32.TF32 R24, gdesc[UR40], R24, gsb0 ;  /* 0x04e00000281879f0 */ /* 0x000fe60008002818 */
[----:B------:R-:W-:Y:S02]  /*4fbc0*/  WARPGROUP.DEPBAR.LE gsb0, 0x0 ;  /* 0x00008000000079c5 */ /* 0x000fe40000010000 */
[----:B------:R-:W-:-:S06]  /*4fbd0*/  WARPGROUP.ARRIVE ;  /* 0x00000000000079c5 */ /* 0x000fcc0000000000 */
[----:B------:R-:W-:Y:S01]  /*4fbe0*/  HGMMA.64x64x8.F32.TF32 R24, gdesc[UR52], R24, gsb0 ;  /* 0x04e00000341879f0 */ /* 0x000fe20008002818 */
[----:B------:R-:W-:Y:S01]  /*4fbf0*/  UMOV UR52, UR18 ;  /* 0x0000001200347c82 */ /* 0x000fe20008000000 */
[----:B------:R-:W-:Y:S01]  /*4fc00*/  UMOV UR53, UR19 ;  /* 0x0000001300357c82 */ /* 0x000fe20008000000 */
        /* <DEDUP_REMOVED lines=8> */
[----:B------:R-:W-:Y:S02]  /*4fc90*/  UIADD3.64 UR16, UR40, 0x3002, URZ ;  /* 0x0000300228107897 */ /* 0x000fe4000fffe03f */
[----:B------:R-:W-:Y:S01]  /*4fca0*/  UIADD3.64 UR18, UR42, 0x602, URZ ;  /* 0x000006022a127897 */ /* 0x000fe2000fffe03f */
        /* <DEDUP_REMOVED lines=22> */
[----:B------:R-:W-:Y:S03]  /*4fe10*/  HGMMA.64x64x8.F32.TF32 R24, gdesc[UR48], R24, gsb0 ;  /* 0x04e00000301879f0 */ /* 0x000fe60008002818 */
        /* <DEDUP_REMOVED lines=19> */
[----:B------:R-:W-:Y:S01]  /*4ff50*/  WARPGROUP.ARRIVE ;  /* 0x00000000000079c5 */ /* 0x000fe20000000000 */
[----:B------:R-:W-:Y:S01]  /*4ff60*/  UIADD3.64 UR44, UR40, 0x200, URZ ;  /* 0x00000200282c7897 */ /* 0x000fe2000fffe03f */
[----:B------:R-:W-:Y:S04]  /*4ff70*/  STL.64 [R1], R24 ;  /* 0x0000001801007387 */ /* 0x000fe80000100a00 */
[----:B------:R-:W-:Y:S01]  /*4ff80*/  HGMMA.64x64x8.F32.TF32 R216, gdesc[UR36], R216, gsb0 ;  /* 0x04e0000024d879f0 */ /* 0x000fe200080028d8 */
[----:B------:R-:W-:Y:S01]  /*4ff90*/  UMOV UR46, UR42 ;  /* 0x0000002a002e7c82 */ /* 0x000fe20008000000 */
[----:B------:R-:W-:Y:S01]  /*4ffa0*/  UMOV UR47, UR43 ;  /* 0x0000002b002f7c82 */ /* 0x000fe20008000000 */
[----:B------:R-:W-:Y:S01]  /*4ffb0*/  UIADD3.64 UR48, UR42, 0x202, URZ ;  /* 0x000002022a307897 */ /* 0x000fe2000fffe03f */
[----:B------:R-:W-:Y:S01]  /*4ffc0*/  STL.64 [R1+0x8], R26 ;  /* 0x0000081a01007387 */ /* 0x000fe20000100a00 */
[----:B------:R-:W-:-:S02]  /*4ffd0*/  UIADD3.64 UR32, UR42, 0x204, URZ ;  /* 0x000002042a207897 */ /* 0x000fc4000fffe03f */
[----:B------:R-:W-:Y:S01]  /*4ffe0*/  UIADD3.64 UR28, UR40, 0x2204, URZ ;  /* 0x00002204281c7897 */ /* 0x000fe2000fffe03f */
[----:B------:R-:W-:Y:S01]  /*4fff0*/  STL.64 [R1+0x10], R28 ;  /* 0x0000101c01007387 */ /* 0x000fe20000100a00 */
[----:B------:R-:W-:Y:S02]  /*50000*/  UIADD3.64 UR24, UR40, 0x31fe, URZ ;  /* 0x000031fe28187897 */ /* 0x000fe4000fffe03f */
[----:B------:R-:W-:Y:S01]  /*50010*/  UIADD3.64 UR20, UR40, 0x3200, URZ ;  /* 0x0000320028147897 */ /* 0x000fe2000fffe03f */
[----:B------:R-:W-:Y:S01]  /*50020*/  STL.64 [R1+0x18], R30 ;  /* 0x0000181e01007387 */ /* 0x000fe20000100a00 */
[----:B------:R-:W-:Y:S02]  /*50030*/  UIADD3.64 UR16, UR40, 0x3202, URZ ;  /* 0x0000320228107897 */ /* 0x000fe4000fffe03f */
[----:B------:R-:W-:Y:S01]  /*50040*/  UIADD3.64 UR12, UR40, 0x3204, URZ ;  /* 0x00003204280c7897 */ /* 0x000fe2000fffe03f */
[----:B------:R-:W-:Y:S01]  /*50050*/  STL.64 [R1+0x20], R32 ;  /* 0x0000202001007387 */ /* 0x000fe20000100a00 */
[----:B------:R-:W-:-:S03]  /*50060*/  UIADD3.64 UR36, UR40, 0x3fe, URZ ;  /* 0x000003fe28247897 */ /* 0x000fc6000fffe03f */
        /* <DEDUP_REMOVED lines=11> */
[----:B--2---:R-:W2:Y:S01]  /*50120*/  LDL.LU.64 R54, [R1+0x1a10] ;  /* 0x001a100001367983 */ /* 0x004ea20000300a00 */
[----:B------:R-:W-:-:S02]  /*50130*/  WARPGROUP.DEPBAR.LE gsb0, 0x0 ;  /* 0x00008000000079c5 */ /* 0x000fc40000010000 */
[----:B------:R-:W-:Y:S01]  /*50140*/  WARPGROUP.ARRIVE ;  /* 0x00000000000079c5 */ /* 0x000fe20000000000 */
[----:B------:R-:W2:Y:S04]  /*50150*/  LDL.LU.64 R52, [R1+0x1a08] ;  /* 0x001a080001347983 */ /* 0x000ea80000300a00 */
[----:B------:R-:W2:Y:S01]  /*50160*/  LDL.LU.64 R50, [R1+0x1a00] ;  /* 0x001a000001327983 */ /* 0x000ea20000300a00 */
[----:B------:R-:W-:Y:S01]  /*50170*/  HGMMA.64x64x8.F32.TF32 R216, gdesc[UR44], R216, gsb0 ;  /* 0x04e000002cd879f0 */ /* 0x000fe200080028d8 */
[----:B------:R-:W-:Y:S01]  /*50180*/  UIADD3.64 UR44, UR40, 0x202, URZ ;  /* 0x00000202282c7897 */ /* 0x000fe2000fffe03f */
[----:B------:R-:W-:Y:S01]  /*50190*/  UMOV UR46, UR54 ;  /* 0x00000036002e7c82 */ /* 0x000fe20008000000 */
[----:B------:R-:W-:Y:S01]  /*501a0*/  UMOV UR47, UR55 ;  /* 0x00000037002f7c82 */ /* 0x000fe20008000000 */
        /* <DEDUP_REMOVED lines=13> */
[----:B-1----:R-:W-:-:S04]  /*50280*/  IADD3 R2, R2, 0x7f, RZ ;  /* 0x0000007f02027810 */ /* 0x002fc80007ffe0ff */
[----:B------:R-:W-:-:S04]  /*50290*/  SHF.R.S32.HI R0, RZ, 0x1f, R2 ;  /* 0x0000001fff007819 */ /* 0x000fc80000011402 */
[----:B------:R-:W-:-:S04]  /*502a0*/  LEA.HI R0, R0, R2, RZ, 0x7 ;  /* 0x0000000200007211 */ /* 0x000fc800078f38ff */
[----:B------:R-:W-:Y:S01]  /*502b0*/  SHF.R.S32.HI R0, RZ, 0x7, R0 ;  /* 0x00000007ff007819 */ /* 0x000fe20000011400 */
[----:B------:R-:W-:-:S03]  /*502c0*/  UIADD3 UR60, UR60, 0x1, URZ ;  /* 0x000000013c3c7890 */ /* 0x000fc6000fffe03f */
[----:B------:R-:W-:Y:S01]  /*502d0*/  IADD3 R0, R0, -0x6, RZ ;  /* 0xfffffffa00007810 */ /* 0x000fe20007ffe0ff */
[----:B------:R-:W-:Y:S02]  /*502e0*/  WARPGROUP.DEPBAR.LE gsb0, 0x0 ;  /* 0x00008000000079c5 */ /* 0x000fe40000010000 */
[----:B------:R-:W-:-:S06]  /*502f0*/  WARPGROUP.ARRIVE ;  /* 0x00000000000079c5 */ /* 0x000fcc0000000000 */
[----:B------:R-:W-:Y:S01]  /*50300*/  HGMMA.64x64x8.F32.TF32 R216, gdesc[UR44], R216, gsb0 ;  /* 0x04e000002cd879f0 */ /* 0x000fe200080028d8 */
[----:B------:R-:W-:Y:S01]  /*50310*/  UIADD3.64 UR44, UR40, 0x204, URZ ;  /* 0x00000204282c7897 */ /* 0x000fe2000fffe03f */
[----:B------:R-:W-:Y:S01]  /*50320*/  UMOV UR46, UR58 ;  /* 0x0000003a002e7c82 */ /* 0x000fe20008000000 */
[----:B------:R-:W-:Y:S01]  /*50330*/  UMOV UR47, UR59 ;  /* 0x0000003b002f7c82 */ /* 0x000fe20008000000 */
        /* <DEDUP_REMOVED lines=18> */
[----:B------:R-:W-:Y:S01]  /*50460*/  UIADD3.64 UR48, UR42, 0x3fe, URZ ;  /* 0x000003fe2a307897 */ /* 0x000fe2000fffe03f */
        /* <DEDUP_REMOVED lines=28> */
[----:B------:R-:W-:Y:S02]  /*50630*/  UIADD3.64 UR32, UR42, 0x204, URZ ;  /* 0x000002042a207897 */ /* 0x000fe4000fffe03f */
        /* <DEDUP_REMOVED lines=21> */
[----:B------:R-:W-:Y:S01]  /*50790*/  WARPGROUP.ARRIVE ;  /* 0x00000000000079c5 */ /* 0x000fe20000000000 */
[----:B------:R-:W-:Y:S04]  /*507a0*/  STL [R1+0x1990], R242 ;  /* 0x001990f201007387 */ /* 0x000fe80000100800 */
[----:B------:R1:W-:Y:S01]  /*507b0*/  STL [R1+0x198c], R243 ;  /* 0x00198cf301007387 */ /* 0x0003e20000100800 */
[----:B------:R-:W-:Y:S01]  /*507c0*/  HGMMA.64x64x8.F32.TF32 R184, gdesc[UR36], R184, gsb0 ;  /* 0x04e0000024b879f0 */ /* 0x000fe200080028b8 */
[----:B------:R-:W-:-:S02]  /*507d0*/  UIADD3.64 UR36, UR40, 0x5fe, URZ ;  /* 0x000005fe28247897 */ /* 0x000fc4000fffe03f */
[----:B------:R-:W-:Y:S04]  /*507e0*/  STL [R1+0x1988], R244 ;  /* 0x001988f401007387 */ /* 0x000fe80000100800 */
[----:B------:R-:W-:Y:S01]  /*507f0*/  STL [R1+0x1984], R245 ;  /* 0x001984f501007387 */ /* 0x000fe20000100800 */
[----:B-1----:R-:W1:Y:S03]  /*50800*/  LDC R243, c[0x0][0x230] ;  /* 0x00008c00fff37b82 */ /* 0x002e660000000800 */
[----:B------:R-:W-:Y:S04]  /*50810*/  STL [R1+0x1980], R246 ;  /* 0x001980f601007387 */ /* 0x000fe80000100800 */
[----:B------:R3:W-:Y:S04]  /*50820*/  STL [R1+0x197c], R247 ;  /* 0x00197cf701007387 */ /* 0x0007e80000100800 */
[----:B------:R-:W4:Y:S04]  /*50830*/  LDL.LU R242, [R1+0x80] ;  /* 0x0000800001f27983 */ /* 0x000f280000300800 */
[----:B------:R-:W4:Y:S04]  /*50840*/  LDL.LU R8, [R1+0x84] ;  /* 0x0000840001087983 */ /* 0x000f280000300800 */
[----:B------:R-:W4:Y:S01]  /*50850*/  LDL.LU R7, [R1+0x88] ;  /* 0x0000880001077983 */ /* 0x000f220000300800 */
[----:B------:R-:W-:Y:S01]  /*50860*/  ISETP.GE.AND P0, PT, R9, R0, PT ;  /* 0x000000000900720c */ /* 0x000fe20003f06270 */
[----:B------:R-:W-:Y:S01]  /*50870*/  UISETP.GT.AND UP0, UPT, UR60, 0x6, UPT ;  /* 0x000000063c00788c */ /* 0x000fe2000bf04270 */
[----:B------:R-:W-:Y:S01]  /*50880*/  IADD3 R11, P2, R11, UR4, RZ ;  /* 0x000000040b0b7c10 */ /* 0x000fe2000ff5e0ff */
[----:B---3--:R-:W3:Y:S01]  /*50890*/  LDL.LU R247, [R1+0x90] ;  /* 0x0000900001f77983 */ /* 0x008ee20000300800 */
[----:B-1----:R-:W-:Y:S01]  /*508a0*/  VIADD R243, R243, 0xfffffd00 ;  /* 0xfffffd00f3f37836 */ /* 0x002fe20000000000 */
[----:B------:R-:W-:-:S02]  /*508b0*/  WARPGROUP.DEPBAR.LE gsb0, 0x0 ;  /* 0x00008000000079c5 */ /* 0x000fc40000010000 */
[----:B------:R-:W-:Y:S01]  /*508c0*/  WARPGROUP.ARRIVE ;  /* 0x00000000000079c5 */ /* 0x000fe20000000000 */
[----:B------:R-:W-:Y:S01]  /*508d0*/  IMAD R2, R9, -0x80, R243 ;  /* 0xffffff8009027824 */ /* 0x000fe200078e02f3 */
[----:B------:R-:W-:Y:S01]  /*508e0*/  USEL UR60, UR60, URZ, !UP0 ;  /* 0x0000003f3c3c7287 */ /* 0x000fe2000c000000 */
[----:B------:R-:W-:Y:S01]  /*508f0*/  IADD3.X R10, R10, UR6, RZ, P2, !PT ;  /* 0x000000060a0a7c10 */ /* 0x000fe200097fe4ff */
[----:B------:R-:W3:Y:S02]  /*50900*/  LDL.LU R246, [R1+0x94] ;  /* 0x0000940001f67983 */ /* 0x000ee40000300800 */
[----:B------:R-:W-:Y:S01]  /*50910*/  HGMMA.64x64x8.F32.TF32 R184, gdesc[UR44], R184, gsb0 ;  /* 0x04e000002cb879f0 */ /* 0x000fe200080028b8 */
[----:B------:R-:W-:Y:S01]  /*50920*/  UIADD3.64 UR44, UR40, 0x402, URZ ;  /* 0x00000402282c7897 */ /* 0x000fe2000fffe03f */
[----:B------:R-:W-:Y:S01]  /*50930*/  ISETP.GT.AND P1, PT, R2, RZ, PT ;  /* 0x000000ff0200720c */ /* 0x000fe20003f24270 */
[----:B------:R-:W-:Y:S01]  /*50940*/  UMOV UR46, UR54 ;  /* 0x00000036002e7c82 */ /* 0x000fe20008000000 */
[----:B------:R-:W-:Y:S01]  /*50950*/  UMOV UR47, UR55 ;  /* 0x00000037002f7c82 */ /* 0x000fe20008000000 */
[----:B------:R-:W-:Y:S01]  /*50960*/  IADD3 R13, P2, R13, UR4, RZ ;  /* 0x000000040d0d7c10 */ /* 0x000fe2000ff5e0ff */
[----:B------:R-:W-:Y:S01]  /*50970*/  IMAD.MOV.U32 R5, RZ, RZ, R10 ;  /* 0x000000ffff057224 */ /* 0x000fe200078e000a */
[----:B------:R-:W-:Y:S01]  /*50980*/  MOV R4, R11 ;  /* 0x0000000b00047202 */ /* 0x000fe20000000f00 */
[----:B------:R-:W3:Y:S01]  /*50990*/  LDL.LU R245, [R1+0x98] ;  /* 0x0000980001f57983 */ /* 0x000ee20000300800 */
[----:B------:R-:W-:-:S02]  /*509a0*/  WARPGROUP.DEPBAR.LE gsb0, 0x0 ;  /* 0x00008000000079c5 */ /* 0x000fc40000010000 */
        /* <DEDUP_REMOVED lines=380> */
[----:B------:R-:W-:Y:S01]  /*52170*/  UMOV UR44, UR32 ;  /* 0x00000020002c7c82 */ /* 0x000fe20008000000 */
[----:B------:R-:W-:Y:S01]  /*52180*/  UMOV UR45, UR33 ;  /* 0x00000021002d7c82 */ /* 0x000fe20008000000 */
[----:B------:R-:W-:Y:S01]  /*52190*/  UIADD3.64 UR32, UR40, 0x2c02, URZ ;  /* 0x00002c0228207897 */ /* 0x000fe2000fffe03f */
[----:B------:R-:W-:Y:S01]  /*521a0*/  UMOV UR46, UR28 ;  /* 0x0000001c002e7c82 */ /* 0x000fe20008000000 */
[----:B------:R-:W-:Y:S01]  /*521b0*/  UMOV UR47, UR29 ;  /* 0x0000001d002f7c82 */ /* 0x000fe20008000000 */
[----:B------:R-:W-:Y:S01]  /*521c0*/  UIADD3.64 UR28, UR40, 0x2c04, URZ ;  /* 0x00002c04281c7897 */ /* 0x000fe2000fffe03f */
[----:B------:R-:W-:Y:S02]  /*521d0*/  WARPGROUP.DEPBAR.LE gsb0, 0x0 ;  /* 0x00008000000079c5 */ /* 0x000fe40000010000 */
[----:B------:R-:W-:-:S06]  /*521e0*/  WARPGROUP.ARRIVE ;  /* 0x00000000000079c5 */ /* 0x000fcc0000000000 */
[----:B------:R-:W-:Y:S01]  /*521f0*/  HGMMA.64x64x8.F32.TF32 R56, gdesc[UR32], R56, gsb0 ;  /* 0x04e00000203879f0 */ /* 0x000fe20008002838 */
        /* <DEDUP_REMOVED lines=23> */
[----:B------:R-:W-:Y:S03]  /*52370*/  HGMMA.64x64x8.F32.TF32 R56, gdesc[UR12], R56, gsb0 ;  /* 0x04e000000c3879f0 */ /* 0x000fe60008002838 */
[----:B------:R-:W-:Y:S02]  /*52380*/  WARPGROUP.DEPBAR.LE gsb0, 0x0 ;  /* 0x00008000000079c5 */ /* 0x000fe40000010000 */
[----:B--2---:R-:W-:-:S06]  /*52390*/  WARPGROUP.ARRIVE ;  /* 0x00000000000079c5 */ /* 0x004fcc0000000000 */
        /* <DEDUP_REMOVED lines=64> */
[----:B------:R-:W-:Y:S02]  /*527a0*/  UIADD3.64 UR12, UR40, 0x3e04, URZ ;  /* 0x00003e04280c7897 */ /* 0x000fe4000fffe03f */
[----:B------:R-:W-:Y:S02]  /*527b0*/  WARPGROUP.DEPBAR.LE gsb0, 0x0 ;  /* 0x00008000000079c5 */ /* 0x000fe40000010000 */
[----:B------:R-:W-:-:S06]  /*527c0*/  WARPGROUP.ARRIVE ;  /* 0x00000000000079c5 */ /* 0x000fcc0000000000 */
[----:B------:R-:W-:Y:S01]  /*527d0*/  HGMMA.64x64x8.F32.TF32 R24, gdesc[UR12], R24, gsb0 ;  /* 0x04e000000c1879f0 */ /* 0x000fe20008002818 */
[----:B------:R-:W-:-:S04]  /*527e0*/  SEL R0, RZ, 0x4, !P1 ;  /* 0x00000004ff007807 */ /* 0x000fc80004800000 */
[----:B------:R-:W-:Y:S01]  /*527f0*/  SEL R0, R0, RZ, !P0 ;  /* 0x000000ff00007207 */ /* 0x000fe20004000000 */
[----:B------:R-:W-:-:S03]  /*52800*/  ULEA UR16, UR60, UR10, 0x12 ;  /* 0x0000000a3c107291 */ /* 0x000fc6000f8e903f */
[----:B------:R-:W-:Y:S02]  /*52810*/  ISETP.NE.U32.AND P1, PT, R0, RZ, PT ;  /* 0x000000ff0000720c */ /* 0x000fe40003f25070 */
[----:B------:R-:W-:Y:S01]  /*52820*/  IADD3.X R12, R12, UR6, RZ, P2, !PT ;  /* 0x000000060c0c7c10 */ /* 0x000fe200097fe4ff */
[----:B------:R-:W-:Y:S01]  /*52830*/  VIADD R0, R6, UR16 ;  /* 0x0000001006007c36 */ /* 0x000fe20008000000 */
[----:B------:R-:W-:Y:S02]  /*52840*/  IADD3 R15, P3, R15, UR4, RZ ;  /* 0x000000040f0f7c10 */ /* 0x000fe4000ff7e0ff */
[----:B------:R-:W-:Y:S02]  /*52850*/  ISETP.GT.AND P2, PT, R2, 0x1, PT ;  /* 0x000000010200780c */ /* 0x000fe40003f44270 */
[----:B------:R-:W-:Y:S02]  /*52860*/  IADD3.X R14, R14, UR6, RZ, P3, !PT ;  /* 0x000000060e0e7c10 */ /* 0x000fe40009ffe4ff */
[----:B------:R-:W-:-:S02]  /*52870*/  IADD3 R17, P3, R17, UR4, RZ ;  /* 0x0000000411117c10 */ /* 0x000fc4000ff7e0ff */
[----:B------:R-:W-:Y:S02]  /*52880*/  SEL R3, RZ, 0x4, !P2 ;  /* 0x00000004ff037807 */ /* 0x000fe40005000000 */
[----:B------:R-:W-:Y:S02]  /*52890*/  IADD3.X R16, R16, UR6, RZ, P3, !PT ;  /* 0x0000000610107c10 */ /* 0x000fe40009ffe4ff */
[----:B------:R-:W-:Y:S02]  /*528a0*/  SEL R3, R3, RZ, !P0 ;  /* 0x000000ff03037207 */ /* 0x000fe40004000000 */
[----:B------:R-:W-:Y:S02]  /*528b0*/  IADD3 R19, P4, R19, UR4, RZ ;  /* 0x0000000413137c10 */ /* 0x000fe4000ff9e0ff */
[----:B------:R-:W-:Y:S02]  /*528c0*/  ISETP.NE.U32.AND P2, PT, R3, RZ, PT ;  /* 0x000000ff0300720c */ /* 0x000fe40003f45070 */
[----:B------:R-:W-:Y:S01]  /*528d0*/  IADD3.X R18, R18, UR6, RZ, P4, !PT ;  /* 0x0000000612127c10 */ /* 0x000fe2000a7fe4ff */
[----:B------:R-:W-:-:S02]  /*528e0*/  WARPGROUP.DEPBAR.LE gsb0, 0x0 ;  /* 0x00008000000079c5 */ /* 0x000fc40000010000 */
[----:B------:R-:W-:Y:S06]  /*528f0*/  BAR.SYNC.DEFER_BLOCKING 0x0 ;  /* 0x0000000000007b1d */ /* 0x000fec0000010000 */
[----:B------:R-:W-:Y:S01]  /*52900*/  @!PT LDS RZ, [RZ] ;  /* 0x00000000fffff984 */ /* 0x000fe20000000800 */
[----:B------:R-:W-:Y:S01]  /*52910*/  @!PT LDS RZ, [RZ] ;  /* 0x00000000fffff984 */ /* 0x000fe20000000800 */
[----:B------:R-:W-:Y:S01]  /*52920*/  @!PT LDS RZ, [RZ] ;  /* 0x00000000fffff984 */ /* 0x000fe20000000800 */
[----:B------:R1:W-:Y:S02]  /*52930*/  LDGSTS.E [R0], desc[UR8][R4.64], P1 ;  /* 0x0000000004007fae */ /* 0x0003e40008921848 */
[----:B-1----:R-:W-:Y:S01]  /*52940*/  MOV R4, R13 ;  /* 0x0000000d00047202 */ /* 0x002fe20000000f00 */
[----:B------:R-:W-:-:S05]  /*52950*/  IMAD.MOV.U32 R5, RZ, RZ, R12 ;  /* 0x000000ffff057224 */ /* 0x000fca00078e000c */
[----:B------:R1:W-:Y:S02]  /*52960*/  LDGSTS.E [R0+0x4000], desc[UR8][R4.64], P1 ;  /* 0x0400000004007fae */ /* 0x0003e40008921848 */
[----:B-1----:R-:W-:Y:S01]  /*52970*/  MOV R4, R15 ;  /* 0x0000000f00047202 */ /* 0x002fe20000000f00 */
[----:B------:R-:W-:-:S05]  /*52980*/  IMAD.MOV.U32 R5, RZ, RZ, R14 ;  /* 0x000000ffff057224 */ /* 0x000fca00078e000e */
[----:B------:R1:W-:Y:S02]  /*52990*/  LDGSTS.E [R0+0x8000], desc[UR8][R4.64], P1 ;  /* 0x0800000004007fae */ /* 0x0003e40008921848 */
[----:B-1----:R-:W-:Y:S01]  /*529a0*/  MOV R4, R17 ;  /* 0x0000001100047202 */ /* 0x002fe20000000f00 */
[----:B------:R-:W-:-:S05]  /*529b0*/  IMAD.MOV.U32 R5, RZ, RZ, R16 ;  /* 0x000000ffff057224 */ /* 0x000fca00078e0010 */
[----:B------:R1:W-:Y:S01]  /*529c0*/  LDGSTS.E [R0+0xc000], desc[UR8][R4.64], P1 ;  /* 0x0c00000004007fae */ /* 0x0003e20008921848 */
[----:B------:R-:W-:Y:S02]  /*529d0*/  IADD3 R21, P1, R21, UR4, RZ ;  /* 0x0000000415157c10 */ /* 0x000fe4000ff3e0ff */
[----:B------:R-:W-:Y:S02]  /*529e0*/  IADD3 R23, P3, R23, UR4, RZ ;  /* 0x0000000417177c10 */ /* 0x000fe4000ff7e0ff */
[----:B------:R-:W-:Y:S02]  /*529f0*/  IADD3.X R20, R20, UR6, RZ, P1, !PT ;  /* 0x0000000614147c10 */ /* 0x000fe40008ffe4ff */
[----:B-1----:R-:W-:Y:S01]  /*52a00*/  MOV R4, R19 ;  /* 0x0000001300047202 */ /* 0x002fe20000000f00 */
[----:B------:R-:W-:Y:S01]  /*52a10*/  IMAD.MOV.U32 R5, RZ, RZ, R18 ;  /* 0x000000ffff057224 */ /* 0x000fe200078e0012 */
[----:B------:R-:W-:Y:S02]  /*52a20*/  IADD3.X R22, R22, UR6, RZ, P3, !PT ;  /* 0x0000000616167c10 */ /* 0x000fe40009ffe4ff */
[----:B------:R-:W-:-:S02]  /*52a30*/  ISETP.GT.AND P1, PT, R2, 0x2, PT ;  /* 0x000000020200780c */ /* 0x000fc40003f24270 */
[----:B------:R1:W-:Y:S01]  /*52a40*/  LDGSTS.E [R0+0x4], desc[UR8][R4.64], P2 ;  /* 0x0000400004007fae */ /* 0x0003e20009121848 */
[----:B------:R-:W-:Y:S02]  /*52a50*/  IADD3 R249, P3, R249, UR4, RZ ;  /* 0x00000004f9f97c10 */ /* 0x000fe4000ff7e0ff */
[----:B------:R-:W-:Y:S02]  /*52a60*/  SEL R3, RZ, 0x4, !P1 ;  /* 0x00000004ff037807 */ /* 0x000fe40004800000 */
[----:B------:R-:W-:Y:S02]  /*52a70*/  IADD3.X R248, R248, UR6, RZ, P3, !PT ;  /* 0x00000006f8f87c10 */ /* 0x000fe40009ffe4ff */
[----:B-1----:R-:W-:Y:S01]  /*52a80*/  MOV R4, R21 ;  /* 0x0000001500047202 */ /* 0x002fe20000000f00 */
[----:B------:R-:W-:Y:S01]  /*52a90*/  IMAD.MOV.U32 R5, RZ, RZ, R20 ;  /* 0x000000ffff057224 */ /* 0x000fe200078e0014 */
[----:B------:R-:W-:-:S04]  /*52aa0*/  SEL R3, R3, RZ, !P0 ;  /* 0x000000ff03037207 */ /* 0x000fc80004000000 */
[----:B------:R1:W-:Y:S01]  /*52ab0*/  LDGSTS.E [R0+0x4004], desc[UR8][R4.64], P2 ;  /* 0x0400400004007fae */ /* 0x0003e20009121848 */
[----:B------:R-:W-:Y:S02]  /*52ac0*/  IADD3 R251, P4, R251, UR4, RZ ;  /* 0x00000004fbfb7c10 */ /* 0x000fe4000ff9e0ff */
[----:B------:R-:W-:Y:S02]  /*52ad0*/  ISETP.NE.U32.AND P1, PT, R3, RZ, PT ;  /* 0x000000ff0300720c */ /* 0x000fe40003f25070 */
[----:B-1----:R-:W-:Y:S01]  /*52ae0*/  MOV R4, R23 ;  /* 0x0000001700047202 */ /* 0x002fe20000000f00 */
[----:B------:R-:W-:-:S05]  /*52af0*/  IMAD.MOV.U32 R5, RZ, RZ, R22 ;  /* 0x000000ffff057224 */ /* 0x000fca00078e0016 */
[----:B------:R1:W-:Y:S01]  /*52b00*/  LDGSTS.E [R0+0x8004], desc[UR8][R4.64], P2 ;  /* 0x0800400004007fae */ /* 0x0003e20009121848 */
[----:B------:R-:W-:Y:S02]  /*52b10*/  IADD3.X R250, R250, UR6, RZ, P4, !PT ;  /* 0x00000006fafa7c10 */ /* 0x000fe4000a7fe4ff */
[----:B-1----:R-:W-:Y:S01]  /*52b20*/  MOV R4, R249 ;  /* 0x000000f900047202 */ /* 0x002fe20000000f00 */
[----:B------:R-:W-:-:S05]  /*52b30*/  IMAD.MOV.U32 R5, RZ, RZ, R248 ;  /* 0x000000ffff057224 */ /* 0x000fca00078e00f8 */
[----:B------:R1:W-:Y:S01]  /*52b40*/  LDGSTS.E [R0+0xc004], desc[UR8][R4.64], P2 ;  /* 0x0c00400004007fae */ /* 0x0003e20009121848 */
[----:B----4-:R-:W-:Y:S02]  /*52b50*/  IADD3 R242, P2, R242, UR4, RZ ;  /* 0x00000004f2f27c10 */ /* 0x010fe4000ff5e0ff */
[----:B------:R-:W-:Y:S02]  /*52b60*/  IADD3 R7, P3, R7, UR4, RZ ;  /* 0x0000000407077c10 */ /* 0x000fe4000ff7e0ff */
[----:B------:R-:W-:Y:S02]  /*52b70*/  IADD3.X R252, R252, UR6, RZ, P2, !PT ;  /* 0x00000006fcfc7c10 */ /* 0x000fe400097fe4ff */
[----:B-1----:R-:W-:Y:S01]  /*52b80*/  MOV R4, R251 ;  /* 0x000000fb00047202 */ /* 0x002fe20000000f00 */
[----:B------:R-:W-:Y:S01]  /*52b90*/  IMAD.MOV.U32 R5, RZ, RZ, R250 ;  /* 0x000000ffff057224 */ /* 0x000fe200078e00fa */
[----:B------:R-:W-:-:S04]  /*52ba0*/  IADD3.X R8, R8, UR6, RZ, P3, !PT ;  /* 0x0000000608087c10 */ /* 0x000fc80009ffe4ff */
[----:B------:R1:W-:Y:S04]  /*52bb0*/  LDGSTS.E [R0+0x8], desc[UR8][R4.64], P1 ;  /* 0x0000800004007fae */ /* 0x0003e80008921848 */
[----:B------:R2:W-:Y:S01]  /*52bc0*/  STL [R1+0x80], R242 ;  /* 0x000080f201007387 */ /* 0x0005e20000100800 */
[----:B-1----:R-:W-:Y:S01]  /*52bd0*/  MOV R4, R242 ;  /* 0x000000f200047202 */ /* 0x002fe20000000f00 */
[----:B------:R-:W-:Y:S02]  /*52be0*/  IMAD.MOV.U32 R5, RZ, RZ, R252 ;  /* 0x000000ffff057224 */ /* 0x000fe400078e00fc */
[----:B------:R-:W-:Y:S04]  /*52bf0*/  STL [R1+0x88], R7 ;  /* 0x0000880701007387 */ /* 0x000fe80000100800 */
[----:B------:R1:W-:Y:S04]  /*52c00*/  LDGSTS.E [R0+0x4008], desc[UR8][R4.64], P1 ;  /* 0x0400800004007fae */ /* 0x0003e80008921848 */
[----:B------:R4:W-:Y:S04]  /*52c10*/  STL [R1+0x84], R8 ;  /* 0x0000840801007387 */ /* 0x0009e80000100800 */
[----:B------:R-:W3:Y:S01]  /*52c20*/  LDL.LU R244, [R1+0x9c] ;  /* 0x00009c0001f47983 */ /* 0x000ee20000300800 */
[----:B-1----:R-:W-:Y:S01]  /*52c30*/  MOV R4, R7 ;  /* 0x0000000700047202 */ /* 0x002fe20000000f00 */
[----:B------:R-:W-:-:S02]  /*52c40*/  IMAD.MOV.U32 R5, RZ, RZ, R8 ;  /* 0x000000ffff057224 */ /* 0x000fc400078e0008 */
[----:B--2---:R-:W2:Y:S04]  /*52c50*/  LDL.LU R242, [R1+0xa0] ;  /* 0x0000a00001f27983 */ /* 0x004ea80000300800 */
[----:B----4-:R-:W4:Y:S04]  /*52c60*/  LDL.LU R8, [R1+0xa4] ;  /* 0x0000a40001087983 */ /* 0x010f280000300800 */
[----:B------:R-:W4:Y:S04]  /*52c70*/  LDL.LU R7, [R1+0xa8] ;  /* 0x0000a80001077983 */ /* 0x000f280000300800 */
[----:B------:R1:W-:Y:S04]  /*52c80*/  LDGSTS.E [R0+0x8008], desc[UR8][R4.64], P1 ;  /* 0x0800800004007fae */ /* 0x0003e80008921848 */
[----:B------:R-:W2:Y:S01]  /*52c90*/  LDL.LU R5, [R1+0x8c] ;  /* 0x00008c0001057983 */ /* 0x000ea20000300800 */
[----:B------:R-:W-:-:S04]  /*52ca0*/  ISETP.GT.AND P2, PT, R2, 0x3, PT ;  /* 0x000000030200780c */ /* 0x000fc80003f44270 */
[----:B------:R-:W-:Y:S02]  /*52cb0*/  SEL R3, RZ, 0x4, !P2 ;  /* 0x00000004ff037807 */ /* 0x000fe40005000000 */
[----:B---3--:R-:W-:Y:S02]  /*52cc0*/  IADD3 R247, P3, R247, UR4, RZ ;  /* 0x00000004f7f77c10 */ /* 0x008fe4000ff7e0ff */
[----:B------:R-:W-:Y:S02]  /*52cd0*/  SEL R3, R3, RZ, !P0 ;  /* 0x000000ff03037207 */ /* 0x000fe40004000000 */
[----:B------:R-:W-:Y:S02]  /*52ce0*/  IADD3 R245, P4, R245, UR4, RZ ;  /* 0x00000004f5f57c10 */ /* 0x000fe4000ff9e0ff */
[----:B------:R-:W-:Y:S02]  /*52cf0*/  ISETP.NE.U32.AND P2, PT, R3, RZ, PT ;  /* 0x000000ff0300720c */ /* 0x000fe40003f45070 */
[----:B-1----:R-:W-:-:S02]  /*52d00*/  MOV R4, R247 ;  /* 0x000000f700047202 */ /* 0x002fc40000000f00 */
[----:B------:R-:W-:Y:S01]  /*52d10*/  IADD3.X R246, R246, UR6, RZ, P4, !PT ;  /* 0x00000006f6f67c10 */ /* 0x000fe2000a7fe4ff */
[----:B------:R-:W-:Y:S01]  /*52d20*/  STL [R1+0x90], R247 ;  /* 0x000090f701007387 */ /* 0x000fe20000100800 */
[----:B--2---:R-:W-:-:S05]  /*52d30*/  IADD3.X R5, R5, UR6, RZ, P3, !PT ;  /* 0x0000000605057c10 */ /* 0x004fca0009ffe4ff */
[----:B------:R1:W-:Y:S01]  /*52d40*/  LDGSTS.E [R0+0xc008], desc[UR8][R4.64], P1 ;  /* 0x0c00800004007fae */ /* 0x0003e20008921848 */
[----:B------:R-:W-:-:S03]  /*52d50*/  IADD3 R242, P1, R242, UR4, RZ ;  /* 0x00000004f2f27c10 */ /* 0x000fc6000ff3e0ff */
[----:B------:R2:W-:Y:S01]  /*52d60*/  STL [R1+0x8c], R5 ;  /* 0x00008c0501007387 */ /* 0x0005e20000100800 */
[----:B------:R-:W-:Y:S02]  /*52d70*/  IADD3.X R244, R244, UR6, RZ, P1, !PT ;  /* 0x00000006f4f47c10 */ /* 0x000fe40008ffe4ff */
[----:B----4-:R-:W-:Y:S01]  /*52d80*/  IADD3 R7, P3, R7, UR4, RZ ;  /* 0x0000000407077c10 */ /* 0x010fe2000ff7e0ff */
[----:B-1----:R-:W-:Y:S01]  /*52d90*/  IMAD.MOV.U32 R4, RZ, RZ, R245 ;  /* 0x000000ffff047224 */ /* 0x002fe200078e00f5 */
[----:B--2---:R-:W-:Y:S01]  /*52da0*/  MOV R5, R246 ;  /* 0x000000f600057202 */ /* 0x004fe20000000f00 */
[----:B------:R-:W-:Y:S01]  /*52db0*/  STL [R1+0x98], R245 ;  /* 0x000098f501007387 */ /* 0x000fe20000100800 */
[----:B------:R-:W-:-:S03]  /*52dc0*/  IADD3.X R8, R8, UR6, RZ, P3, !PT ;  /* 0x0000000608087c10 */ /* 0x000fc60009ffe4ff */
[----:B------:R1:W-:Y:S04]  /*52dd0*/  LDGSTS.E [R0+0xc], desc[UR8][R4.64], P2 ;  /* 0x0000c00004007fae */ /* 0x0003e80009121848 */
[----:B------:R2:W-:Y:S04]  /*52de0*/  STL [R1+0x94], R246 ;  /* 0x000094f601007387 */ /* 0x0005e80000100800 */
[----:B------:R-:W3:Y:S01]  /*52df0*/  LDL.LU R247, [R1+0xb0] ;  /* 0x0000b00001f77983 */ /* 0x000ee20000300800 */
[----:B-1----:R-:W-:Y:S01]  /*52e00*/  IMAD.MOV.U32 R4, RZ, RZ, R242 ;  /* 0x000000ffff047224 */ /* 0x002fe200078e00f2 */
[----:B------:R-:W-:-:S02]  /*52e10*/  MOV R5, R244 ;  /* 0x000000f400057202 */ /* 0x000fc40000000f00 */
[----:B--2---:R-:W2:Y:S04]  /*52e20*/  LDL.LU R246, [R1+0x434] ;  /* 0x0004340001f67983 */ /* 0x004ea80000300800 */
[----:B------:R-:W4:Y:S04]  /*52e30*/  LDL.LU R245, [R1+0x438] ;  /* 0x0004380001f57983 */ /* 0x000f280000300800 */
[----:B------:R-:W-:Y:S04]  /*52e40*/  STL [R1+0xa0], R242 ;  /* 0x0000a0f201007387 */ /* 0x000fe80000100800 */
[----:B------:R1:W-:Y:S04]  /*52e50*/  STL [R1+0x9c], R244 ;  /* 0x00009cf401007387 */ /* 0x0003e80000100800 */
[----:B------:R1:W-:Y:S04]  /*52e60*/  LDGSTS.E [R0+0x400c], desc[UR8][R4.64], P2 ;  /* 0x0400c00004007fae */ /* 0x0003e80009121848 */
[----:B------:R-:W-:Y:S04]  /*52e70*/  STL [R1+0xa8], R7 ;  /* 0x0000a80701007387 */ /* 0x000fe80000100800 */
[----:B------:R1:W-:Y:S02]  /*52e80*/  STL [R1+0xa4], R8 ;  /* 0x0000a40801007387 */ /* 0x0003e40000100800 */
[----:B-1----:R-:W-:Y:S01]  /*52e90*/  IMAD.MOV.U32 R4, RZ, RZ, R7 ;  /* 0x000000ffff047224 */ /* 0x002fe200078e0007 */
[----:B------:R-:W-:Y:S01]  /*52ea0*/  MOV R5, R8 ;  /* 0x0000000800057202 */ /* 0x000fe20000000f00 */
[----:B------:R-:W2:Y:S04]  /*52eb0*/  LDL.LU R244, [R1+0x43c] ;  /* 0x00043c0001f47983 */ /* 0x000ea80000300800 */
[----:B------:R-:W2:Y:S04]  /*52ec0*/  LDL.LU R242, [R1+0x440] ;  /* 0x0004400001f27983 */ /* 0x000ea80000300800 */
[----:B------:R-:W2:Y:S04]  /*52ed0*/  LDL.LU R8, [R1+0x444] ;  /* 0x0004440001087983 */ /* 0x000ea80000300800 */
[----:B------:R-:W2:Y:S04]  /*52ee0*/  LDL.LU R7, [R1+0x448] ;  /* 0x0004480001077983 */ /* 0x000ea80000300800 */
[----:B------:R1:W-:Y:S04]  /*52ef0*/  LDGSTS.E [R0+0x800c], desc[UR8][R4.64], P2 ;  /* 0x0800c00004007fae */ /* 0x0003e80009121848 */
[----:B------:R-:W2:Y:S01]  /*52f00*/  LDL.LU R5, [R1+0xac] ;  /* 0x0000ac0001057983 */ /* 0x000ea20000300800 */
[----:B------:R-:W-:-:S04]  /*52f10*/  ISETP.GT.AND P1, PT, R2, 0x20, PT ;  /* 0x000000200200780c */ /* 0x000fc80003f24270 */
[----:B------:R-:W-:-:S04]  /*52f20*/  SEL R3, RZ, 0x4, !P1 ;  /* 0x00000004ff037807 */ /* 0x000fc80004800000 */
[----:B------:R-:W-:-:S04]  /*52f30*/  SEL R3, R3, RZ, !P0 ;  /* 0x000000ff03037207 */ /* 0x000fc80004000000 */
[----:B------:R-:W-:Y:S02]  /*52f40*/  ISETP.NE.U32.AND P1, PT, R3, RZ, PT ;  /* 0x000000ff0300720c */ /* 0x000fe40003f25070 */
[----:B---3--:R-:W-:-:S05]  /*52f50*/  IADD3 R247, P3, R247, UR4, RZ ;  /* 0x00000004f7f77c10 */ /* 0x008fca000ff7e0ff */
[----:B-1----:R-:W-:Y:S01]  /*52f60*/  IMAD.MOV.U32 R4, RZ, RZ, R247 ;  /* 0x000000ffff047224 */ /* 0x002fe200078e00f7 */
[----:B----4-:R-:W-:Y:S01]  /*52f70*/  IADD3 R245, P4, R245, UR4, RZ ;  /* 0x00000004f5f57c10 */ /* 0x010fe2000ff9e0ff */
[----:B------:R-:W-:Y:S03]  /*52f80*/  STL [R1+0xb0], R247 ;  /* 0x0000b0f701007387 */ /* 0x000fe60000100800 */
[----:B--2---:R-:W-:Y:S02]  /*52f90*/  IADD3.X R246, R246, UR6, RZ, P4, !PT ;  /* 0x00000006f6f67c10 */ /* 0x004fe4000a7fe4ff */
[----:B------:R-:W-:-:S05]  /*52fa0*/  IADD3.X R5, R5, UR6, RZ, P3, !PT ;  /* 0x0000000605057c10 */ /* 0x000fca0009ffe4ff */
[----:B------:R1:W-:Y:S01]  /*52fb0*/  LDGSTS.E [R0+0xc00c], desc[UR8][R4.64], P2 ;  /* 0x0c00c00004007fae */ /* 0x0003e20009121848 */
[----:B------:R-:W-:-:S03]  /*52fc0*/  IADD3 R242, P2, R242, UR4, RZ ;  /* 0x00000004f2f27c10 */ /* 0x000fc6000ff5e0ff */
[----:B------:R2:W-:Y:S01]  /*52fd0*/  STL [R1+0xac], R5 ;  /* 0x0000ac0501007387 */ /* 0x0005e20000100800 */
[----:B------:R-:W-:Y:S02]  /*52fe0*/  IADD3.X R244, R244, UR6, RZ, P2, !PT ;  /* 0x00000006f4f47c10 */ /* 0x000fe400097fe4ff */
[----:B------:R-:W-:Y:S02]  /*52ff0*/  IADD3 R7, P3, R7, UR4, RZ ;  /* 0x0000000407077c10 */ /* 0x000fe4000ff7e0ff */
[----:B-1----:R-:W-:Y:S01]  /*53000*/  MOV R4, R245 ;  /* 0x000000f500047202 */ /* 0x002fe20000000f00 */
[----:B--2---:R-:W-:Y:S01]  /*53010*/  IMAD.MOV.U32 R5, RZ, RZ, R246 ;  /* 0x000000ffff057224 */ /* 0x004fe200078e00f6 */
[----:B------:R-:W-:Y:S01]  /*53020*/  STL [R1+0x438], R245 ;  /* 0x000438f501007387 */ /* 0x000fe20000100800 */
[----:B------:R-:W-:-:S03]  /*53030*/  IADD3.X R8, R8, UR6, RZ, P3, !PT ;  /* 0x0000000608087c10 */ /* 0x000fc60009ffe4ff */
[----:B------:R1:W-:Y:S04]  /*53040*/  LDGSTS.E [R0+0x10000], desc[UR8][R4.64], P1 ;  /* 0x1000000004007fae */ /* 0x0003e80008921848 */
[----:B------:R2:W-:Y:S04]  /*53050*/  STL [R1+0x434], R246 ;  /* 0x000434f601007387 */ /* 0x0005e80000100800 */
[----:B------:R-:W3:Y:S01]  /*53060*/  LDL.LU R247, [R1+0x450] ;  /* 0x0004500001f77983 */ /* 0x000ee20000300800 */
[----:B-1----:R-:W-:Y:S01]  /*53070*/  MOV R4, R242 ;  /* 0x000000f200047202 */ /* 0x002fe20000000f00 */
[----:B------:R-:W-:-:S02]  /*53080*/  IMAD.MOV.U32 R5, RZ, RZ, R244 ;  /* 0x000000ffff057224 */ /* 0x000fc400078e00f4 */
[----:B--2---:R-:W2:Y:S04]  /*53090*/  LDL.LU R246, [R1+0x454] ;  /* 0x0004540001f67983 */ /* 0x004ea80000300800 */
[----:B------:R-:W4:Y:S04]  /*530a0*/  LDL.LU R245, [R1+0x458] ;  /* 0x0004580001f57983 */ /* 0x000f280000300800 */
[----:B------:R-:W-:Y:S04]  /*530b0*/  STL [R1+0x440], R242 ;  /* 0x000440f201007387 */ /* 0x000fe80000100800 */
[----:B------:R1:W-:Y:S04]  /*530c0*/  STL [R1+0x43c], R244 ;  /* 0x00043cf401007387 */ /* 0x0003e80000100800 */
[----:B------:R1:W-:Y:S04]  /*530d0*/  LDGSTS.E [R0+0x14000], desc[UR8][R4.64], P1 ;  /* 0x1400000004007fae */ /* 0x0003e80008921848 */
[----:B------:R-:W-:Y:S04]  /*530e0*/  STL [R1+0x448], R7 ;  /* 0x0004480701007387 */ /* 0x000fe80000100800 */
[----:B------:R1:W-:Y:S02]  /*530f0*/  STL [R1+0x444], R8 ;  /* 0x0004440801007387 */ /* 0x0003e40000100800 */
[----:B-1----:R-:W-:Y:S01]  /*53100*/  MOV R4, R7 ;  /* 0x0000000700047202 */ /* 0x002fe20000000f00 */
[----:B------:R-:W-:Y:S01]  /*53110*/  IMAD.MOV.U32 R5, RZ, RZ, R8 ;  /* 0x000000ffff057224 */ /* 0x000fe200078e0008 */
        /* <DEDUP_REMOVED lines=10> */
[----:B---3--:R-:W-:-:S04]  /*531c0*/  IADD3 R247, P3, R247, UR4, RZ ;  /* 0x00000004f7f77c10 */ /* 0x008fc8000ff7e0ff */
[----:B-1----:R-:W-:Y:S02]  /*531d0*/  MOV R4, R247 ;  /* 0x000000f700047202 */ /* 0x002fe40000000f00 */
        /* <DEDUP_REMOVED lines=8> */
[----:B------:R-:W-:Y:S01]  /*53260*/  IADD3 R7, P3, R7, UR4, RZ ;  /* 0x0000000407077c10 */ /* 0x000fe2000ff7e0ff */
        /* <DEDUP_REMOVED lines=284> */
[----:B------:R1:W-:Y:S04]  /*54430*/  STL [R1+0xc40], R242 ;  /* 0x000c40f201007387 */ /* 0x0003e80000100800 */
[----:B------:R-:W-:Y:S04]  /*54440*/  STL [R1+0xc3c], R244 ;  /* 0x000c3cf401007387 */ /* 0x000fe80000100800 */
[----:B------:R1:W-:Y:S04]  /*54450*/  LDGSTS.E [R0+0x34000], desc[UR8][R4.64], P1 ;  /* 0x3400000004007fae */ /* 0x0003e80008921848 */
[----:B------:R1:W-:Y:S04]  /*54460*/  STL [R1+0xc48], R7 ;  /* 0x000c480701007387 */ /* 0x0003e80000100800 */
        /* <DEDUP_REMOVED lines=39> */
[----:B-1----:R-:W2:Y:S01]  /*546e0*/  LDL.LU R242, [R1+0xc80] ;  /* 0x000c800001f27983 */ /* 0x002ea20000300800 */
[----:B------:R-:W-:Y:S01]  /*546f0*/  IMAD.MOV.U32 R4, RZ, RZ, R8 ;  /* 0x000000ffff047224 */ /* 0x000fe200078e0008 */
[----:B------:R-:W-:-:S02]  /*54700*/  MOV R5, R244 ;  /* 0x000000f400057202 */ /* 0x000fc40000000f00 */
[----:B------:R1:W-:Y:S04]  /*54710*/  STL [R1+0xc64], R244 ;  /* 0x000c64f401007387 */ /* 0x0003e80000100800 */
[----:B------:R-:W2:Y:S04]  /*54720*/  LDL.LU R7, [R1+0xc88] ;  /* 0x000c880001077983 */ /* 0x000ea80000300800 */
[----:B------:R3:W-:Y:S04]  /*54730*/  LDGSTS.E [R0+0x38004], desc[UR8][R4.64], P2 ;  /* 0x3800400004007fae */ /* 0x0007e80009121848 */
[----:B-1----:R-:W2:Y:S04]  /*54740*/  LDL.LU R244, [R1+0xc7c] ;  /* 0x000c7c0001f47983 */ /* 0x002ea80000300800 */
[----:B------:R-:W2:Y:S04]  /*54750*/  LDL.LU R8, [R1+0xc84] ;  /* 0x000c840001087983 */ /* 0x000ea80000300800 */
[----:B------:R-:W2:Y:S01]  /*54760*/  LDL.LU R5, [R1+0xc6c] ;  /* 0x000c6c0001057983 */ /* 0x000ea20000300800 */
[----:B------:R-:W-:-:S04]  /*54770*/  ISETP.GT.AND P1, PT, R2, 0x62, PT ;  /* 0x000000620200780c */ /* 0x000fc80003f24270 */
[----:B------:R-:W-:-:S04]  /*54780*/  SEL R3, RZ, 0x4, !P1 ;  /* 0x00000004ff037807 */ /* 0x000fc80004800000 */
[----:B------:R-:W-:-:S04]  /*54790*/  SEL R3, R3, RZ, !P0 ;  /* 0x000000ff03037207 */ /* 0x000fc80004000000 */
[----:B------:R-:W-:Y:S02]  /*547a0*/  ISETP.NE.U32.AND P1, PT, R3, RZ, PT ;  /* 0x000000ff0300720c */ /* 0x000fe40003f25070 */
[----:B---3--:R-:W-:-:S05]  /*547b0*/  IADD3 R247, P3, R247, UR4, RZ ;  /* 0x00000004f7f77c10 */ /* 0x008fca000ff7e0ff */
[----:B------:R-:W-:Y:S01]  /*547c0*/  IMAD.MOV.U32 R4, RZ, RZ, R247 ;  /* 0x000000ffff047224 */ /* 0x000fe200078e00f7 */
        /* <DEDUP_REMOVED lines=14> */
[----:B------:R-:W-:Y:S04]  /*548b0*/  STL [R1+0xc74], R246 ;  /* 0x000c74f601007387 */ /* 0x000fe80000100800 */
[----:B------:R-:W-:Y:S01]  /*548c0*/  STL [R1+0xc80], R242 ;  /* 0x000c80f201007387 */ /* 0x000fe20000100800 */
[----:B-1----:R-:W-:Y:S01]  /*548d0*/  MOV R4, R242 ;  /* 0x000000f200047202 */ /* 0x002fe20000000f00 */
[----:B------:R-:W-:-:S02]  /*548e0*/  IMAD.MOV.U32 R5, RZ, RZ, R244 ;  /* 0x000000ffff057224 */ /* 0x000fc400078e00f4 */
[----:B------:R1:W-:Y:S04]  /*548f0*/  STL [R1+0xc7c], R244 ;  /* 0x000c7cf401007387 */ /* 0x0003e80000100800 */
[----:B------:R-:W-:Y:S04]  /*54900*/  STL [R1+0xc88], R7 ;  /* 0x000c880701007387 */ /* 0x000fe80000100800 */
[----:B------:R-:W2:Y:S04]  /*54910*/  LDL.LU R247, [R1+0xc98] ;  /* 0x000c980001f77983 */ /* 0x000ea80000300800 */
[----:B------:R3:W-:Y:S04]  /*54920*/  STL [R1+0xc84], R8 ;  /* 0x000c840801007387 */ /* 0x0007e80000100800 */
[----:B------:R4:W-:Y:S04]  /*54930*/  LDGSTS.E [R0+0x34008], desc[UR8][R4.64], P1 ;  /* 0x3400800004007fae */ /* 0x0009e80008921848 */
[----:B-1----:R-:W2:Y:S04]  /*54940*/  LDL.LU R244, [R1+0xca0] ;  /* 0x000ca00001f47983 */ /* 0x002ea80000300800 */
[----:B------:R-:W2:Y:S01]  /*54950*/  LDL.LU R245, [R1+0xc9c] ;  /* 0x000c9c0001f57983 */ /* 0x000ea20000300800 */
[----:B----4-:R-:W-:Y:S01]  /*54960*/  MOV R4, R7 ;  /* 0x0000000700047202 */ /* 0x010fe20000000f00 */
[----:B------:R-:W-:-:S02]  /*54970*/  IMAD.MOV.U32 R5, RZ, RZ, R8 ;  /* 0x000000ffff057224 */ /* 0x000fc400078e0008 */
[----:B------:R-:W4:Y:S04]  /*54980*/  LDL.LU R246, [R1+0xca4] ;  /* 0x000ca40001f67983 */ /* 0x000f280000300800 */
[----:B------:R-:W4:Y:S04]  /*54990*/  LDL.LU R242, [R1+0xca8] ;  /* 0x000ca80001f27983 */ /* 0x000f280000300800 */
[----:B---3--:R-:W3:Y:S04]  /*549a0*/  LDL.LU R8, [R1+0xcac] ;  /* 0x000cac0001087983 */ /* 0x008ee80000300800 */
[----:B------:R-:W4:Y:S04]  /*549b0*/  LDL.LU R7, [R1+0xcb0] ;  /* 0x000cb00001077983 */ /* 0x000f280000300800 */
[----:B------:R1:W-:Y:S04]  /*549c0*/  LDGSTS.E [R0+0x38008], desc[UR8][R4.64], P1 ;  /* 0x3800800004007fae */ /* 0x0003e80008921848 */
[----:B------:R-:W2:Y:S04]  /*549d0*/  LDL.LU R4, [R1+0xc8c] ;  /* 0x000c8c0001047983 */ /* 0x000ea80000300800 */
[----:B------:R-:W1:Y:S01]  /*549e0*/  LDL.LU R5, [R1+0xc90] ;  /* 0x000c900001057983 */ /* 0x000e620000300800 */
[----:B------:R-:W-:-:S04]  /*549f0*/  ISETP.GT.AND P2, PT, R2, 0x63, PT ;  /* 0x000000630200780c */ /* 0x000fc80003f44270 */
[----:B------:R-:W-:-:S04]  /*54a00*/  SEL R3, RZ, 0x4, !P2 ;  /* 0x00000004ff037807 */ /* 0x000fc80005000000 */
[----:B------:R-:W-:-:S04]  /*54a10*/  SEL R3, R3, RZ, !P0 ;  /* 0x000000ff03037207 */ /* 0x000fc80004000000 */
[----:B------:R-:W-:Y:S02]  /*54a20*/  ISETP.NE.U32.AND P2, PT, R3, RZ, PT ;  /* 0x000000ff0300720c */ /* 0x000fe40003f45070 */
[----:B-1----:R-:W-:-:S04]  /*54a30*/  IADD3 R5, P3, R5, UR4, RZ ;  /* 0x0000000405057c10 */ /* 0x002fc8000ff7e0ff */
[----:B--2---:R-:W-:Y:S01]  /*54a40*/  IADD3.X R4, R4, UR6, RZ, P3, !PT ;  /* 0x0000000604047c10 */ /* 0x004fe20009ffe4ff */
[----:B------:R1:W-:Y:S04]  /*54a50*/  STL [R1+0xc90], R5 ;  /* 0x000c900501007387 */ /* 0x0003e80000100800 */
[----:B------:R2:W-:Y:S04]  /*54a60*/  STL [R1+0xc8c], R4 ;  /* 0x000c8c0401007387 */ /* 0x0005e80000100800 */
[----:B------:R-:W3:Y:S01]  /*54a70*/  LDL.LU R3, [R1+0xc94] ;  /* 0x000c940001037983 */ /* 0x000ee20000300800 */
[----:B-1----:R-:W-:-:S04]  /*54a80*/  LOP3.LUT R5, R5, R4, RZ, 0x3c, !PT ;  /* 0x0000000405057212 */ /* 0x002fc800078e3cff */
[----:B--2---:R-:W-:-:S04]  /*54a90*/  LOP3.LUT R4, R5, R4, RZ, 0x3c, !PT ;  /* 0x0000000405047212 */ /* 0x004fc800078e3cff */
[----:B------:R-:W-:-:S05]  /*54aa0*/  LOP3.LUT R5, R5, R4, RZ, 0x3c, !PT ;  /* 0x0000000405057212 */ /* 0x000fca00078e3cff */
[----:B------:R1:W-:Y:S01]  /*54ab0*/  LDGSTS.E [R0+0x3c008], desc[UR8][R4.64], P1 ;  /* 0x3c00800004007fae */ /* 0x0003e20008921848 */
[----:B------:R-:W-:Y:S02]  /*54ac0*/  IADD3 R247, P1, R247, UR4, RZ ;  /* 0x00000004f7f77c10 */ /* 0x000fe4000ff3e0ff */
[----:B------:R-:W-:-:S04]  /*54ad0*/  IADD3 R244, P3, R244, UR4, RZ ;  /* 0x00000004f4f47c10 */ /* 0x000fc8000ff7e0ff */
[----:B------:R-:W-:Y:S02]  /*54ae0*/  IADD3.X R245, R245, UR6, RZ, P3, !PT ;  /* 0x00000006f5f57c10 */ /* 0x000fe40009ffe4ff */
[----:B-1----:R-:W-:Y:S01]  /*54af0*/  MOV R4, R247 ;  /* 0x000000f700047202 */ /* 0x002fe20000000f00 */
[----:B------:R-:W-:Y:S01]  /*54b00*/  STL [R1+0xc98], R247 ;  /* 0x000c98f701007387 */ /* 0x000fe20000100800 */
[----:B----4-:R-:W-:-:S04]  /*54b10*/  IADD3 R7, P3, R7, UR4, RZ ;  /* 0x0000000407077c10 */ /* 0x010fc8000ff7e0ff */
[----:B---3--:R-:W-:Y:S02]  /*54b20*/  IADD3.X R8, R8, UR6, RZ, P3, !PT ;  /* 0x0000000608087c10 */ /* 0x008fe40009ffe4ff */
[----:B------:R-:W-:Y:S02]  /*54b30*/  IADD3.X R3, R3, UR6, RZ, P1, !PT ;  /* 0x0000000603037c10 */ /* 0x000fe40008ffe4ff */
[----:B------:R-:W-:-:S03]  /*54b40*/  IADD3 R242, P1, R242, UR4, RZ ;  /* 0x00000004f2f27c10 */ /* 0x000fc6000ff3e0ff */
[----:B------:R-:W-:Y:S01]  /*54b50*/  IMAD.MOV.U32 R5, RZ, RZ, R3 ;  /* 0x000000ffff057224 */ /* 0x000fe200078e0003 */
[----:B------:R-:W-:-:S04]  /*54b60*/  IADD3.X R246, R246, UR6, RZ, P1, !PT ;  /* 0x00000006f6f67c10 */ /* 0x000fc80008ffe4ff */
[----:B------:R1:W-:Y:S04]  /*54b70*/  LDGSTS.E [R0+0x3000c], desc[UR8][R4.64], P2 ;  /* 0x3000c00004007fae */ /* 0x0003e80009121848 */
[----:B------:R-:W-:Y:S04]  /*54b80*/  STL [R1+0xc94], R3 ;  /* 0x000c940301007387 */ /* 0x000fe80000100800 */
[----:B------:R-:W-:Y:S01]  /*54b90*/  STL [R1+0xca0], R244 ;  /* 0x000ca0f401007387 */ /* 0x000fe20000100800 */
[----:B-1----:R-:W-:Y:S01]  /*54ba0*/  MOV R4, R244 ;  /* 0x000000f400047202 */ /* 0x002fe20000000f00 */
[----:B------:R-:W-:-:S02]  /*54bb0*/  IMAD.MOV.U32 R5, RZ, RZ, R245 ;  /* 0x000000ffff057224 */ /* 0x000fc400078e00f5 */
[----:B------:R1:W-:Y:S04]  /*54bc0*/  STL [R1+0xc9c], R245 ;  /* 0x000c9cf501007387 */ /* 0x0003e80000100800 */
[----:B------:R2:W-:Y:S04]  /*54bd0*/  LDGSTS.E [R0+0x3400c], desc[UR8][R4.64], P2 ;  /* 0x3400c00004007fae */ /* 0x0005e80009121848 */
[----:B-1----:R-:W3:Y:S04]  /*54be0*/  LDL.LU R245, [R1+0xb4] ;  /* 0x0000b40001f57983 */ /* 0x002ee80000300800 */
[----:B------:R-:W4:Y:S01]  /*54bf0*/  LDL.LU R244, [R1+0xb8] ;  /* 0x0000b80001f47983 */ /* 0x000f220000300800 */
[----:B--2---:R-:W-:Y:S01]  /*54c00*/  MOV R4, R242 ;  /* 0x000000f200047202 */ /* 0x004fe20000000f00 */
[----:B------:R-:W-:-:S02]  /*54c10*/  IMAD.MOV.U32 R5, RZ, RZ, R246 ;  /* 0x000000ffff057224 */ /* 0x000fc400078e00f6 */
[----:B------:R1:W-:Y:S04]  /*54c20*/  STL [R1+0xca8], R242 ;  /* 0x000ca8f201007387 */ /* 0x0003e80000100800 */
[----:B------:R-:W-:Y:S04]  /*54c30*/  STL [R1+0xca4], R246 ;  /* 0x000ca4f601007387 */ /* 0x000fe80000100800 */
[----:B------:R-:W-:Y:S04]  /*54c40*/  STL [R1+0xcb0], R7 ;  /* 0x000cb00701007387 */ /* 0x000fe80000100800 */
[----:B------:R2:W-:Y:S04]  /*54c50*/  LDGSTS.E [R0+0x3800c], desc[UR8][R4.64], P2 ;  /* 0x3800c00004007fae */ /* 0x0005e80009121848 */
[----:B------:R2:W-:Y:S04]  /*54c60*/  STL [R1+0xcac], R8 ;  /* 0x000cac0801007387 */ /* 0x0005e80000100800 */
[----:B-1----:R-:W3:Y:S01]  /*54c70*/  LDL.LU R242, [R1+0xbc] ;  /* 0x0000bc0001f27983 */ /* 0x002ee20000300800 */
[----:B--2---:R-:W-:-:S03]  /*54c80*/  IMAD.MOV.U32 R5, RZ, RZ, R8 ;  /* 0x000000ffff057224 */ /* 0x004fc600078e0008 */
[----:B------:R-:W2:Y:S01]  /*54c90*/  LDL.LU R8, [R1+0xc0] ;  /* 0x0000c00001087983 */ /* 0x000ea20000300800 */
[----:B------:R-:W-:-:S03]  /*54ca0*/  MOV R4, R7 ;  /* 0x0000000700047202 */ /* 0x000fc60000000f00 */
[----:B------:R-:W2:Y:S04]  /*54cb0*/  LDL.LU R7, [R1+0xc4] ;  /* 0x0000c40001077983 */ /* 0x000ea80000300800 */
[----:B------:R-:W2:Y:S01]  /*54cc0*/  LDL.LU R3, [R1+0xc8] ;  /* 0x0000c80001037983 */ /* 0x000ea20000300800 */
[----:B------:R-:W-:-:S03]  /*54cd0*/  ISETP.GT.AND P1, PT, R2, 0x4, PT ;  /* 0x000000040200780c */ /* 0x000fc60003f24270 */
[----:B------:R1:W-:Y:S02]  /*54ce0*/  LDGSTS.E [R0+0x3c00c], desc[UR8][R4.64], P2 ;  /* 0x3c00c00004007fae */ /* 0x0003e40009121848 */
[----:B-1----:R-:W-:-:S04]  /*54cf0*/  SEL R0, RZ, 0x4, !P1 ;  /* 0x00000004ff007807 */ /* 0x002fc80004800000 */
[----:B------:R-:W-:-:S04]  /*54d00*/  SEL R0, R0, RZ, !P0 ;  /* 0x000000ff00007207 */ /* 0x000fc80004000000 */
[----:B------:R-:W-:Y:S02]  /*54d10*/  ISETP.NE.U32.AND P1, PT, R0, RZ, PT ;  /* 0x000000ff0000720c */ /* 0x000fe40003f25070 */
[----:B------:R-:W-:-:S04]  /*54d20*/  LOP3.LUT R0, R6, 0x10, RZ, 0x3c, !PT ;  /* 0x0000001006007812 */ /* 0x000fc800078e3cff */
[----:B------:R-:W-:Y:S02]  /*54d30*/  IADD3 R0, R0, UR16, RZ ;  /* 0x0000001000007c10 */ /* 0x000fe4000fffe0ff */
[----:B----4-:R-:W-:-:S04]  /*54d40*/  IADD3 R244, P2, R244, UR4, RZ ;  /* 0x00000004f4f47c10 */ /* 0x010fc8000ff5e0ff */
[----:B---3--:R-:W-:Y:S01]  /*54d50*/  IADD3.X R245, R245, UR6, RZ, P2, !PT ;  /* 0x00000006f5f57c10 */ /* 0x008fe200097fe4ff */
[----:B------:R-:W-:-:S03]  /*54d60*/  IMAD.MOV.U32 R4, RZ, RZ, R244 ;  /* 0x000000ffff047224 */ /* 0x000fc600078e00f4 */
[----:B------:R-:W-:Y:S01]  /*54d70*/  MOV R5, R245 ;  /* 0x000000f500057202 */ /* 0x000fe20000000f00 */
[----:B------:R-:W-:Y:S04]  /*54d80*/  STL [R1+0xb8], R244 ;  /* 0x0000b8f401007387 */ /* 0x000fe80000100800 */
[----:B------:R1:W-:Y:S04]  /*54d90*/  LDGSTS.E [R0], desc[UR8][R4.64], P1 ;  /* 0x0000000004007fae */ /* 0x0003e80008921848 */
[----:B------:R3:W-:Y:S04]  /*54da0*/  STL [R1+0xb4], R245 ;  /* 0x0000b4f501007387 */ /* 0x0007e80000100800 */
[----:B------:R-:W4:Y:S04]  /*54db0*/  LDL.LU R247, [R1+0xd0] ;  /* 0x0000d00001f77983 */ /* 0x000f280000300800 */
[----:B------:R-:W4:Y:S04]  /*54dc0*/  LDL.LU R246, [R1+0xd4] ;  /* 0x0000d40001f67983 */ /* 0x000f280000300800 */
[----:B---3--:R-:W3:Y:S01]  /*54dd0*/  LDL.LU R245, [R1+0xd8] ;  /* 0x0000d80001f57983 */ /* 0x008ee20000300800 */
[----:B--2---:R-:W-:-:S04]  /*54de0*/  IADD3 R8, P2, R8, UR4, RZ ;  /* 0x0000000408087c10 */ /* 0x004fc8000ff5e0ff */
[----:B------:R-:W-:Y:S01]  /*54df0*/  IADD3.X R242, R242, UR6, RZ, P2, !PT ;  /* 0x00000006f2f27c10 */ /* 0x000fe200097fe4ff */
[----:B-1----:R-:W-:Y:S01]  /*54e00*/  IMAD.MOV.U32 R4, RZ, RZ, R8 ;  /* 0x000000ffff047224 */ /* 0x002fe200078e0008 */
[----:B------:R-:W-:Y:S02]  /*54e10*/  IADD3 R3, P3, R3, UR4, RZ ;  /* 0x0000000403037c10 */ /* 0x000fe4000ff7e0ff */
[----:B------:R-:W-:Y:S02]  /*54e20*/  MOV R5, R242 ;  /* 0x000000f200057202 */ /* 0x000fe40000000f00 */
[----:B------:R-:W-:Y:S01]  /*54e30*/  IADD3.X R7, R7, UR6, RZ, P3, !PT ;  /* 0x0000000607077c10 */ /* 0x000fe20009ffe4ff */
[----:B------:R-:W-:Y:S04]  /*54e40*/  STL [R1+0xc0], R8 ;  /* 0x0000c00801007387 */ /* 0x000fe80000100800 */
[----:B------:R1:W-:Y:S04]  /*54e50*/  STL [R1+0xbc], R242 ;  /* 0x0000bcf201007387 */ /* 0x0003e80000100800 */
[----:B------:R2:W-:Y:S04]  /*54e60*/  LDGSTS.E [R0+0x4000], desc[UR8][R4.64], P1 ;  /* 0x0400000004007fae */ /* 0x0005e80008921848 */
[----:B------:R-:W-:Y:S04]  /*54e70*/  STL [R1+0xc8], R3 ;  /* 0x0000c80301007387 */ /* 0x000fe80000100800 */
[----:B------:R1:W-:Y:S01]  /*54e80*/  STL [R1+0xc4], R7 ;  /* 0x0000c40701007387 */ /* 0x0003e20000100800 */
[----:B--2---:R-:W-:Y:S01]  /*54e90*/  IMAD.MOV.U32 R4, RZ, RZ, R3 ;  /* 0x000000ffff047224 */ /* 0x004fe200078e0003 */
[----:B------:R-:W-:-:S02]  /*54ea0*/  MOV R5, R7 ;  /* 0x0000000700057202 */ /* 0x000fc40000000f00 */
[----:B------:R-:W2:Y:S04]  /*54eb0*/  LDL.LU R244, [R1+0xdc] ;  /* 0x0000dc0001f47983 */ /* 0x000ea80000300800 */
[----:B-1----:R-:W2:Y:S04]  /*54ec0*/  LDL.LU R242, [R1+0xe0] ;  /* 0x0000e00001f27983 */ /* 0x002ea80000300800 */
        /* <DEDUP_REMOVED lines=8> */
[----:B----4-:R-:W-:-:S05]  /*54f50*/  IADD3 R247, P3, R247, UR4, RZ ;  /* 0x00000004f7f77c10 */ /* 0x010fca000ff7e0ff */
[----:B-1----:R-:W-:Y:S01]  /*54f60*/  IMAD.MOV.U32 R4, RZ, RZ, R247 ;  /* 0x000000ffff047224 */ /* 0x002fe200078e00f7 */
[----:B---3--:R-:W-:Y:S01]  /*54f70*/  IADD3 R245, P4, R245, UR4, RZ ;  /* 0x00000004f5f57c10 */ /* 0x008fe2000ff9e0ff */
[----:B------:R-:W-:Y:S03]  /*54f80*/  STL [R1+0xd0], R247 ;  /* 0x0000d0f701007387 */ /* 0x000fe60000100800 */
[----:B------:R-:W-:Y:S02]  /*54f90*/  IADD3.X R246, R246, UR6, RZ, P4, !PT ;  /* 0x00000006f6f67c10 */ /* 0x000fe4000a7fe4ff */
[----:B--2---:R-:W-:-:S05]  /*54fa0*/  IADD3.X R5, R5, UR6, RZ, P3, !PT ;  /* 0x0000000605057c10 */ /* 0x004fca0009ffe4ff */
        /* <DEDUP_REMOVED lines=445> */
[----:B------:R1:W-:Y:S04]  /*56b80*/  STL [R1+0xcc0], R242 ;  /* 0x000cc0f201007387 */ /* 0x0003e80000100800 */
[----:B------:R-:W-:Y:S04]  /*56b90*/  STL [R1+0xcbc], R244 ;  /* 0x000cbcf401007387 */ /* 0x000fe80000100800 */
[----:B------:R1:W-:Y:S04]  /*56ba0*/  LDGSTS.E [R0+0x34000], desc[UR8][R4.64], P1 ;  /* 0x3400000004007fae */ /* 0x0003e80008921848 */
[----:B------:R1:W-:Y:S04]  /*56bb0*/  STL [R1+0xcc8], R7 ;  /* 0x000cc80701007387 */ /* 0x0003e80000100800 */
        /* <DEDUP_REMOVED lines=39> */
[----:B-1----:R-:W2:Y:S01]  /*56e30*/  LDL.LU R242, [R1+0xd00] ;  /* 0x000d000001f27983 */ /* 0x002ea20000300800 */
[----:B------:R-:W-:Y:S01]  /*56e40*/  MOV R4, R8 ;  /* 0x0000000800047202 */ /* 0x000fe20000000f00 */
[----:B------:R-:W-:-:S02]  /*56e50*/  IMAD.MOV.U32 R5, RZ, RZ, R244 ;  /* 0x000000ffff057224 */ /* 0x000fc400078e00f4 */
        /* <DEDUP_REMOVED lines=10> */
[----:B---3--:R-:W-:-:S04]  /*56f00*/  IADD3 R247, P3, R247, UR4, RZ ;  /* 0x00000004f7f77c10 */ /* 0x008fc8000ff7e0ff */
[----:B------:R-:W-:Y:S02]  /*56f10*/  MOV R4, R247 ;  /* 0x000000f700047202 */ /* 0x000fe40000000f00 */
[----:B----4-:R-:W-:Y:S01]  /*56f20*/  IADD3 R245, P4, R245, UR4, RZ ;  /* 0x00000004f5f57c10 */ /* 0x010fe2000ff9e0ff */
[----:B------:R-:W-:Y:S03]  /*56f30*/  STL [R1+0xcf0], R247 ;  /* 0x000cf0f701007387 */ /* 0x000fe60000100800 */
[----:B--2---:R-:W-:Y:S02]  /*56f40*/  IADD3.X R246, R246, UR6, RZ, P4, !PT ;  /* 0x00000006f6f67c10 */ /* 0x004fe4000a7fe4ff */
[----:B------:R-:W-:-:S05]  /*56f50*/  IADD3.X R5, R5, UR6, RZ, P3, !PT ;  /* 0x0000000605057c10 */ /* 0x000fca0009ffe4ff */
[----:B------:R1:W-:Y:S01]  /*56f60*/  LDGSTS.E [R0+0x3c004], desc[UR8][R4.64], P2 ;  /* 0x3c00400004007fae */ /* 0x0003e20009121848 */
[----:B------:R-:W-:-:S03]  /*56f70*/  IADD3 R242, P2, R242, UR4, RZ ;  /* 0x00000004f2f27c10 */ /* 0x000fc6000ff5e0ff */
[----:B------:R2:W-:Y:S01]  /*56f80*/  STL [R1+0xcec], R5 ;  /* 0x000cec0501007387 */ /* 0x0005e20000100800 */
[----:B------:R-:W-:Y:S02]  /*56f90*/  IADD3 R7, P3, R7, UR4, RZ ;  /* 0x0000000407077c10 */ /* 0x000fe4000ff7e0ff */
[----:B------:R-:W-:Y:S01]  /*56fa0*/  IADD3.X R244, R244, UR6, RZ, P2, !PT ;  /* 0x00000006f4f47c10 */ /* 0x000fe200097fe4ff */
[----:B-1----:R-:W-:Y:S01]  /*56fb0*/  IMAD.MOV.U32 R4, RZ, RZ, R245 ;  /* 0x000000ffff047224 */ /* 0x002fe200078e00f5 */
[----:B--2---:R-:W-:Y:S01]  /*56fc0*/  MOV R5, R246 ;  /* 0x000000f600057202 */ /* 0x004fe20000000f00 */
[----:B------:R-:W-:Y:S01]  /*56fd0*/  STL [R1+0xcf8], R245 ;  /* 0x000cf8f501007387 */ /* 0x000fe20000100800 */
[----:B------:R-:W-:-:S03]  /*56fe0*/  IADD3.X R8, R8, UR6, RZ, P3, !PT ;  /* 0x0000000608087c10 */ /* 0x000fc60009ffe4ff */
[----:B------:R1:W-:Y:S04]  /*56ff0*/  LDGSTS.E [R0+0x30008], desc[UR8][R4.64], P1 ;  /* 0x3000800004007fae */ /* 0x0003e80008921848 */
[----:B------:R-:W-:Y:S04]  /*57000*/  STL [R1+0xcf4], R246 ;  /* 0x000cf4f601007387 */ /* 0x000fe80000100800 */
[----:B------:R-:W-:Y:S01]  /*57010*/  STL [R1+0xd00], R242 ;  /* 0x000d00f201007387 */ /* 0x000fe20000100800 */
[----:B-1----:R-:W-:Y:S01]  /*57020*/  IMAD.MOV.U32 R4, RZ, RZ, R242 ;  /* 0x000000ffff047224 */ /* 0x002fe200078e00f2 */
[----:B------:R-:W-:-:S02]  /*57030*/  MOV R5, R244 ;  /* 0x000000f400057202 */ /* 0x000fc40000000f00 */
[----:B------:R1:W-:Y:S04]  /*57040*/  STL [R1+0xcfc], R244 ;  /* 0x000cfcf401007387 */ /* 0x0003e80000100800 */
[----:B------:R-:W-:Y:S04]  /*57050*/  STL [R1+0xd08], R7 ;  /* 0x000d080701007387 */ /* 0x000fe80000100800 */
[----:B------:R-:W2:Y:S04]  /*57060*/  LDL.LU R247, [R1+0xd18] ;  /* 0x000d180001f77983 */ /* 0x000ea80000300800 */
[----:B------:R3:W-:Y:S04]  /*57070*/  STL [R1+0xd04], R8 ;  /* 0x000d040801007387 */ /* 0x0007e80000100800 */
[----:B------:R4:W-:Y:S04]  /*57080*/  LDGSTS.E [R0+0x34008], desc[UR8][R4.64], P1 ;  /* 0x3400800004007fae */ /* 0x0009e80008921848 */
[----:B-1----:R-:W2:Y:S04]  /*57090*/  LDL.LU R244, [R1+0xd20] ;  /* 0x000d200001f47983 */ /* 0x002ea80000300800 */
[----:B------:R-:W2:Y:S01]  /*570a0*/  LDL.LU R245, [R1+0xd1c] ;  /* 0x000d1c0001f57983 */ /* 0x000ea20000300800 */
[----:B----4-:R-:W-:Y:S01]  /*570b0*/  IMAD.MOV.U32 R4, RZ, RZ, R7 ;  /* 0x000000ffff047224 */ /* 0x010fe200078e0007 */
[----:B------:R-:W-:-:S02]  /*570c0*/  MOV R5, R8 ;  /* 0x0000000800057202 */ /* 0x000fc40000000f00 */
        /* <DEDUP_REMOVED lines=22> */
[----:B------:R-:W-:Y:S01]  /*57230*/  IADD3.X R245, R245, UR6, RZ, P3, !PT ;  /* 0x00000006f5f57c10 */ /* 0x000fe20009ffe4ff */
[----:B-1----:R-:W-:Y:S01]  /*57240*/  IMAD.MOV.U32 R4, RZ, RZ, R247 ;  /* 0x000000ffff047224 */ /* 0x002fe200078e00f7 */
[----:B------:R-:W-:Y:S01]  /*57250*/  STL [R1+0xd18], R247 ;  /* 0x000d18f701007387 */ /* 0x000fe20000100800 */
[----:B----4-:R-:W-:-:S04]  /*57260*/  IADD3 R7, P3, R7, UR4, RZ ;  /* 0x0000000407077c10 */ /* 0x010fc8000ff7e0ff */
[----:B---3--:R-:W-:Y:S02]  /*57270*/  IADD3.X R8, R8, UR6, RZ, P3, !PT ;  /* 0x0000000608087c10 */ /* 0x008fe40009ffe4ff */
[----:B------:R-:W-:-:S04]  /*57280*/  IADD3.X R3, R3, UR6, RZ, P1, !PT ;  /* 0x0000000603037c10 */ /* 0x000fc80008ffe4ff */
[----:B------:R-:W-:Y:S02]  /*57290*/  MOV R5, R3 ;  /* 0x0000000300057202 */ /* 0x000fe40000000f00 */
[----:B------:R-:W-:-:S03]  /*572a0*/  IADD3 R242, P1, R242, UR4, RZ ;  /* 0x00000004f2f27c10 */ /* 0x000fc6000ff3e0ff */
[----:B------:R1:W-:Y:S01]  /*572b0*/  LDGSTS.E [R0+0x3000c], desc[UR8][R4.64], P2 ;  /* 0x3000c00004007fae */ /* 0x0003e20009121848 */
[----:B------:R-:W-:-:S03]  /*572c0*/  IADD3.X R246, R246, UR6, RZ, P1, !PT ;  /* 0x00000006f6f67c10 */ /* 0x000fc60008ffe4ff */
[----:B------:R-:W-:Y:S04]  /*572d0*/  STL [R1+0xd14], R3 ;  /* 0x000d140301007387 */ /* 0x000fe80000100800 */
[----:B------:R-:W-:Y:S01]  /*572e0*/  STL [R1+0xd20], R244 ;  /* 0x000d20f401007387 */ /* 0x000fe20000100800 */
[----:B-1----:R-:W-:Y:S01]  /*572f0*/  IMAD.MOV.U32 R4, RZ, RZ, R244 ;  /* 0x000000ffff047224 */ /* 0x002fe200078e00f4 */
[----:B------:R-:W-:Y:S02]  /*57300*/  MOV R5, R245 ;  /* 0x000000f500057202 */ /* 0x000fe40000000f00 */
[----:B------:R1:W-:Y:S04]  /*57310*/  STL [R1+0xd1c], R245 ;  /* 0x000d1cf501007387 */ /* 0x0003e80000100800 */
[----:B------:R2:W-:Y:S04]  /*57320*/  LDGSTS.E [R0+0x3400c], desc[UR8][R4.64], P2 ;  /* 0x3400c00004007fae */ /* 0x0005e80009121848 */
[----:B-1----:R-:W3:Y:S04]  /*57330*/  LDL.LU R245, [R1+0x134] ;  /* 0x0001340001f57983 */ /* 0x002ee80000300800 */
[----:B------:R-:W4:Y:S01]  /*57340*/  LDL.LU R244, [R1+0x138] ;  /* 0x0001380001f47983 */ /* 0x000f220000300800 */
[----:B--2---:R-:W-:Y:S01]  /*57350*/  IMAD.MOV.U32 R4, RZ, RZ, R242 ;  /* 0x000000ffff047224 */ /* 0x004fe200078e00f2 */
[----:B------:R-:W-:-:S02]  /*57360*/  MOV R5, R246 ;  /* 0x000000f600057202 */ /* 0x000fc40000000f00 */
[----:B------:R1:W-:Y:S04]  /*57370*/  STL [R1+0xd28], R242 ;  /* 0x000d28f201007387 */ /* 0x0003e80000100800 */
[----:B------:R-:W-:Y:S04]  /*57380*/  STL [R1+0xd24], R246 ;  /* 0x000d24f601007387 */ /* 0x000fe80000100800 */
[----:B------:R-:W-:Y:S04]  /*57390*/  STL [R1+0xd30], R7 ;  /* 0x000d300701007387 */ /* 0x000fe80000100800 */
[----:B------:R2:W-:Y:S04]  /*573a0*/  LDGSTS.E [R0+0x3800c], desc[UR8][R4.64], P2 ;  /* 0x3800c00004007fae */ /* 0x0005e80009121848 */
[----:B------:R2:W-:Y:S04]  /*573b0*/  STL [R1+0xd2c], R8 ;  /* 0x000d2c0801007387 */ /* 0x0005e80000100800 */
[----:B-1----:R-:W3:Y:S01]  /*573c0*/  LDL.LU R242, [R1+0x13c] ;  /* 0x00013c0001f27983 */ /* 0x002ee20000300800 */
[----:B--2---:R-:W-:-:S03]  /*573d0*/  MOV R5, R8 ;  /* 0x0000000800057202 */ /* 0x004fc60000000f00 */
[----:B------:R-:W2:Y:S01]  /*573e0*/  LDL.LU R8, [R1+0x140] ;  /* 0x0001400001087983 */ /* 0x000ea20000300800 */
[----:B------:R-:W-:-:S03]  /*573f0*/  IMAD.MOV.U32 R4, RZ, RZ, R7 ;  /* 0x000000ffff047224 */ /* 0x000fc600078e0007 */
[----:B------:R-:W2:Y:S04]  /*57400*/  LDL.LU R7, [R1+0x144] ;  /* 0x0001440001077983 */ /* 0x000ea80000300800 */
[----:B------:R-:W2:Y:S01]  /*57410*/  LDL.LU R3, [R1+0x148] ;  /* 0x0001480001037983 */ /* 0x000ea20000300800 */
[----:B------:R-:W-:-:S03]  /*57420*/  ISETP.GT.AND P1, PT, R2, 0x8, PT ;  /* 0x000000080200780c */ /* 0x000fc60003f24270 */
[----:B------:R1:W-:Y:S02]  /*57430*/  LDGSTS.E [R0+0x3c00c], desc[UR8][R4.64], P2 ;  /* 0x3c00c00004007fae */ /* 0x0003e40009121848 */
[----:B-1----:R-:W-:-:S04]  /*57440*/  SEL R0, RZ, 0x4, !P1 ;  /* 0x00000004ff007807 */ /* 0x002fc80004800000 */
[----:B------:R-:W-:-:S04]  /*57450*/  SEL R0, R0, RZ, !P0 ;  /* 0x000000ff00007207 */ /* 0x000fc80004000000 */
[----:B------:R-:W-:Y:S02]  /*57460*/  ISETP.NE.U32.AND P1, PT, R0, RZ, PT ;  /* 0x000000ff0000720c */ /* 0x000fe40003f25070 */
[----:B------:R-:W-:-:S05]  /*57470*/  LOP3.LUT R0, R6, 0x20, RZ, 0x3c, !PT ;  /* 0x0000002006007812 */ /* 0x000fca00078e3cff */
[----:B------:R-:W-:Y:S01]  /*57480*/  VIADD R0, R0, UR16 ;  /* 0x0000001000007c36 */ /* 0x000fe20008000000 */
[----:B----4-:R-:W-:-:S04]  /*57490*/  IADD3 R244, P2, R244, UR4, RZ ;  /* 0x00000004f4f47c10 */ /* 0x010fc8000ff5e0ff */
[----:B---3--:R-:W-:Y:S02]  /*574a0*/  IADD3.X R245, R245, UR6, RZ, P2, !PT ;  /* 0x00000006f5f57c10 */ /* 0x008fe400097fe4ff */
[----:B------:R-:W-:-:S03]  /*574b0*/  MOV R4, R244 ;  /* 0x000000f400047202 */ /* 0x000fc60000000f00 */
[----:B------:R-:W-:Y:S01]  /*574c0*/  IMAD.MOV.U32 R5, RZ, RZ, R245 ;  /* 0x000000ffff057224 */ /* 0x000fe200078e00f5 */
[----:B------:R-:W-:Y:S04]  /*574d0*/  STL [R1+0x138], R244 ;  /* 0x000138f401007387 */ /* 0x000fe80000100800 */
[----:B------:R1:W-:Y:S04]  /*574e0*/  LDGSTS.E [R0], desc[UR8][R4.64], P1 ;  /* 0x0000000004007fae */ /* 0x0003e80008921848 */
[----:B------:R3:W-:Y:S04]  /*574f0*/  STL [R1+0x134], R245 ;  /* 0x000134f501007387 */ /* 0x0007e80000100800 */
[----:B------:R-:W4:Y:S04]  /*57500*/  LDL.LU R247, [R1+0x150] ;  /* 0x0001500001f77983 */ /* 0x000f280000300800 */
[----:B------:R-:W4:Y:S01]  /*57510*/  LDL.LU R246, [R1+0x154] ;  /* 0x0001540001f67983 */ /* 0x000f220000300800 */
[----:B--2---:R-:W-:-:S03]  /*57520*/  IADD3 R8, P2, R8, UR4, RZ ;  /* 0x0000000408087c10 */ /* 0x004fc6000ff5e0ff */
[----:B---3--:R-:W2:Y:S01]  /*57530*/  LDL.LU R245, [R1+0x158] ;  /* 0x0001580001f57983 */ /* 0x008ea20000300800 */
[----:B------:R-:W-:Y:S02]  /*57540*/  IADD3.X R242, R242, UR6, RZ, P2, !PT ;  /* 0x00000006f2f27c10 */ /* 0x000fe400097fe4ff */
[----:B------:R-:W-:-:S03]  /*57550*/  IADD3 R3, P3, R3, UR4, RZ ;  /* 0x0000000403037c10 */ /* 0x000fc6000ff7e0ff */
[----:B-1----:R-:W-:Y:S01]  /*57560*/  IMAD.MOV.U32 R5, RZ, RZ, R242 ;  /* 0x000000ffff057224 */ /* 0x002fe200078e00f2 */
[----:B------:R-:W-:Y:S02]  /*57570*/  MOV R4, R8 ;  /* 0x0000000800047202 */ /* 0x000fe40000000f00 */
[----:B------:R-:W-:Y:S01]  /*57580*/  IADD3.X R7, R7, UR6, RZ, P3, !PT ;  /* 0x0000000607077c10 */ /* 0x000fe20009ffe4ff */
[----:B------:R-:W-:Y:S04]  /*57590*/  STL [R1+0x140], R8 ;  /* 0x0001400801007387 */ /* 0x000fe80000100800 */
[----:B------:R1:W-:Y:S04]  /*575a0*/  STL [R1+0x13c], R242 ;  /* 0x00013cf201007387 */ /* 0x0003e80000100800 */
[----:B------:R3:W-:Y:S04]  /*575b0*/  LDGSTS.E [R0+0x4000], desc[UR8][R4.64], P1 ;  /* 0x0400000004007fae */ /* 0x0007e80008921848 */
[----:B------:R-:W-:Y:S04]  /*575c0*/  STL [R1+0x148], R3 ;  /* 0x0001480301007387 */ /* 0x000fe80000100800 */
[----:B------:R1:W-:Y:S01]  /*575d0*/  STL [R1+0x144], R7 ;  /* 0x0001440701007387 */ /* 0x0003e20000100800 */
[----:B---3--:R-:W-:Y:S01]  /*575e0*/  MOV R4, R3 ;  /* 0x0000000300047202 */ /* 0x008fe20000000f00 */
[----:B------:R-:W-:-:S02]  /*575f0*/  IMAD.MOV.U32 R5, RZ, RZ, R7 ;  /* 0x000000ffff057224 */ /* 0x000fc400078e0007 */
[----:B------:R-:W3:Y:S04]  /*57600*/  LDL.LU R244, [R1+0x15c] ;  /* 0x00015c0001f47983 */ /* 0x000ee80000300800 */
[----:B-1----:R-:W3:Y:S04]  /*57610*/  LDL.LU R242, [R1+0x160] ;  /* 0x0001600001f27983 */ /* 0x002ee80000300800 */
[----:B------:R-:W3:Y:S04]  /*57620*/  LDL.LU R8, [R1+0x164] ;  /* 0x0001640001087983 */ /* 0x000ee80000300800 */
[----:B------:R-:W3:Y:S04]  /*57630*/  LDL.LU R7, [R1+0x168] ;  /* 0x0001680001077983 */ /* 0x000ee80000300800 */
[----:B------:R1:W-:Y:S04]  /*57640*/  LDGSTS.E [R0+0x8000], desc[UR8][R4.64], P1 ;  /* 0x0800000004007fae */ /* 0x0003e80008921848 */
[----:B------:R-:W3:Y:S01]  /*57650*/  LDL.LU R5, [R1+0x14c] ;  /* 0x00014c0001057983 */ /* 0x000ee20000300800 */
[----:B------:R-:W-:-:S04]  /*57660*/  ISETP.GT.AND P2, PT, R2, 0x9, PT ;  /* 0x000000090200780c */ /* 0x000fc80003f44270 */
[----:B------:R-:W-:-:S04]  /*57670*/  SEL R3, RZ, 0x4, !P2 ;  /* 0x00000004ff037807 */ /* 0x000fc80005000000 */
[----:B------:R-:W-:-:S04]  /*57680*/  SEL R3, R3, RZ, !P0 ;  /* 0x000000ff03037207 */ /* 0x000fc80004000000 */
[----:B------:R-:W-:Y:S02]  /*57690*/  ISETP.NE.U32.AND P2, PT, R3, RZ, PT ;  /* 0x000000ff0300720c */ /* 0x000fe40003f45070 */
[----:B----4-:R-:W-:-:S04]  /*576a0*/  IADD3 R247, P3, R247, UR4, RZ ;  /* 0x00000004f7f77c10 */ /* 0x010fc8000ff7e0ff */
[----:B-1----:R-:W-:Y:S02]  /*576b0*/  MOV R4, R247 ;  /* 0x000000f700047202 */ /* 0x002fe40000000f00 */
[----:B--2---:R-:W-:Y:S01]  /*576c0*/  IADD3 R245, P4, R245, UR4, RZ ;  /* 0x00000004f5f57c10 */ /* 0x004fe2000ff9e0ff */
[----:B------:R-:W-:Y:S03]  /*576d0*/  STL [R1+0x150], R247 ;  /* 0x000150f701007387 */ /* 0x000fe60000100800 */
[----:B------:R-:W-:Y:S02]  /*576e0*/  IADD3.X R246, R246, UR6, RZ, P4, !PT ;  /* 0x00000006f6f67c10 */ /* 0x000fe4000a7fe4ff */
[----:B---3--:R-:W-:-:S05]  /*576f0*/  IADD3.X R5, R5, UR6, RZ, P3, !PT ;  /* 0x0000000605057c10 */ /* 0x008fca0009ffe4ff */
        /* <DEDUP_REMOVED lines=489> */
[----:B------:R-:W-:-:S02]  /*59590*/  MOV R4, R8 ;  /* 0x0000000800047202 */ /* 0x000fc40000000f00 */
[----:B------:R-:W-:Y:S01]  /*595a0*/  MOV R5, R244 ;  /* 0x000000f400057202 */ /* 0x000fe20000000f00 */
        /* <DEDUP_REMOVED lines=20> */
[----:B------:R-:W-:Y:S02]  /*596f0*/  IADD3.X R244, R244, UR6, RZ, P2, !PT ;  /* 0x00000006f4f47c10 */ /* 0x000fe400097fe4ff */
[----:B-1----:R-:W-:Y:S02]  /*59700*/  MOV R4, R245 ;  /* 0x000000f500047202 */ /* 0x002fe40000000f00 */
        /* <DEDUP_REMOVED lines=79> */
[----:B------:R-:W-:Y:S02]  /*59c00*/  MOV R4, R244 ;  /* 0x000000f400047202 */ /* 0x000fe40000000f00 */
        /* <DEDUP_REMOVED lines=18> */
[----:B--2---:R-:W-:Y:S01]  /*59d30*/  MOV R4, R3 ;  /* 0x0000000300047202 */ /* 0x004fe20000000f00 */
[----:B------:R-:W-:-:S02]  /*59d40*/  IMAD.MOV.U32 R5, RZ, RZ, R7 ;  /* 0x000000ffff057224 */ /* 0x000fc400078e0007 */
        /* <DEDUP_REMOVED lines=10> */
[----:B----4-:R-:W-:-:S04]  /*59df0*/  IADD3 R247, P3, R247, UR4, RZ ;  /* 0x00000004f7f77c10 */ /* 0x010fc8000ff7e0ff */
[----:B-1----:R-:W-:Y:S02]  /*59e00*/  MOV R4, R247 ;  /* 0x000000f700047202 */ /* 0x002fe40000000f00 */
        /* <DEDUP_REMOVED lines=16> */
[----:B-1----:R-:W-:Y:S02]  /*59f10*/  MOV R4, R242 ;  /* 0x000000f200047202 */ /* 0x002fe40000000f00 */
[----:B------:R-:W-:Y:S01]  /*59f20*/  MOV R5, R244 ;  /* 0x000000f400057202 */ /* 0x000fe20000000f00 */
        /* <DEDUP_REMOVED lines=20> */
[----:B-1----:R-:W-:Y:S01]  /*5a070*/  MOV R4, R247 ;  /* 0x000000f700047202 */ /* 0x002fe20000000f00 */
[----:B------:R-:W-:Y:S01]  /*5a080*/  STL [R1+0x1f0], R247 ;  /* 0x0001f0f701007387 */ /* 0x000fe20000100800 */
[----:B----4-:R-:W-:-:S04]  /*5a090*/  IADD3 R245, P4, R245, UR4, RZ ;  /* 0x00000004f5f57c10 */ /* 0x010fc8000ff9e0ff */
        /* <DEDUP_REMOVED lines=23> */
[----:B-1----:R-:W-:-:S02]  /*5a210*/  MOV R4, R7 ;  /* 0x0000000700047202 */ /* 0x002fc40000000f00 */
[----:B------:R-:W2:Y:S01]  /*5a220*/  LDL.LU R244, [R1+0x21c] ;  /* 0x00021c0001f47983 */ /* 0x000ea20000300800 */
[----:B------:R-:W-:-:S03]  /*5a230*/  MOV R5, R8 ;  /* 0x0000000800057202 */ /* 0x000fc60000000f00 */
        /* <DEDUP_REMOVED lines=20> */
[----:B-1----:R-:W-:Y:S02]  /*5a380*/  MOV R4, R245 ;  /* 0x000000f500047202 */ /* 0x002fe40000000f00 */
        /* <DEDUP_REMOVED lines=418> */
[----:B------:R-:W-:Y:S01]  /*5bdb0*/  MOV R4, R247 ;  /* 0x000000f700047202 */ /* 0x000fe20000000f00 */
        /* <DEDUP_REMOVED lines=25> */
[----:B----4-:R-:W-:-:S03]  /*5bf50*/  MOV R4, R7 ;  /* 0x0000000700047202 */ /* 0x010fc60000000f00 */
[----:B------:R-:W4:Y:S01]  /*5bf60*/  LDL.LU R246, [R1+0xe24] ;  /* 0x000e240001f67983 */ /* 0x000f220000300800 */
[----:B------:R-:W-:-:S03]  /*5bf70*/  MOV R5, R8 ;  /* 0x0000000800057202 */ /* 0x000fc60000000f00 */
        /* <DEDUP_REMOVED lines=33> */
[----:B-1----:R-:W-:Y:S01]  /*5c190*/  MOV R4, R244 ;  /* 0x000000f400047202 */ /* 0x002fe20000000f00 */
[----:B------:R-:W-:Y:S02]  /*5c1a0*/  IMAD.MOV.U32 R5, RZ, RZ, R245 ;  /* 0x000000ffff057224 */ /* 0x000fe400078e00f5 */
[----:B------:R1:W-:Y:S04]  /*5c1b0*/  STL [R1+0xe1c], R245 ;  /* 0x000e1cf501007387 */ /* 0x0003e80000100800 */
[----:B------:R2:W-:Y:S04]  /*5c1c0*/  LDGSTS.E [R0+0x3400c], desc[UR8][R4.64], P2 ;  /* 0x3400c00004007fae */ /* 0x0005e80009121848 */
[----:B-1----:R-:W3:Y:S04]  /*5c1d0*/  LDL.LU R245, [R1+0x234] ;  /* 0x0002340001f57983 */ /* 0x002ee80000300800 */
[----:B------:R-:W4:Y:S01]  /*5c1e0*/  LDL.LU R244, [R1+0x238] ;  /* 0x0002380001f47983 */ /* 0x000f220000300800 */
[----:B--2---:R-:W-:-:S02]  /*5c1f0*/  MOV R4, R242 ;  /* 0x000000f200047202 */ /* 0x004fc40000000f00 */
[----:B------:R-:W-:Y:S01]  /*5c200*/  MOV R5, R246 ;  /* 0x000000f600057202 */ /* 0x000fe20000000f00 */
        /* <DEDUP_REMOVED lines=29> */
[----:B------:R-:W-:Y:S02]  /*5c3e0*/  IADD3.X R242, R242, UR6, RZ, P2, !PT ;  /* 0x00000006f2f27c10 */ /* 0x000fe400097fe4ff */
[----:B-1----:R-:W-:Y:S02]  /*5c3f0*/  MOV R4, R8 ;  /* 0x0000000800047202 */ /* 0x002fe40000000f00 */
[----:B------:R-:W-:Y:S01]  /*5c400*/  IADD3 R3, P3, R3, UR4, RZ ;  /* 0x0000000403037c10 */ /* 0x000fe2000ff7e0ff */
[----:B------:R-:W-:Y:S01]  /*5c410*/  IMAD.MOV.U32 R5, RZ, RZ, R242 ;  /* 0x000000ffff057224 */ /* 0x000fe200078e00f2 */
[----:B------:R-:W-:Y:S02]  /*5c420*/  STL [R1+0x240], R8 ;  /* 0x0002400801007387 */ /* 0x000fe40000100800 */
[----:B------:R-:W-:Y:S02]  /*5c430*/  IADD3.X R7, R7, UR6, RZ, P3, !PT ;  /* 0x0000000607077c10 */ /* 0x000fe40009ffe4ff */
[----:B------:R1:W-:Y:S04]  /*5c440*/  STL [R1+0x23c], R242 ;  /* 0x00023cf201007387 */ /* 0x0003e80000100800 */
[----:B------:R2:W-:Y:S04]  /*5c450*/  LDGSTS.E [R0+0x4000], desc[UR8][R4.64], P1 ;  /* 0x0400000004007fae */ /* 0x0005e80008921848 */
[----:B------:R-:W-:Y:S04]  /*5c460*/  STL [R1+0x248], R3 ;  /* 0x0002480301007387 */ /* 0x000fe80000100800 */
[----:B------:R1:W-:Y:S01]  /*5c470*/  STL [R1+0x244], R7 ;  /* 0x0002440701007387 */ /* 0x0003e20000100800 */
[----:B--2---:R-:W-:-:S03]  /*5c480*/  MOV R4, R3 ;  /* 0x0000000300047202 */ /* 0x004fc60000000f00 */
[----:B------:R-:W2:Y:S01]  /*5c490*/  LDL.LU R244, [R1+0x25c] ;  /* 0x00025c0001f47983 */ /* 0x000ea20000300800 */
[----:B------:R-:W-:-:S03]  /*5c4a0*/  MOV R5, R7 ;  /* 0x0000000700057202 */ /* 0x000fc60000000f00 */
        /* <DEDUP_REMOVED lines=527> */
[----:B-1----:R-:W-:Y:S01]  /*5e5a0*/  MOV R4, R245 ;  /* 0x000000f500047202 */ /* 0x002fe20000000f00 */
[----:B--2---:R-:W-:Y:S01]  /*5e5b0*/  IMAD.MOV.U32 R5, RZ, RZ, R246 ;  /* 0x000000ffff057224 */ /* 0x004fe200078e00f6 */
[----:B------:R-:W-:Y:S01]  /*5e5c0*/  STL [R1+0xe78], R245 ;  /* 0x000e78f501007387 */ /* 0x000fe20000100800 */
[----:B------:R-:W-:-:S03]  /*5e5d0*/  IADD3.X R8, R8, UR6, RZ, P3, !PT ;  /* 0x0000000608087c10 */ /* 0x000fc60009ffe4ff */
[----:B------:R1:W-:Y:S04]  /*5e5e0*/  LDGSTS.E [R0+0x30008], desc[UR8][R4.64], P1 ;  /* 0x3000800004007fae */ /* 0x0003e80008921848 */
[----:B------:R-:W-:Y:S04]  /*5e5f0*/  STL [R1+0xe74], R246 ;  /* 0x000e74f601007387 */ /* 0x000fe80000100800 */
[----:B------:R-:W-:Y:S01]  /*5e600*/  STL [R1+0xe80], R242 ;  /* 0x000e80f201007387 */ /* 0x000fe20000100800 */
[----:B-1----:R-:W-:Y:S02]  /*5e610*/  MOV R4, R242 ;  /* 0x000000f200047202 */ /* 0x002fe40000000f00 */
[----:B------:R-:W-:Y:S01]  /*5e620*/  MOV R5, R244 ;  /* 0x000000f400057202 */ /* 0x000fe20000000f00 */
        /* <DEDUP_REMOVED lines=36> */
[----:B------:R-:W-:-:S05]  /*5e870*/  IADD3.X R3, R3, UR6, RZ, P1, !PT ;  /* 0x0000000603037c10 */ /* 0x000fca0008ffe4ff */
[----:B------:R-:W-:Y:S01]  /*5e880*/  IMAD.MOV.U32 R5, RZ, RZ, R3 ;  /* 0x000000ffff057224 */ /* 0x000fe200078e0003 */
[----:B------:R-:W-:Y:S01]  /*5e890*/  IADD3 R242, P1, R242, UR4, RZ ;  /* 0x00000004f2f27c10 */ /* 0x000fe2000ff3e0ff */
[----:B------:R-:W-:Y:S04]  /*5e8a0*/  STL [R1+0xe94], R3 ;  /* 0x000e940301007387 */ /* 0x000fe80000100800 */
[----:B------:R1:W-:Y:S01]  /*5e8b0*/  LDGSTS.E [R0+0x3000c], desc[UR8][R4.64], P2 ;  /* 0x3000c00004007fae */ /* 0x0003e20009121848 */
[----:B------:R-:W-:-:S03]  /*5e8c0*/  IADD3.X R246, R246, UR6, RZ, P1, !PT ;  /* 0x00000006f6f67c10 */ /* 0x000fc60008ffe4ff */
[----:B------:R-:W-:Y:S04]  /*5e8d0*/  STL [R1+0xea0], R244 ;  /* 0x000ea0f401007387 */ /* 0x000fe80000100800 */
[----:B------:R2:W-:Y:S01]  /*5e8e0*/  STL [R1+0xe9c], R245 ;  /* 0x000e9cf501007387 */ /* 0x0005e20000100800 */
[----:B-1----:R-:W-:Y:S02]  /*5e8f0*/  MOV R4, R244 ;  /* 0x000000f400047202 */ /* 0x002fe40000000f00 */
[----:B------:R-:W-:Y:S02]  /*5e900*/  MOV R5, R245 ;  /* 0x000000f500057202 */ /* 0x000fe40000000f00 */
[----:B--2---:R-:W2:Y:S04]  /*5e910*/  LDL.LU R245, [R1+0x2b4] ;  /* 0x0002b40001f57983 */ /* 0x004ea80000300800 */
[----:B------:R1:W-:Y:S04]  /*5e920*/  LDGSTS.E [R0+0x3400c], desc[UR8][R4.64], P2 ;  /* 0x3400c00004007fae */ /* 0x0003e80009121848 */
[----:B------:R-:W3:Y:S04]  /*5e930*/  LDL.LU R244, [R1+0x2b8] ;  /* 0x0002b80001f47983 */ /* 0x000ee80000300800 */
[----:B------:R4:W-:Y:S01]  /*5e940*/  STL [R1+0xea8], R242 ;  /* 0x000ea8f201007387 */ /* 0x0009e20000100800 */
[----:B-1----:R-:W-:Y:S01]  /*5e950*/  IMAD.MOV.U32 R4, RZ, RZ, R242 ;  /* 0x000000ffff047224 */ /* 0x002fe200078e00f2 */
[----:B------:R-:W-:-:S02]  /*5e960*/  MOV R5, R246 ;  /* 0x000000f600057202 */ /* 0x000fc40000000f00 */
[----:B------:R-:W-:Y:S04]  /*5e970*/  STL [R1+0xea4], R246 ;  /* 0x000ea4f601007387 */ /* 0x000fe80000100800 */
[----:B------:R-:W-:Y:S04]  /*5e980*/  STL [R1+0xeb0], R7 ;  /* 0x000eb00701007387 */ /* 0x000fe80000100800 */
[----:B------:R1:W-:Y:S04]  /*5e990*/  LDGSTS.E [R0+0x3800c], desc[UR8][R4.64], P2 ;  /* 0x3800c00004007fae */ /* 0x0003e80009121848 */
[----:B------:R1:W-:Y:S04]  /*5e9a0*/  STL [R1+0xeac], R8 ;  /* 0x000eac0801007387 */ /* 0x0003e80000100800 */
[----:B----4-:R-:W4:Y:S01]  /*5e9b0*/  LDL.LU R242, [R1+0x2bc] ;  /* 0x0002bc0001f27983 */ /* 0x010f220000300800 */
[----:B-1----:R-:W-:-:S03]  /*5e9c0*/  IMAD.MOV.U32 R5, RZ, RZ, R8 ;  /* 0x000000ffff057224 */ /* 0x002fc600078e0008 */
[----:B------:R-:W4:Y:S01]  /*5e9d0*/  LDL.LU R8, [R1+0x2c0] ;  /* 0x0002c00001087983 */ /* 0x000f220000300800 */
[----:B------:R-:W-:-:S03]  /*5e9e0*/  MOV R4, R7 ;  /* 0x0000000700047202 */ /* 0x000fc60000000f00 */
[----:B------:R-:W4:Y:S04]  /*5e9f0*/  LDL.LU R7, [R1+0x2c4] ;  /* 0x0002c40001077983 */ /* 0x000f280000300800 */
[----:B------:R-:W4:Y:S01]  /*5ea00*/  LDL.LU R3, [R1+0x2c8] ;  /* 0x0002c80001037983 */ /* 0x000f220000300800 */
[----:B------:R-:W-:-:S03]  /*5ea10*/  ISETP.GT.AND P1, PT, R2, 0x14, PT ;  /* 0x000000140200780c */ /* 0x000fc60003f24270 */
[----:B------:R1:W-:Y:S02]  /*5ea20*/  LDGSTS.E [R0+0x3c00c], desc[UR8][R4.64], P2 ;  /* 0x3c00c00004007fae */ /* 0x0003e40009121848 */
[----:B-1----:R-:W-:-:S04]  /*5ea30*/  SEL R0, RZ, 0x4, !P1 ;  /* 0x00000004ff007807 */ /* 0x002fc80004800000 */
[----:B------:R-:W-:-:S04]  /*5ea40*/  SEL R0, R0, RZ, !P0 ;  /* 0x000000ff00007207 */ /* 0x000fc80004000000 */
[----:B------:R-:W-:Y:S02]  /*5ea50*/  ISETP.NE.U32.AND P1, PT, R0, RZ, PT ;  /* 0x000000ff0000720c */ /* 0x000fe40003f25070 */
[----:B------:R-:W-:-:S04]  /*5ea60*/  LOP3.LUT R0, R6, 0x50, RZ, 0x3c, !PT ;  /* 0x0000005006007812 */ /* 0x000fc800078e3cff */
[----:B------:R-:W-:Y:S02]  /*5ea70*/  IADD3 R0, R0, UR16, RZ ;  /* 0x0000001000007c10 */ /* 0x000fe4000fffe0ff */
[----:B---3--:R-:W-:-:S04]  /*5ea80*/  IADD3 R244, P2, R244, UR4, RZ ;  /* 0x00000004f4f47c10 */ /* 0x008fc8000ff5e0ff */
[----:B--2---:R-:W-:Y:S02]  /*5ea90*/  IADD3.X R245, R245, UR6, RZ, P2, !PT ;  /* 0x00000006f5f57c10 */ /* 0x004fe400097fe4ff */
[----:B------:R-:W-:-:S03]  /*5eaa0*/  MOV R4, R244 ;  /* 0x000000f400047202 */ /* 0x000fc60000000f00 */
[----:B------:R-:W-:Y:S01]  /*5eab0*/  IMAD.MOV.U32 R5, RZ, RZ, R245 ;  /* 0x000000ffff057224 */ /* 0x000fe200078e00f5 */
[----:B------:R-:W-:Y:S04]  /*5eac0*/  STL [R1+0x2b8], R244 ;  /* 0x0002b8f401007387 */ /* 0x000fe80000100800 */
[----:B------:R1:W-:Y:S04]  /*5ead0*/  LDGSTS.E [R0], desc[UR8][R4.64], P1 ;  /* 0x0000000004007fae */ /* 0x0003e80008921848 */
[----:B------:R2:W-:Y:S04]  /*5eae0*/  STL [R1+0x2b4], R245 ;  /* 0x0002b4f501007387 */ /* 0x0005e80000100800 */
[----:B------:R-:W3:Y:S04]  /*5eaf0*/  LDL.LU R247, [R1+0x2d0] ;  /* 0x0002d00001f77983 */ /* 0x000ee80000300800 */
[----:B------:R-:W3:Y:S04]  /*5eb00*/  LDL.LU R246, [R1+0x2d4] ;  /* 0x0002d40001f67983 */ /* 0x000ee80000300800 */
[----:B--2---:R-:W2:Y:S01]  /*5eb10*/  LDL.LU R245, [R1+0x2d8] ;  /* 0x0002d80001f57983 */ /* 0x004ea20000300800 */
[----:B----4-:R-:W-:-:S04]  /*5eb20*/  IADD3 R8, P2, R8, UR4, RZ ;  /* 0x0000000408087c10 */ /* 0x010fc8000ff5e0ff */
[----:B------:R-:W-:Y:S02]  /*5eb30*/  IADD3.X R242, R242, UR6, RZ, P2, !PT ;  /* 0x00000006f2f27c10 */ /* 0x000fe400097fe4ff */
[----:B-1----:R-:W-:Y:S02]  /*5eb40*/  MOV R4, R8 ;  /* 0x0000000800047202 */ /* 0x002fe40000000f00 */
        /* <DEDUP_REMOVED lines=8> */
[----:B----4-:R-:W-:Y:S01]  /*5ebd0*/  IMAD.MOV.U32 R4, RZ, RZ, R3 ;  /* 0x000000ffff047224 */ /* 0x010fe200078e0003 */
[----:B------:R-:W-:-:S02]  /*5ebe0*/  MOV R5, R7 ;  /* 0x0000000700057202 */ /* 0x000fc40000000f00 */
[----:B------:R-:W4:Y:S04]  /*5ebf0*/  LDL.LU R244, [R1+0x2dc] ;  /* 0x0002dc0001f47983 */ /* 0x000f280000300800 */
[----:B-1----:R-:W4:Y:S04]  /*5ec00*/  LDL.LU R242, [R1+0x2e0] ;  /* 0x0002e00001f27983 */ /* 0x002f280000300800 */
[----:B------:R-:W4:Y:S04]  /*5ec10*/  LDL.LU R8, [R1+0x2e4] ;  /* 0x0002e40001087983 */ /* 0x000f280000300800 */
[----:B------:R-:W4:Y:S04]  /*5ec20*/  LDL.LU R7, [R1+0x2e8] ;  /* 0x0002e80001077983 */ /* 0x000f280000300800 */
[----:B------:R1:W-:Y:S04]  /*5ec30*/  LDGSTS.E [R0+0x8000], desc[UR8][R4.64], P1 ;  /* 0x0800000004007fae */ /* 0x0003e80008921848 */
[----:B------:R-:W4:Y:S01]  /*5ec40*/  LDL.LU R5, [R1+0x2cc] ;  /* 0x0002cc0001057983 */ /* 0x000f220000300800 */
[----:B------:R-:W-:-:S04]  /*5ec50*/  ISETP.GT.AND P2, PT, R2, 0x15, PT ;  /* 0x000000150200780c */ /* 0x000fc80003f44270 */
[----:B------:R-:W-:-:S04]  /*5ec60*/  SEL R3, RZ, 0x4, !P2 ;  /* 0x00000004ff037807 */ /* 0x000fc80005000000 */
[----:B------:R-:W-:-:S04]  /*5ec70*/  SEL R3, R3, RZ, !P0 ;  /* 0x000000ff03037207 */ /* 0x000fc80004000000 */
[----:B------:R-:W-:Y:S02]  /*5ec80*/  ISETP.NE.U32.AND P2, PT, R3, RZ, PT ;  /* 0x000000ff0300720c */ /* 0x000fe40003f45070 */
[----:B---3--:R-:W-:-:S04]  /*5ec90*/  IADD3 R247, P3, R247, UR4, RZ ;  /* 0x00000004f7f77c10 */ /* 0x008fc8000ff7e0ff */
[----:B-1----:R-:W-:Y:S02]  /*5eca0*/  MOV R4, R247 ;  /* 0x000000f700047202 */ /* 0x002fe40000000f00 */
[----:B--2---:R-:W-:Y:S01]  /*5ecb0*/  IADD3 R245, P4, R245, UR4, RZ ;  /* 0x00000004f5f57c10 */ /* 0x004fe2000ff9e0ff */
[----:B------:R-:W-:Y:S03]  /*5ecc0*/  STL [R1+0x2d0], R247 ;  /* 0x0002d0f701007387 */ /* 0x000fe60000100800 */
[----:B------:R-:W-:Y:S02]  /*5ecd0*/  IADD3.X R246, R246, UR6, RZ, P4, !PT ;  /* 0x00000006f6f67c10 */ /* 0x000fe4000a7fe4ff */
[----:B----4-:R-:W-:-:S05]  /*5ece0*/  IADD3.X R5, R5, UR6, RZ, P3, !PT ;  /* 0x0000000605057c10 */ /* 0x010fca0009ffe4ff */
        /* <DEDUP_REMOVED lines=1075> */
[----:B------:R-:W-:Y:S04]  /*63020*/  STL [R1+0xf3c], R244 ;  /* 0x000f3cf401007387 */ /* 0x000fe80000100800 */
[----:B------:R1:W-:Y:S04]  /*63030*/  LDGSTS.E [R0+0x34000], desc[UR8][R4.64], P1 ;  /* 0x3400000004007fae */ /* 0x0003e80008921848 */
[----:B------:R-:W-:Y:S04]  /*63040*/  STL [R1+0xf48], R7 ;  /* 0x000f480701007387 */ /* 0x000fe80000100800 */
[----:B------:R1:W-:Y:S02]  /*63050*/  STL [R1+0xf44], R8 ;  /* 0x000f440801007387 */ /* 0x0003e40000100800 */
[----:B-1----:R-:W-:Y:S01]  /*63060*/  MOV R4, R7 ;  /* 0x0000000700047202 */ /* 0x002fe20000000f00 */
[----:B------:R-:W-:-:S02]  /*63070*/  IMAD.MOV.U32 R5, RZ, RZ, R8 ;  /* 0x000000ffff057224 */ /* 0x000fc400078e0008 */
        /* <DEDUP_REMOVED lines=66> */
[----:B------:R2:W-:Y:S01]  /*634a0*/  STL [R1+0xf80], R7 ;  /* 0x000f800701007387 */ /* 0x0005e20000100800 */
[----:B-1----:R-:W-:Y:S01]  /*634b0*/  MOV R4, R7 ;  /* 0x0000000700047202 */ /* 0x002fe20000000f00 */
[----:B------:R-:W-:-:S02]  /*634c0*/  IMAD.MOV.U32 R5, RZ, RZ, R244 ;  /* 0x000000ffff057224 */ /* 0x000fc400078e00f4 */
[----:B------:R1:W-:Y:S04]  /*634d0*/  STL [R1+0xf7c], R244 ;  /* 0x000f7cf401007387 */ /* 0x0003e80000100800 */
[----:B------:R-:W-:Y:S04]  /*634e0*/  STL [R1+0xf88], R8 ;  /* 0x000f880801007387 */ /* 0x000fe80000100800 */
[----:B------:R-:W3:Y:S04]  /*634f0*/  LDL.LU R247, [R1+0xf98] ;  /* 0x000f980001f77983 */ /* 0x000ee80000300800 */
[----:B------:R4:W-:Y:S04]  /*63500*/  STL [R1+0xf84], R242 ;  /* 0x000f84f201007387 */ /* 0x0009e80000100800 */
[----:B------:R1:W-:Y:S04]  /*63510*/  LDGSTS.E [R0+0x34008], desc[UR8][R4.64], P1 ;  /* 0x3400800004007fae */ /* 0x0003e80008921848 */
[----:B--2---:R-:W2:Y:S04]  /*63520*/  LDL.LU R7, [R1+0xfa0] ;  /* 0x000fa00001077983 */ /* 0x004ea80000300800 */
[----:B------:R-:W2:Y:S01]  /*63530*/  LDL.LU R245, [R1+0xf9c] ;  /* 0x000f9c0001f57983 */ /* 0x000ea20000300800 */
[----:B-1----:R-:W-:-:S03]  /*63540*/  MOV R4, R8 ;  /* 0x0000000800047202 */ /* 0x002fc60000000f00 */
[----:B------:R-:W2:Y:S01]  /*63550*/  LDL.LU R246, [R1+0xfa4] ;  /* 0x000fa40001f67983 */ /* 0x000ea20000300800 */
[----:B------:R-:W-:-:S03]  /*63560*/  MOV R5, R242 ;  /* 0x000000f200057202 */ /* 0x000fc60000000f00 */
[----:B------:R-:W2:Y:S04]  /*63570*/  LDL.LU R244, [R1+0xfa8] ;  /* 0x000fa80001f47983 */ /* 0x000ea80000300800 */
[----:B----4-:R-:W4:Y:S04]  /*63580*/  LDL.LU R242, [R1+0xfac] ;  /* 0x000fac0001f27983 */ /* 0x010f280000300800 */
[----:B------:R-:W4:Y:S04]  /*63590*/  LDL.LU R8, [R1+0xfb0] ;  /* 0x000fb00001087983 */ /* 0x000f280000300800 */
[----:B------:R1:W-:Y:S04]  /*635a0*/  LDGSTS.E [R0+0x38008], desc[UR8][R4.64], P1 ;  /* 0x3800800004007fae */ /* 0x0003e80008921848 */
[----:B------:R-:W3:Y:S04]  /*635b0*/  LDL.LU R4, [R1+0xf8c] ;  /* 0x000f8c0001047983 */ /* 0x000ee80000300800 */
[----:B------:R-:W1:Y:S01]  /*635c0*/  LDL.LU R5, [R1+0xf90] ;  /* 0x000f900001057983 */ /* 0x000e620000300800 */
[----:B------:R-:W-:-:S04]  /*635d0*/  ISETP.GT.AND P2, PT, R2, 0x7b, PT ;  /* 0x0000007b0200780c */ /* 0x000fc80003f44270 */
[----:B------:R-:W-:-:S04]  /*635e0*/  SEL R3, RZ, 0x4, !P2 ;  /* 0x00000004ff037807 */ /* 0x000fc80005000000 */
[----:B------:R-:W-:-:S04]  /*635f0*/  SEL R3, R3, RZ, !P0 ;  /* 0x000000ff03037207 */ /* 0x000fc80004000000 */
[----:B------:R-:W-:Y:S02]  /*63600*/  ISETP.NE.U32.AND P2, PT, R3, RZ, PT ;  /* 0x000000ff0300720c */ /* 0x000fe40003f45070 */
[----:B-1----:R-:W-:-:S04]  /*63610*/  IADD3 R5, P3, R5, UR4, RZ ;  /* 0x0000000405057c10 */ /* 0x002fc8000ff7e0ff */
[----:B---3--:R-:W-:Y:S01]  /*63620*/  IADD3.X R4, R4, UR6, RZ, P3, !PT ;  /* 0x0000000604047c10 */ /* 0x008fe20009ffe4ff */
[----:B------:R1:W-:Y:S04]  /*63630*/  STL [R1+0xf90], R5 ;  /* 0x000f900501007387 */ /* 0x0003e80000100800 */
[----:B------:R3:W-:Y:S04]  /*63640*/  STL [R1+0xf8c], R4 ;  /* 0x000f8c0401007387 */ /* 0x0007e80000100800 */
[----:B------:R-:W4:Y:S01]  /*63650*/  LDL.LU R3, [R1+0xf94] ;  /* 0x000f940001037983 */ /* 0x000f220000300800 */
[----:B-1----:R-:W-:-:S04]  /*63660*/  LOP3.LUT R5, R5, R4, RZ, 0x3c, !PT ;  /* 0x0000000405057212 */ /* 0x002fc800078e3cff */
[----:B---3--:R-:W-:-:S04]  /*63670*/  LOP3.LUT R4, R5, R4, RZ, 0x3c, !PT ;  /* 0x0000000405047212 */ /* 0x008fc800078e3cff */
[----:B------:R-:W-:-:S05]  /*63680*/  LOP3.LUT R5, R5, R4, RZ, 0x3c, !PT ;  /* 0x0000000405057212 */ /* 0x000fca00078e3cff */
[----:B------:R1:W-:Y:S01]  /*63690*/  LDGSTS.E [R0+0x3c008], desc[UR8][R4.64], P1 ;  /* 0x3c00800004007fae */ /* 0x0003e20008921848 */
[----:B------:R-:W-:Y:S02]  /*636a0*/  IADD3 R247, P1, R247, UR4, RZ ;  /* 0x00000004f7f77c10 */ /* 0x000fe4000ff3e0ff */
[----:B--2---:R-:W-:-:S04]  /*636b0*/  IADD3 R7, P3, R7, UR4, RZ ;  /* 0x0000000407077c10 */ /* 0x004fc8000ff7e0ff */
[----:B------:R-:W-:Y:S01]  /*636c0*/  IADD3.X R245, R245, UR6, RZ, P3, !PT ;  /* 0x00000006f5f57c10 */ /* 0x000fe20009ffe4ff */
[----:B-1----:R-:W-:Y:S01]  /*636d0*/  IMAD.MOV.U32 R4, RZ, RZ, R247 ;  /* 0x000000ffff047224 */ /* 0x002fe200078e00f7 */
[----:B------:R-:W-:Y:S01]  /*636e0*/  STL [R1+0xf98], R247 ;  /* 0x000f98f701007387 */ /* 0x000fe20000100800 */
[----:B----4-:R-:W-:-:S04]  /*636f0*/  IADD3 R8, P3, R8, UR4, RZ ;  /* 0x0000000408087c10 */ /* 0x010fc8000ff7e0ff */
[----:B------:R-:W-:Y:S02]  /*63700*/  IADD3.X R242, R242, UR6, RZ, P3, !PT ;  /* 0x00000006f2f27c10 */ /* 0x000fe40009ffe4ff */
        /* <DEDUP_REMOVED lines=41> */
[----:B---3--:R-:W3:Y:S01]  /*639a0*/  LDL.LU R245, [R1+0x3d4] ;  /* 0x0003d40001f57983 */ /* 0x008ee20000300800 */
[----:B--2---:R-:W-:-:S03]  /*639b0*/  IADD3 R242, P2, R242, UR4, RZ ;  /* 0x00000004f2f27c10 */ /* 0x004fc6000ff5e0ff */
[----:B------:R-:W2:Y:S01]  /*639c0*/  LDL.LU R7, [R1+0x3d8] ;  /* 0x0003d80001077983 */ /* 0x000ea20000300800 */
        /* <DEDUP_REMOVED lines=9> */
[----:B------:R1:W-:Y:S02]  /*63a60*/  STL [R1+0x3c4], R8 ;  /* 0x0003c40801007387 */ /* 0x0003e40000100800 */
[----:B-1----:R-:W-:-:S02]  /*63a70*/  MOV R4, R3 ;  /* 0x0000000300047202 */ /* 0x002fc40000000f00 */
[----:B------:R-:W3:Y:S01]  /*63a80*/  LDL.LU R246, [R1+0x3dc] ;  /* 0x0003dc0001f67983 */ /* 0x000ee20000300800 */
[----:B------:R-:W-:-:S03]  /*63a90*/  MOV R5, R8 ;  /* 0x0000000800057202 */ /* 0x000fc60000000f00 */
[----:B------:R-:W3:Y:S04]  /*63aa0*/  LDL.LU R244, [R1+0x3e0] ;  /* 0x0003e00001f47983 */ /* 0x000ee80000300800 */
        /* <DEDUP_REMOVED lines=8> */
[----:B----4-:R-:W-:-:S05]  /*63b30*/  IADD3 R247, P3, R247, UR4, RZ ;  /* 0x00000004f7f77c10 */ /* 0x010fca000ff7e0ff */
[----:B-1----:R-:W-:Y:S01]  /*63b40*/  IMAD.MOV.U32 R4, RZ, RZ, R247 ;  /* 0x000000ffff047224 */ /* 0x002fe200078e00f7 */
[----:B--2---:R-:W-:Y:S01]  /*63b50*/  IADD3 R7, P4, R7, UR4, RZ ;  /* 0x0000000407077c10 */ /* 0x004fe2000ff9e0ff */
[----:B------:R-:W-:Y:S03]  /*63b60*/  STL [R1+0x3d0], R247 ;  /* 0x0003d0f701007387 */ /* 0x000fe60000100800 */
[----:B---3--:R-:W-:Y:S02]  /*63b70*/  IADD3.X R245, R245, UR6, RZ, P4, !PT ;  /* 0x00000006f5f57c10 */ /* 0x008fe4000a7fe4ff */
        /* <DEDUP_REMOVED lines=489> */
[----:B-1----:R-:W4:Y:S01]  /*65a10*/  LDL.LU R246, [R1+0xff4] ;  /* 0x000ff40001f67983 */ /* 0x002f220000300800 */
[----:B------:R-:W-:Y:S01]  /*65a20*/  MOV R4, R8 ;  /* 0x0000000800047202 */ /* 0x000fe20000000f00 */
[----:B------:R-:W-:-:S02]  /*65a30*/  IMAD.MOV.U32 R5, RZ, RZ, R244 ;  /* 0x000000ffff057224 */ /* 0x000fc400078e00f4 */
[----:B------:R1:W-:Y:S04]  /*65a40*/  STL [R1+0xfe4], R244 ;  /* 0x000fe4f401007387 */ /* 0x0003e80000100800 */
[----:B------:R-:W4:Y:S04]  /*65a50*/  LDL.LU R242, [R1+0xffc] ;  /* 0x000ffc0001f27983 */ /* 0x000f280000300800 */
[----:B------:R3:W-:Y:S04]  /*65a60*/  LDGSTS.E [R0+0x38004], desc[UR8][R4.64], P2 ;  /* 0x3800400004007fae */ /* 0x0007e80009121848 */
[----:B-1----:R-:W4:Y:S04]  /*65a70*/  LDL.LU R244, [R1+0x1004] ;  /* 0x0010040001f47983 */ /* 0x002f280000300800 */
[----:B------:R-:W4:Y:S04]  /*65a80*/  LDL.LU R8, [R1+0x1008] ;  /* 0x0010080001087983 */ /* 0x000f280000300800 */
        /* <DEDUP_REMOVED lines=8> */
[----:B--2---:R-:W-:-:S05]  /*65b10*/  IADD3.X R5, R5, UR6, RZ, P3, !PT ;  /* 0x0000000605057c10 */ /* 0x004fca0009ffe4ff */
[----:B------:R1:W-:Y:S01]  /*65b20*/  LDGSTS.E [R0+0x3c004], desc[UR8][R4.64], P2 ;  /* 0x3c00400004007fae */ /* 0x0003e20009121848 */
[----:B------:R-:W-:Y:S02]  /*65b30*/  IADD3 R245, P2, R245, UR4, RZ ;  /* 0x00000004f5f57c10 */ /* 0x000fe4000ff5e0ff */
[----:B----4-:R-:W-:Y:S02]  /*65b40*/  IADD3 R7, P3, R7, UR4, RZ ;  /* 0x0000000407077c10 */ /* 0x010fe4000ff7e0ff */
[----:B------:R-:W-:Y:S01]  /*65b50*/  IADD3.X R246, R246, UR6, RZ, P2, !PT ;  /* 0x00000006f6f67c10 */ /* 0x000fe200097fe4ff */
[----:B------:R2:W-:Y:S01]  /*65b60*/  STL [R1+0xfec], R5 ;  /* 0x000fec0501007387 */ /* 0x0005e20000100800 */
[----:B------:R-:W-:Y:S02]  /*65b70*/  IADD3.X R242, R242, UR6, RZ, P3, !PT ;  /* 0x00000006f2f27c10 */ /* 0x000fe40009ffe4ff */
[----:B------:R-:W-:Y:S02]  /*65b80*/  IADD3 R8, P2, R8, UR4, RZ ;  /* 0x0000000408087c10 */ /* 0x000fe4000ff5e0ff */
[----:B-1----:R-:W-:Y:S01]  /*65b90*/  MOV R4, R245 ;  /* 0x000000f500047202 */ /* 0x002fe20000000f00 */
[----:B------:R-:W-:Y:S01]  /*65ba0*/  STL [R1+0xff8], R245 ;  /* 0x000ff8f501007387 */ /* 0x000fe20000100800 */
[----:B--2---:R-:W-:-:S03]  /*65bb0*/  IMAD.MOV.U32 R5, RZ, RZ, R246 ;  /* 0x000000ffff057224 */ /* 0x004fc600078e00f6 */
[----:B------:R-:W-:Y:S01]  /*65bc0*/  STL [R1+0xff4], R246 ;  /* 0x000ff4f601007387 */ /* 0x000fe20000100800 */
[----:B------:R-:W-:-:S03]  /*65bd0*/  IADD3.X R244, R244, UR6, RZ, P2, !PT ;  /* 0x00000006f4f47c10 */ /* 0x000fc600097fe4ff */
[----:B------:R1:W-:Y:S04]  /*65be0*/  STL [R1+0x1000], R7 ;  /* 0x0010000701007387 */ /* 0x0003e80000100800 */
[----:B------:R2:W-:Y:S04]  /*65bf0*/  LDGSTS.E [R0+0x30008], desc[UR8][R4.64], P1 ;  /* 0x3000800004007fae */ /* 0x0005e80008921848 */
[----:B------:R3:W-:Y:S01]  /*65c00*/  STL [R1+0xffc], R242 ;  /* 0x000ffcf201007387 */ /* 0x0007e20000100800 */
[----:B------:R-:W-:Y:S01]  /*65c10*/  ISETP.GT.AND P2, PT, R2, 0x7f, PT ;  /* 0x0000007f0200780c */ /* 0x000fe20003f44270 */
[----:B------:R-:W-:Y:S01]  /*65c20*/  IMAD.MOV.U32 R2, RZ, RZ, R8 ;  /* 0x000000ffff027224 */ /* 0x000fe200078e0008 */
[----:B--2---:R-:W-:-:S02]  /*65c30*/  MOV R4, R7 ;  /* 0x0000000700047202 */ /* 0x004fc40000000f00 */
[----:B------:R-:W-:Y:S01]  /*65c40*/  MOV R5, R242 ;  /* 0x000000f200057202 */ /* 0x000fe20000000f00 */
[----:B-1----:R-:W2:Y:S04]  /*65c50*/  LDL.LU R7, [R1+0x100c] ;  /* 0x00100c0001077983 */ /* 0x002ea80000300800 */
[----:B------:R-:W4:Y:S01]  /*65c60*/  LDL.LU R246, [R1+0x1018] ;  /* 0x0010180001f67983 */ /* 0x000f220000300800 */
[----:B------:R-:W-:-:S03]  /*65c70*/  MOV R3, R244 ;  /* 0x000000f400037202 */ /* 0x000fc60000000f00 */
[----:B---3--:R-:W3:Y:S04]  /*65c80*/  LDL.LU R242, [R1+0x1020] ;  /* 0x0010200001f27983 */ /* 0x008ee80000300800 */
[----:B------:R-:W-:Y:S04]  /*65c90*/  STL [R1+0x1008], R8 ;  /* 0x0010080801007387 */ /* 0x000fe80000100800 */
[----:B------:R1:W-:Y:S04]  /*65ca0*/  STL [R1+0x1004], R244 ;  /* 0x001004f401007387 */ /* 0x0003e80000100800 */
[----:B------:R-:W-:Y:S04]  /*65cb0*/  LDGSTS.E [R0+0x34008], desc[UR8][R4.64], P1 ;  /* 0x3400800004007fae */ /* 0x000fe80008921848 */
[----:B------:R-:W3:Y:S04]  /*65cc0*/  LDL.LU R247, [R1+0x1014] ;  /* 0x0010140001f77983 */ /* 0x000ee80000300800 */
[----:B------:R1:W-:Y:S04]  /*65cd0*/  LDGSTS.E [R0+0x38008], desc[UR8][R2.64], P1 ;  /* 0x3800800002007fae */ /* 0x0003e80008921848 */
[----:B------:R-:W3:Y:S04]  /*65ce0*/  LDL.LU R4, [R1+0x101c] ;  /* 0x00101c0001047983 */ /* 0x000ee80000300800 */
[----:B------:R-:W3:Y:S04]  /*65cf0*/  LDL.LU R245, [R1+0x1024] ;  /* 0x0010240001f57983 */ /* 0x000ee80000300800 */
[----:B-1----:R-:W3:Y:S04]  /*65d00*/  LDL.LU R244, [R1+0x1028] ;  /* 0x0010280001f47983 */ /* 0x002ee80000300800 */
[----:B------:R-:W3:Y:S04]  /*65d10*/  LDL.LU R8, [R1+0x102c] ;  /* 0x00102c0001087983 */ /* 0x000ee80000300800 */
[----:B------:R-:W3:Y:S04]  /*65d20*/  LDL.LU R5, [R1+0x1030] ;  /* 0x0010300001057983 */ /* 0x000ee80000300800 */
[----:B------:R-:W2:Y:S01]  /*65d30*/  LDL.LU R3, [R1+0x1010] ;  /* 0x0010100001037983 */ /* 0x000ea20000300800 */
[----:B------:R-:W-:-:S04]  /*65d40*/  SEL R2, RZ, 0x4, !P2 ;  /* 0x00000004ff027807 */ /* 0x000fc80005000000 */
[----:B------:R-:W-:-:S04]  /*65d50*/  SEL R2, R2, RZ, !P0 ;  /* 0x000000ff02027207 */ /* 0x000fc80004000000 */
[----:B------:R-:W-:Y:S02]  /*65d60*/  ISETP.NE.U32.AND P2, PT, R2, RZ, PT ;  /* 0x000000ff0200720c */ /* 0x000fe40003f45070 */
[----:B--2---:R-:W-:-:S04]  /*65d70*/  IADD3 R3, P3, R3, UR4, RZ ;  /* 0x0000000403037c10 */ /* 0x004fc8000ff7e0ff */
[----:B------:R-:W-:Y:S01]  /*65d80*/  IADD3.X R7, R7, UR6, RZ, P3, !PT ;  /* 0x0000000607077c10 */ /* 0x000fe20009ffe4ff */
[----:B------:R1:W-:Y:S01]  /*65d90*/  STL [R1+0x1010], R3 ;  /* 0x0010100301007387 */ /* 0x0003e20000100800 */
[----:B------:R-:W-:-:S03]  /*65da0*/  MOV R2, R3 ;  /* 0x0000000300027202 */ /* 0x000fc60000000f00 */
[----:B-1----:R-:W-:-:S05]  /*65db0*/  IMAD.MOV.U32 R3, RZ, RZ, R7 ;  /* 0x000000ffff037224 */ /* 0x002fca00078e0007 */
[----:B------:R1:W-:Y:S01]  /*65dc0*/  LDGSTS.E [R0+0x3c008], desc[UR8][R2.64], P1 ;  /* 0x3c00800002007fae */ /* 0x0003e20008921848 */
[----:B----4-:R-:W-:Y:S02]  /*65dd0*/  IADD3 R246, P1, R246, UR4, RZ ;  /* 0x00000004f6f67c10 */ /* 0x010fe4000ff3e0ff */
[----:B---3--:R-:W-:Y:S02]  /*65de0*/  IADD3 R242, P3, R242, UR4, RZ ;  /* 0x00000004f2f27c10 */ /* 0x008fe4000ff7e0ff */
[----:B------:R-:W-:Y:S02]  /*65df0*/  IADD3.X R247, R247, UR6, RZ, P1, !PT ;  /* 0x00000006f7f77c10 */ /* 0x000fe40008ffe4ff */
[----:B------:R-:W-:Y:S02]  /*65e00*/  IADD3.X R4, R4, UR6, RZ, P3, !PT ;  /* 0x0000000604047c10 */ /* 0x000fe40009ffe4ff */
[----:B------:R-:W-:Y:S02]  /*65e10*/  IADD3 R244, P1, R244, UR4, RZ ;  /* 0x00000004f4f47c10 */ /* 0x000fe4000ff3e0ff */
[----:B-1----:R-:W-:-:S02]  /*65e20*/  MOV R2, R246 ;  /* 0x000000f600027202 */ /* 0x002fc40000000f00 */
[----:B------:R-:W-:Y:S01]  /*65e30*/  MOV R3, R247 ;  /* 0x000000f700037202 */ /* 0x000fe20000000f00 */
[----:B------:R1:W-:Y:S01]  /*65e40*/  STL [R1+0x100c], R7 ;  /* 0x00100c0701007387 */ /* 0x0003e20000100800 */
[----:B------:R-:W-:-:S03]  /*65e50*/  IADD3.X R245, R245, UR6, RZ, P1, !PT ;  /* 0x00000006f5f57c10 */ /* 0x000fc60008ffe4ff */
[----:B------:R2:W-:Y:S01]  /*65e60*/  LDGSTS.E [R0+0x3000c], desc[UR8][R2.64], P2 ;  /* 0x3000c00002007fae */ /* 0x0005e20009121848 */
[----:B------:R-:W-:-:S03]  /*65e70*/  IADD3 R5, P3, R5, UR4, RZ ;  /* 0x0000000405057c10 */ /* 0x000fc6000ff7e0ff */
[----:B-1----:R-:W3:Y:S01]  /*65e80*/  LDL.LU R7, [R1+0x1994] ;  /* 0x0019940001077983 */ /* 0x002ee20000300800 */
[----:B--2---:R-:W-:Y:S01]  /*65e90*/  IMAD.MOV.U32 R2, RZ, RZ, R242 ;  /* 0x000000ffff027224 */ /* 0x004fe200078e00f2 */
[----:B------:R-:W-:Y:S02]  /*65ea0*/  MOV R3, R4 ;  /* 0x0000000400037202 */ /* 0x000fe40000000f00 */
[----:B------:R-:W-:Y:S01]  /*65eb0*/  STL [R1+0x1018], R246 ;  /* 0x001018f601007387 */ /* 0x000fe20000100800 */
[----:B------:R-:W-:-:S03]  /*65ec0*/  IADD3.X R8, R8, UR6, RZ, P3, !PT ;  /* 0x0000000608087c10 */ /* 0x000fc60009ffe4ff */
[----:B------:R-:W-:Y:S04]  /*65ed0*/  STL [R1+0x1014], R247 ;  /* 0x001014f701007387 */ /* 0x000fe80000100800 */
[----:B------:R-:W-:Y:S04]  /*65ee0*/  STL [R1+0x1020], R242 ;  /* 0x001020f201007387 */ /* 0x000fe80000100800 */
[----:B------:R1:W-:Y:S04]  /*65ef0*/  LDGSTS.E [R0+0x3400c], desc[UR8][R2.64], P2 ;  /* 0x3400c00002007fae */ /* 0x0003e80009121848 */
[----:B------:R2:W-:Y:S01]  /*65f00*/  STL [R1+0x101c], R4 ;  /* 0x00101c0401007387 */ /* 0x0005e20000100800 */
[----:B-1----:R-:W-:Y:S01]  /*65f10*/  MOV R2, R244 ;  /* 0x000000f400027202 */ /* 0x002fe20000000f00 */
[----:B------:R-:W-:-:S02]  /*65f20*/  IMAD.MOV.U32 R3, RZ, RZ, R245 ;  /* 0x000000ffff037224 */ /* 0x000fc400078e00f5 */
[----:B--2---:R-:W2:Y:S04]  /*65f30*/  LDL.LU R4, [R1+0x1038] ;  /* 0x0010380001047983 */ /* 0x004ea80000300800 */
[----:B------:R-:W4:Y:S04]  /*65f40*/  LDL.LU R242, [R1+0x1078] ;  /* 0x0010780001f27983 */ /* 0x000f280000300800 */
[----:B------:R-:W-:Y:S04]  /*65f50*/  STL [R1+0x1028], R244 ;  /* 0x001028f401007387 */ /* 0x000fe80000100800 */
[----:B------:R-:W-:Y:S04]  /*65f60*/  STL [R1+0x1024], R245 ;  /* 0x001024f501007387 */ /* 0x000fe80000100800 */
[----:B------:R1:W-:Y:S04]  /*65f70*/  STL [R1+0x1030], R5 ;  /* 0x0010300501007387 */ /* 0x0003e80000100800 */
[----:B------:R1:W-:Y:S04]  /*65f80*/  LDGSTS.E [R0+0x3800c], desc[UR8][R2.64], P2 ;  /* 0x3800c00002007fae */ /* 0x0003e80009121848 */
[----:B------:R1:W-:Y:S02]  /*65f90*/  STL [R1+0x102c], R8 ;  /* 0x00102c0801007387 */ /* 0x0003e40000100800 */
[----:B-1----:R-:W-:-:S02]  /*65fa0*/  MOV R2, R5 ;  /* 0x0000000500027202 */ /* 0x002fc40000000f00 */
[----:B------:R-:W4:Y:S01]  /*65fb0*/  LDL.LU R5, [R1+0x1034] ;  /* 0x0010340001057983 */ /* 0x000f220000300800 */
[----:B------:R-:W-:-:S03]  /*65fc0*/  MOV R3, R8 ;  /* 0x0000000800037202 */ /* 0x000fc60000000f00 */
[----:B------:R-:W4:Y:S04]  /*65fd0*/  LDL.LU R247, [R1+0x1074] ;  /* 0x0010740001f77983 */ /* 0x000f280000300800 */
[----:B------:R1:W-:Y:S04]  /*65fe0*/  LDGSTS.E [R0+0x3c00c], desc[UR8][R2.64], P2 ;  /* 0x3c00c00002007fae */ /* 0x0003e80009121848 */
[----:B------:R-:W4:Y:S01]  /*65ff0*/  LDL.LU R245, [R1+0x10b4] ;  /* 0x0010b40001f57983 */ /* 0x000f220000300800 */
[----:B------:R-:W1:Y:S03]  /*66000*/  S2R R8, SR_TID.X ;  /* 0x0000000000087919 */ /* 0x000e660000002100 */
[----:B------:R-:W4:Y:S04]  /*66010*/  LDL.LU R3, [R1+0x10b8] ;  /* 0x0010b80001037983 */ /* 0x000f280000300800 */
[----:B------:R-:W4:Y:S04]  /*66020*/  LDL.LU R246, [R1+0x10f4] ;  /* 0x0010f40001f67983 */ /* 0x000f280000300800 */
[----:B------:R-:W4:Y:S01]  /*66030*/  LDL.LU R244, [R1+0x10f8] ;  /* 0x0010f80001f47983 */ /* 0x000f220000300800 */
[----:B-1----:R-:W-:Y:S01]  /*66040*/  IMAD R0, R9, -0x80, R243 ;  /* 0xffffff8009007824 */ /* 0x002fe200078e02f3 */
[----:B------:R-:W-:-:S02]  /*66050*/  ULEA UR12, UR60, UR10, 0xf ;  /* 0x0000000a3c0c7291 */ /* 0x000fc4000f8e783f */
[----:B------:R-:W0:Y:S01]  /*66060*/  LDGDEPBAR ;  /* 0x00000000000079af */ /* 0x000e220000000000 */
[----:B------:R-:W-:-:S04]  /*66070*/  LOP3.LUT R8, R8, 0x7f, RZ, 0xc0, !PT ;  /* 0x0000007f08087812 */ /* 0x000fc800078ec0ff */
[----:B------:R-:W-:-:S04]  /*66080*/  ISETP.GE.AND P1, PT, R8, R0, PT ;  /* 0x000000000800720c */ /* 0x000fc80003f26270 */
[----:B------:R-:W-:-:S04]  /*66090*/  SEL R0, RZ, 0x4, P1 ;  /* 0x00000004ff007807 */ /* 0x000fc80000800000 */
[----:B------:R-:W-:Y:S01]  /*660a0*/  SEL R0, R0, RZ, !P0 ;  /* 0x000000ff00007207 */ /* 0x000fe20004000000 */
[----:B------:R-:W-:-:S03]  /*660b0*/  IMAD.U32 R2, RZ, RZ, UR12 ;  /* 0x0000000cff027e24 */ /* 0x000fc6000f8e00ff */
[----:B------:R-:W-:Y:S02]  /*660c0*/  ISETP.NE.U32.AND P0, PT, R0, RZ, PT ;  /* 0x000000ff0000720c */ /* 0x000fe40003f05070 */
[----:B---3--:R-:W-:Y:S02]  /*660d0*/  IADD3 R0, R7, 0x200000, R2 ;  /* 0x0020000007007810 */ /* 0x008fe40007ffe002 */
[----:B--2---:R-:W-:Y:S02]  /*660e0*/  IADD3 R4, P1, R4, UR5, RZ ;  /* 0x0000000504047c10 */ /* 0x004fe4000ff3e0ff */
[----:B----4-:R-:W-:-:S03]  /*660f0*/  IADD3 R242, P2, R242, UR5, RZ ;  /* 0x00000005f2f27c10 */ /* 0x010fc6000ff5e0ff */
[----:B------:R1:W-:Y:S04]  /*66100*/  STL [R1+0x1038], R4 ;  /* 0x0010380401007387 */ /* 0x0003e80000100800 */
[----:B------:R-:W-:Y:S01]  /*66110*/  STL [R1+0x1078], R242 ;  /* 0x001078f201007387 */ /* 0x000fe20000100800 */
[----:B------:R-:W-:Y:S02]  /*66120*/  IADD3.X R5, R5, UR7, RZ, P1, !PT ;  /* 0x0000000705057c10 */ /* 0x000fe40008ffe4ff */
[----:B------:R-:W-:-:S03]  /*66130*/  IADD3.X R247, R247, UR7, RZ, P2, !PT ;  /* 0x00000007f7f77c10 */ /* 0x000fc600097fe4ff */
[----:B------:R2:W-:Y:S04]  /*66140*/  STL [R1+0x1034], R5 ;  /* 0x0010340501007387 */ /* 0x0005e80000100800 */
[----:B------:R3:W-:Y:S04]  /*66150*/  STL [R1+0x1074], R247 ;  /* 0x001074f701007387 */ /* 0x0007e80000100800 */
[----:B------:R-:W4:Y:S04]  /*66160*/  LDL.LU R8, [R1+0x1138] ;  /* 0x0011380001087983 */ /* 0x000f280000300800 */
[----:B------:R1:W-:Y:S01]  /*66170*/  LDGSTS.E [R0+-0x40000], desc[UR8][R4.64], P0 ;  /* 0xc000000004007fae */ /* 0x0003e20008121848 */
[----:B------:R-:W-:-:S03]  /*66180*/  IADD3 R3, P1, R3, UR5, RZ ;  /* 0x0000000503037c10 */ /* 0x000fc6000ff3e0ff */
[----:B------:R-:W4:Y:S01]  /*66190*/  LDL.LU R243, [R1+0x1178] ;  /* 0x0011780001f37983 */ /* 0x000f220000300800 */
[----:B------:R-:W-:Y:S02]  /*661a0*/  IADD3.X R245, R245, UR7, RZ, P1, !PT ;  /* 0x00000007f5f57c10 */ /* 0x000fe40008ffe4ff */
[----:B-1----:R-:W-:Y:S02]  /*661b0*/  MOV R4, R242 ;  /* 0x000000f200047202 */ /* 0x002fe40000000f00 */
[----:B--2---:R-:W-:Y:S01]  /*661c0*/  MOV R5, R247 ;  /* 0x000000f700057202 */ /* 0x004fe20000000f00 */
[----:B------:R-:W2:Y:S01]  /*661d0*/  LDL.LU R242, [R1+0x1134] ;  /* 0x0011340001f27983 */ /* 0x000ea20000300800 */
[----:B------:R-:W-:-:S03]  /*661e0*/  IADD3 R244, P2, R244, UR5, RZ ;  /* 0x00000005f4f47c10 */ /* 0x000fc6000ff5e0ff */
[----:B---3--:R-:W3:Y:S01]  /*661f0*/  LDL.LU R247, [R1+0x1174] ;  /* 0x0011740001f77983 */ /* 0x008ee20000300800 */
[----:B------:R-:W-:-:S03]  /*66200*/  IADD3.X R246, R246, UR7, RZ, P2, !PT ;  /* 0x00000007f6f67c10 */ /* 0x000fc600097fe4ff */
[----:B------:R1:W-:Y:S04]  /*66210*/  LDGSTS.E [R0+-0x3fc00], desc[UR8][R4.64], P0 ;  /* 0xc040000004007fae */ /* 0x0003e80008121848 */
[----:B------:R-:W-:Y:S04]  /*66220*/  STL [R1+0x10b8], R3 ;  /* 0x0010b80301007387 */ /* 0x000fe80000100800 */
[----:B------:R1:W-:Y:S02]  /*66230*/  STL [R1+0x10b4], R245 ;  /* 0x0010b4f501007387 */ /* 0x0003e40000100800 */
[----:B-1----:R-:W-:Y:S01]  /*66240*/  IMAD.MOV.U32 R4, RZ, RZ, R3 ;  /* 0x000000ffff047224 */ /* 0x002fe200078e0003 */
[----:B------:R-:W-:Y:S01]  /*66250*/  MOV R5, R245 ;  /* 0x000000f500057202 */ /* 0x000fe20000000f00 */
[----:B------:R-:W-:Y:S04]  /*66260*/  STL [R1+0x10f8], R244 ;  /* 0x0010f8f401007387 */ /* 0x000fe80000100800 */
[----:B------:R-:W3:Y:S04]  /*66270*/  LDL.LU R245, [R1+0x11b8] ;  /* 0x0011b80001f57983 */ /* 0x000ee80000300800 */
[----:B------:R1:W-:Y:S04]  /*66280*/  STL [R1+0x10f4], R246 ;  /* 0x0010f4f601007387 */ /* 0x0003e80000100800 */
[----:B------:R1:W-:Y:S04]  /*66290*/  LDGSTS.E [R0+-0x3f800], desc[UR8][R4.64], P0 ;  /* 0xc080000004007fae */ /* 0x0003e80008121848 */
[----:B------:R-:W3:Y:S01]  /*662a0*/  LDL.LU R3, [R1+0x11f8] ;  /* 0x0011f80001037983 */ /* 0x000ee20000300800 */
[----:B-1----:R-:W-:-:S03]  /*662b0*/  IMAD.MOV.U32 R5, RZ, RZ, R246 ;  /* 0x000000ffff057224 */ /* 0x002fc600078e00f6 */
[----:B------:R-:W3:Y:S01]  /*662c0*/  LDL.LU R246, [R1+0x11b4] ;  /* 0x0011b40001f67983 */ /* 0x000ee20000300800 */
[----:B------:R-:W-:-:S03]  /*662d0*/  MOV R4, R244 ;  /* 0x000000f400047202 */ /* 0x000fc60000000f00 */
[----:B------:R-:W3:Y:S04]  /*662e0*/  LDL.LU R244, [R1+0x11f4] ;  /* 0x0011f40001f47983 */ /* 0x000ee80000300800 */
[----:B------:R1:W-:Y:S01]  /*662f0*/  LDGSTS.E [R0+-0x3f400], desc[UR8][R4.64], P0 ;  /* 0xc0c0000004007fae */ /* 0x0003e20008121848 */
[----:B----4-:R-:W-:-:S04]  /*66300*/  IADD3 R8, P1, R8, UR5, RZ ;  /* 0x0000000508087c10 */ /* 0x010fc8000ff3e0ff */
[----:B-1----:R-:W-:Y:S02]  /*66310*/  MOV R4, R8 ;  /* 0x0000000800047202 */ /* 0x002fe40000000f00 */
[----:B------:R-:W-:Y:S01]  /*66320*/  IADD3 R243, P2, R243, UR5, RZ ;  /* 0x00000005f3f37c10 */ /* 0x000fe2000ff5e0ff */
[----:B------:R1:W-:Y:S01]  /*66330*/  STL [R1+0x1138], R8 ;  /* 0x0011380801007387 */ /* 0x0003e20000100800 */
[----:B--2---:R-:W-:-:S04]  /*66340*/  IADD3.X R242, R242, UR7, RZ, P1, !PT ;  /* 0x00000007f2f27c10 */ /* 0x004fc80008ffe4ff */
[----:B------:R-:W-:Y:S02]  /*66350*/  MOV R5, R242 ;  /* 0x000000f200057202 */ /* 0x000fe40000000f00 */
[----:B---3--:R-:W-:Y:S01]  /*66360*/  IADD3.X R247, R247, UR7, RZ, P2, !PT ;  /* 0x00000007f7f77c10 */ /* 0x008fe200097fe4ff */
[----:B------:R2:W-:Y:S04]  /*66370*/  STL [R1+0x1134], R242 ;  /* 0x001134f201007387 */ /* 0x0005e80000100800 */
[----:B------:R3:W-:Y:S04]  /*66380*/  STL [R1+0x1178], R243 ;  /* 0x001178f301007387 */ /* 0x0007e80000100800 */
[----:B------:R4:W-:Y:S04]  /*66390*/  LDGSTS.E [R0+-0x3f000], desc[UR8][R4.64], P0 ;  /* 0xc100000004007fae */ /* 0x0009e80008121848 */
[----:B-1----:R-:W3:Y:S01]  /*663a0*/  LDL.LU R8, [R1+0x1040] ;  /* 0x0010400001087983 */ /* 0x002ee20000300800 */
[----:B------:R-:W-:Y:S01]  /*663b0*/  IADD3 R245, P1, R245, UR5, RZ ;  /* 0x00000005f5f57c10 */ /* 0x000fe2000ff3e0ff */
[----:B----4-:R-:W-:Y:S01]  /*663c0*/  IMAD.MOV.U32 R4, RZ, RZ, R243 ;  /* 0x000000ffff047224 */ /* 0x010fe200078e00f3 */
[----:B------:R-:W-:Y:S01]  /*663d0*/  MOV R5, R247 ;  /* 0x000000f700057202 */ /* 0x000fe20000000f00 */
[----:B------:R1:W-:Y:S04]  /*663e0*/  STL [R1+0x1174], R247 ;  /* 0x001174f701007387 */ /* 0x0003e80000100800 */
[----:B--2---:R-:W2:Y:S04]  /*663f0*/  LDL.LU R242, [R1+0x1080] ;  /* 0x0010800001f27983 */ /* 0x004ea80000300800 */
[----:B---3--:R-:W3:Y:S01]  /*66400*/  LDL.LU R243, [R1+0x103c] ;  /* 0x00103c0001f37983 */ /* 0x008ee20000300800 */
[----:B------:R-:W-:-:S03]  /*66410*/  IADD3 R3, P2, R3, UR5, RZ ;  /* 0x0000000503037c10 */ /* 0x000fc6000ff5e0ff */
[----:B------:R4:W-:Y:S04]  /*66420*/  LDGSTS.E [R0+-0x3ec00], desc[UR8][R4.64], P0 ;  /* 0xc140000004007fae */ /* 0x0009e80008121848 */
[----:B-1----:R-:W3:Y:S01]  /*66430*/  LDL.LU R247, [R1+0x107c] ;  /* 0x00107c0001f77983 */ /* 0x002ee20000300800 */
[----:B------:R-:W-:-:S03]  /*66440*/  IADD3.X R246, R246, UR7, RZ, P1, !PT ;  /* 0x00000007f6f67c10 */ /* 0x000fc60008ffe4ff */
[----:B------:R1:W-:Y:S01]  /*66450*/  STL [R1+0x11b8], R245 ;  /* 0x0011b8f501007387 */ /* 0x0003e20000100800 */
[----:B------:R-:W-:Y:S01]  /*66460*/  IADD3.X R244, R244, UR7, RZ, P2, !PT ;  /* 0x00000007f4f47c10 */ /* 0x000fe200097fe4ff */
[----:B----4-:R-:W-:Y:S01]  /*66470*/  IMAD.MOV.U32 R5, RZ, RZ, R246 ;  /* 0x000000ffff057224 */ /* 0x010fe200078e00f6 */
[----:B------:R-:W-:Y:S01]  /*66480*/  MOV R4, R245 ;  /* 0x000000f500047202 */ /* 0x000fe20000000f00 */
[----:B------:R-:W-:Y:S04]  /*66490*/  STL [R1+0x11b4], R246 ;  /* 0x0011b4f601007387 */ /* 0x000fe80000100800 */
[----:B------:R4:W-:Y:S04]  /*664a0*/  STL [R1+0x11f8], R3 ;  /* 0x0011f80301007387 */ /* 0x0009e80000100800 */
[----:B------:R4:W-:Y:S04]  /*664b0*/  LDGSTS.E [R0+-0x3e800], desc[UR8][R4.64], P0 ;  /* 0xc180000004007fae */ /* 0x0009e80008121848 */
[----:B------:R4:W-:Y:S04]  /*664c0*/  STL [R1+0x11f4], R244 ;  /* 0x0011f4f401007387 */ /* 0x0009e80000100800 */
[----:B-1----:R-:W3:Y:S01]  /*664d0*/  LDL.LU R245, [R1+0x10bc] ;  /* 0x0010bc0001f57983 */ /* 0x002ee20000300800 */
[----:B----4-:R-:W-:-:S03]  /*664e0*/  MOV R4, R3 ;  /* 0x0000000300047202 */ /* 0x010fc60000000f00 */
[----:B------:R-:W4:Y:S01]  /*664f0*/  LDL.LU R3, [R1+0x10c0] ;  /* 0x0010c00001037983 */ /* 0x000f220000300800 */
[----:B------:R-:W-:-:S03]  /*66500*/  MOV R5, R244 ;  /* 0x000000f400057202 */ /* 0x000fc60000000f00 */
[----:B------:R-:W4:Y:S04]  /*66510*/  LDL.LU R246, [R1+0x10fc] ;  /* 0x0010fc0001f67983 */ /* 0x000f280000300800 */
[----:B------:R-:W4:Y:S04]  /*66520*/  LDL.LU R244, [R1+0x1100] ;  /* 0x0011000001f47983 */ /* 0x000f280000300800 */
[----:B------:R1:W-:Y:S02]  /*66530*/  LDGSTS.E [R0+-0x3e400], desc[UR8][R4.64], P0 ;  /* 0xc1c0000004007fae */ /* 0x0003e40008121848 */
[----:B-1----:R-:W-:-:S04]  /*66540*/  LOP3.LUT R0, R7, 0x10, RZ, 0x3c, !PT ;  /* 0x0000001007007812 */ /* 0x002fc800078e3cff */
[----:B------:R-:W-:Y:S02]  /*66550*/  IADD3 R0, R0, 0x200000, R2 ;  /* 0x0020000000007810 */ /* 0x000fe40007ffe002 */
[----:B------:R-:W-:-:S05]  /*66560*/  IADD3 R8, P1, R8, UR5, RZ ;  /* 0x0000000508087c10 */ /* 0x000fca000ff3e0ff */
[----:B------:R1:W-:Y:S01]  /*66570*/  STL [R1+0x1040], R8 ;  /* 0x0010400801007387 */ /* 0x0003e20000100800 */
[----:B------:R-:W-:Y:S01]  /*66580*/  IMAD.MOV.U32 R4, RZ, RZ, R8 ;  /* 0x000000ffff047224 */ /* 0x000fe200078e0008 */
[----:B--2---:R-:W-:Y:S02]  /*66590*/  IADD3 R242, P2, R242, UR5, RZ ;  /* 0x00000005f2f27c10 */ /* 0x004fe4000ff5e0ff */
[----:B---3--:R-:W-:-:S03]  /*665a0*/  IADD3.X R243, R243, UR7, RZ, P1, !PT ;  /* 0x00000007f3f37c10 */ /* 0x008fc60008ffe4ff */
[----:B------:R-:W-:Y:S01]  /*665b0*/  STL [R1+0x1080], R242 ;  /* 0x001080f201007387 */ /* 0x000fe20000100800 */
[----:B------:R-:W-:-:S03]  /*665c0*/  MOV R5, R243 ;  /* 0x000000f300057202 */ /* 0x000fc60000000f00 */
[----:B------:R2:W-:Y:S01]  /*665d0*/  STL [R1+0x103c], R243 ;  /* 0x00103cf301007387 */ /* 0x0005e20000100800 */
[----:B------:R-:W-:-:S03]  /*665e0*/  IADD3.X R247, R247, UR7, RZ, P2, !PT ;  /* 0x00000007f7f77c10 */ /* 0x000fc600097fe4ff */
[----:B-1----:R-:W3:Y:S04]  /*665f0*/  LDL.LU R8, [R1+0x1140] ;  /* 0x0011400001087983 */ /* 0x002ee80000300800 */
[----:B------:R1:W-:Y:S04]  /*66600*/  LDGSTS.E [R0+-0x3ff80], desc[UR8][R4.64], P0 ;  /* 0xc008000004007fae */ /* 0x0003e80008121848 */
[----:B--2---:R-:W2:Y:S04]  /*66610*/  LDL.LU R243, [R1+0x1180] ;  /* 0x0011800001f37983 */ /* 0x004ea80000300800 */
[----:B------:R1:W-:Y:S02]  /*66620*/  STL [R1+0x107c], R247 ;  /* 0x00107cf701007387 */ /* 0x0003e40000100800 */
[----:B-1----:R-:W-:Y:S01]  /*66630*/  MOV R4, R242 ;  /* 0x000000f200047202 */ /* 0x002fe20000000f00 */
[----:B------:R-:W-:Y:S01]  /*66640*/  IMAD.MOV.U32 R5, RZ, RZ, R247 ;  /* 0x000000ffff057224 */ /* 0x000fe200078e00f7 */
[----:B------:R-:W2:Y:S04]  /*66650*/  LDL.LU R242, [R1+0x113c] ;  /* 0x00113c0001f27983 */ /* 0x000ea80000300800 */
[----:B------:R-:W2:Y:S04]  /*66660*/  LDL.LU R247, [R1+0x117c] ;  /* 0x00117c0001f77983 */ /* 0x000ea80000300800 */
[----:B------:R1:W-:Y:S01]  /*66670*/  LDGSTS.E [R0+-0x3fb80], desc[UR8][R4.64], P0 ;  /* 0xc048000004007fae */ /* 0x0003e20008121848 */
[----:B----4-:R-:W-:-:S04]  /*66680*/  IADD3 R3, P1, R3, UR5, RZ ;  /* 0x0000000503037c10 */ /* 0x010fc8000ff3e0ff */
[----:B------:R-:W-:Y:S02]  /*66690*/  IADD3.X R245, R245, UR7, RZ, P1, !PT ;  /* 0x00000007f5f57c10 */ /* 0x000fe40008ffe4ff */
[----:B------:R-:W-:Y:S01]  /*666a0*/  IADD3 R244, P2, R244, UR5, RZ ;  /* 0x00000005f4f47c10 */ /* 0x000fe2000ff5e0ff */
[----:B------:R-:W-:Y:S01]  /*666b0*/  STL [R1+0x10c0], R3 ;  /* 0x0010c00301007387 */ /* 0x000fe20000100800 */
[----:B-1----:R-:W-:Y:S02]  /*666c0*/  MOV R4, R3 ;  /* 0x0000000300047202 */ /* 0x002fe40000000f00 */
[----:B------:R-:W-:Y:S01]  /*666d0*/  IADD3.X R246, R246, UR7, RZ, P2, !PT ;  /* 0x00000007f6f67c10 */ /* 0x000fe200097fe4ff */
[----:B------:R1:W-:Y:S01]  /*666e0*/  STL [R1+0x10bc], R245 ;  /* 0x0010bcf501007387 */ /* 0x0003e20000100800 */
[----:B------:R-:W-:-:S03]  /*666f0*/  MOV R5, R245 ;  /* 0x000000f500057202 */ /* 0x000fc60000000f00 */
[----:B------:R-:W-:Y:S04]  /*66700*/  STL [R1+0x1100], R244 ;  /* 0x001100f401007387 */ /* 0x000fe80000100800 */
[----:B------:R4:W-:Y:S04]  /*66710*/  LDGSTS.E [R0+-0x3f780], desc[UR8][R4.64], P0 ;  /* 0xc088000004007fae */ /* 0x0009e80008121848 */
[----:B-1----:R-:W2:Y:S04]  /*66720*/  LDL.LU R245, [R1+0x11c0] ;  /* 0x0011c00001f57983 */ /* 0x002ea80000300800 */
[----:B------:R1:W-:Y:S04]  /*66730*/  STL [R1+0x10fc], R246 ;  /* 0x0010fcf601007387 */ /* 0x0003e80000100800 */
[----:B------:R-:W2:Y:S01]  /*66740*/  LDL.LU R3, [R1+0x1200] ;  /* 0x0012000001037983 */ /* 0x000ea20000300800 */
[----:B----4-:R-:W-:Y:S01]  /*66750*/  MOV R5, R246 ;  /* 0x000000f600057202 */ /* 0x010fe20000000f00 */
[----:B------:R-:W-:-:S02]  /*66760*/  IMAD.MOV.U32 R4, RZ, RZ, R244 ;  /* 0x000000ffff047224 */ /* 0x000fc400078e00f4 */
[----:B-1----:R-:W4:Y:S04]  /*66770*/  LDL.LU R246, [R1+0x11bc] ;  /* 0x0011bc0001f67983 */ /* 0x002f280000300800 */
[----:B------:R-:W4:Y:S04]  /*66780*/  LDL.LU R244, [R1+0x11fc] ;  /* 0x0011fc0001f47983 */ /* 0x000f280000300800 */
[----:B------:R1:W-:Y:S01]  /*66790*/  LDGSTS.E [R0+-0x3f380], desc[UR8][R4.64], P0 ;  /* 0xc0c8000004007fae */ /* 0x0003e20008121848 */
[----:B---3--:R-:W-:-:S04]  /*667a0*/  IADD3 R8, P1, R8, UR5, RZ ;  /* 0x0000000508087c10 */ /* 0x008fc8000ff3e0ff */
[----:B-1----:R-:W-:Y:S02]  /*667b0*/  MOV R4, R8 ;  /* 0x0000000800047202 */ /* 0x002fe40000000f00 */
[----:B--2---:R-:W-:Y:S02]  /*667c0*/  IADD3 R243, P2, R243, UR5, RZ ;  /* 0x00000005f3f37c10 */ /* 0x004fe4000ff5e0ff */
[----:B------:R-:W-:-:S05]  /*667d0*/  IADD3.X R242, R242, UR7, RZ, P1, !PT ;  /* 0x00000007f2f27c10 */ /* 0x000fca0008ffe4ff */
[----:B------:R-:W-:Y:S01]  /*667e0*/  IMAD.MOV.U32 R5, RZ, RZ, R242 ;  /* 0x000000ffff057224 */ /* 0x000fe200078e00f2 */
[----:B------:R-:W-:Y:S01]  /*667f0*/  IADD3.X R247, R247, UR7, RZ, P2, !PT ;  /* 0x00000007f7f77c10 */ /* 0x000fe200097fe4ff */
[----:B------:R1:W-:Y:S04]  /*66800*/  STL [R1+0x1140], R8 ;  /* 0x0011400801007387 */ /* 0x0003e80000100800 */
[----:B------:R2:W-:Y:S04]  /*66810*/  LDGSTS.E [R0+-0x3ef80], desc[UR8][R4.64], P0 ;  /* 0xc108000004007fae */ /* 0x0005e80008121848 */
[----:B------:R3:W-:Y:S04]  /*66820*/  STL [R1+0x113c], R242 ;  /* 0x00113cf201007387 */ /* 0x0007e80000100800 */
[----:B------:R3:W-:Y:S01]  /*66830*/  STL [R1+0x1180], R243 ;  /* 0x001180f301007387 */ /* 0x0007e20000100800 */
[----:B--2---:R-:W-:-:S03]  /*66840*/  MOV R4, R243 ;  /* 0x000000f300047202 */ /* 0x004fc60000000f00 */
[----:B-1----:R-:W2:Y:S01]  /*66850*/  LDL.LU R8, [R1+0x1048] ;  /* 0x0010480001087983 */ /* 0x002ea20000300800 */
[----:B------:R-:W-:-:S03]  /*66860*/  MOV R5, R247 ;  /* 0x000000f700057202 */ /* 0x000fc60000000f00 */
[----:B------:R1:W-:Y:S04]  /*66870*/  STL [R1+0x117c], R247 ;  /* 0x00117cf701007387 */ /* 0x0003e80000100800 */
[----:B---3--:R-:W3:Y:S04]  /*66880*/  LDL.LU R242, [R1+0x1088] ;  /* 0x0010880001f27983 */ /* 0x008ee80000300800 */
[----:B------:R4:W-:Y:S01]  /*66890*/  LDGSTS.E [R0+-0x3eb80], desc[UR8][R4.64], P0 ;  /* 0xc148000004007fae */ /* 0x0009e20008121848 */
[----:B------:R-:W-:-:S03]  /*668a0*/  IADD3 R245, P1, R245, UR5, RZ ;  /* 0x00000005f5f57c10 */ /* 0x000fc6000ff3e0ff */
[----:B------:R-:W3:Y:S04]  /*668b0*/  LDL.LU R243, [R1+0x1044] ;  /* 0x0010440001f37983 */ /* 0x000ee80000300800 */
[----:B-1----:R-:W3:Y:S01]  /*668c0*/  LDL.LU R247, [R1+0x1084] ;  /* 0x0010840001f77983 */ /* 0x002ee20000300800 */
[----:B------:R-:W-:Y:S01]  /*668d0*/  IADD3 R3, P2, R3, UR5, RZ ;  /* 0x0000000503037c10 */ /* 0x000fe2000ff5e0ff */
[----:B----4-:R-:W-:Y:S01]  /*668e0*/  IMAD.MOV.U32 R4, RZ, RZ, R245 ;  /* 0x000000ffff047224 */ /* 0x010fe200078e00f5 */
[----:B------:R-:W-:Y:S01]  /*668f0*/  IADD3.X R246, R246, UR7, RZ, P1, !PT ;  /* 0x00000007f6f67c10 */ /* 0x000fe20008ffe4ff */
[----:B------:R1:W-:Y:S01]  /*66900*/  STL [R1+0x11c0], R245 ;  /* 0x0011c0f501007387 */ /* 0x0003e20000100800 */
[----:B------:R-:W-:Y:S02]  /*66910*/  IADD3.X R244, R244, UR7, RZ, P2, !PT ;  /* 0x00000007f4f47c10 */ /* 0x000fe400097fe4ff */
        /* <DEDUP_REMOVED lines=8> */
[----:B------:R-:W-:-:S03]  /*669a0*/  IMAD.MOV.U32 R5, RZ, RZ, R244 ;  /* 0x000000ffff057224 */ /* 0x000fc600078e00f4 */
[----:B------:R-:W4:Y:S04]  /*669b0*/  LDL.LU R246, [R1+0x1104] ;  /* 0x0011040001f67983 */ /* 0x000f280000300800 */
[----:B------:R-:W4:Y:S04]  /*669c0*/  LDL.LU R244, [R1+0x1108] ;  /* 0x0011080001f47983 */ /* 0x000f280000300800 */
[----:B------:R1:W-:Y:S02]  /*669d0*/  LDGSTS.E [R0+-0x3e380], desc[UR8][R4.64], P0 ;  /* 0xc1c8000004007fae */ /* 0x0003e40008121848 */
[----:B-1----:R-:W-:-:S04]  /*669e0*/  LOP3.LUT R0, R7, 0x20, RZ, 0x3c, !PT ;  /* 0x0000002007007812 */ /* 0x002fc800078e3cff */
[----:B------:R-:W-:Y:S02]  /*669f0*/  IADD3 R0, R0, 0x200000, R2 ;  /* 0x0020000000007810 */ /* 0x000fe40007ffe002 */
[----:B--2---:R-:W-:-:S04]  /*66a00*/  IADD3 R8, P1, R8, UR5, RZ ;  /* 0x0000000508087c10 */ /* 0x004fc8000ff3e0ff */
[----:B------:R-:W-:Y:S02]  /*66a10*/  MOV R4, R8 ;  /* 0x0000000800047202 */ /* 0x000fe40000000f00 */
[----:B---3--:R-:W-:Y:S01]  /*66a20*/  IADD3 R242, P2, R242, UR5, RZ ;  /* 0x00000005f2f27c10 */ /* 0x008fe2000ff5e0ff */
[----:B------:R1:W-:Y:S01]  /*66a30*/  STL [R1+0x1048], R8 ;  /* 0x0010480801007387 */ /* 0x0003e20000100800 */
[----:B------:R-:W-:-:S03]  /*66a40*/  IADD3.X R243, R243, UR7, RZ, P1, !PT ;  /* 0x00000007f3f37c10 */ /* 0x000fc60008ffe4ff */
[----:B------:R-:W-:Y:S01]  /*66a50*/  STL [R1+0x1088], R242 ;  /* 0x001088f201007387 */ /* 0x000fe20000100800 */
[----:B------:R-:W-:-:S03]  /*66a60*/  MOV R5, R243 ;  /* 0x000000f300057202 */ /* 0x000fc60000000f00 */
[----:B------:R2:W-:Y:S01]  /*66a70*/  STL [R1+0x1044], R243 ;  /* 0x001044f301007387 */ /* 0x0005e20000100800 */
[----:B------:R-:W-:-:S03]  /*66a80*/  IADD3.X R247, R247, UR7, RZ, P2, !PT ;  /* 0x00000007f7f77c10 */ /* 0x000fc600097fe4ff */
[----:B-1----:R-:W3:Y:S04]  /*66a90*/  LDL.LU R8, [R1+0x1148] ;  /* 0x0011480001087983 */ /* 0x002ee80000300800 */
[----:B------:R1:W-:Y:S04]  /*66aa0*/  LDGSTS.E [R0+-0x3ff00], desc[UR8][R4.64], P0 ;  /* 0xc010000004007fae */ /* 0x0003e80008121848 */
[----:B--2---:R-:W2:Y:S04]  /*66ab0*/  LDL.LU R243, [R1+0x1188] ;  /* 0x0011880001f37983 */ /* 0x004ea80000300800 */
[----:B------:R4:W-:Y:S01]  /*66ac0*/  STL [R1+0x1084], R247 ;  /* 0x001084f701007387 */ /* 0x0009e20000100800 */
[----:B-1----:R-:W-:Y:S01]  /*66ad0*/  IMAD.MOV.U32 R4, RZ, RZ, R242 ;  /* 0x000000ffff047224 */ /* 0x002fe200078e00f2 */
[----:B------:R-:W-:-:S02]  /*66ae0*/  MOV R5, R247 ;  /* 0x000000f700057202 */ /* 0x000fc40000000f00 */
[----:B------:R-:W2:Y:S04]  /*66af0*/  LDL.LU R242, [R1+0x1144] ;  /* 0x0011440001f27983 */ /* 0x000ea80000300800 */
[----:B----4-:R-:W4:Y:S04]  /*66b00*/  LDL.LU R247, [R1+0x1184] ;  /* 0x0011840001f77983 */ /* 0x010f280000300800 */
[----:B------:R1:W-:Y:S01]  /*66b10*/  LDGSTS.E [R0+-0x3fb00], desc[UR8][R4.64], P0 ;  /* 0xc050000004007fae */ /* 0x0003e20008121848 */
[----:B------:R-:W-:-:S04]  /*66b20*/  IADD3 R3, P1, R3, UR5, RZ ;  /* 0x0000000503037c10 */ /* 0x000fc8000ff3e0ff */
[----:B------:R-:W-:Y:S02]  /*66b30*/  IADD3.X R245, R245, UR7, RZ, P1, !PT ;  /* 0x00000007f5f57c10 */ /* 0x000fe40008ffe4ff */
[----:B------:R-:W-:Y:S01]  /*66b40*/  IADD3 R244, P2, R244, UR5, RZ ;  /* 0x00000005f4f47c10 */ /* 0x000fe2000ff5e0ff */
[----:B------:R-:W-:Y:S01]  /*66b50*/  STL [R1+0x10c8], R3 ;  /* 0x0010c80301007387 */ /* 0x000fe20000100800 */
[----:B-1----:R-:W-:Y:S01]  /*66b60*/  MOV R4, R3 ;  /* 0x0000000300047202 */ /* 0x002fe20000000f00 */
[----:B------:R-:W-:Y:S01]  /*66b70*/  IMAD.MOV.U32 R5, RZ, RZ, R245 ;  /* 0x000000ffff057224 */ /* 0x000fe200078e00f5 */
[----:B------:R-:W-:Y:S01]  /*66b80*/  IADD3.X R246, R246, UR7, RZ, P2, !PT ;  /* 0x00000007f6f67c10 */ /* 0x000fe200097fe4ff */
[----:B------:R1:W-:Y:S04]  /*66b90*/  STL [R1+0x10c4], R245 ;  /* 0x0010c4f501007387 */ /* 0x0003e80000100800 */
[----:B------:R-:W-:Y:S04]  /*66ba0*/  STL [R1+0x1108], R244 ;  /* 0x001108f401007387 */ /* 0x000fe80000100800 */
[----:B------:R1:W-:Y:S04]  /*66bb0*/  LDGSTS.E [R0+-0x3f700], desc[UR8][R4.64], P0 ;  /* 0xc090000004007fae */ /* 0x0003e80008121848 */
[----:B-1----:R-:W4:Y:S04]  /*66bc0*/  LDL.LU R245, [R1+0x11c8] ;  /* 0x0011c80001f57983 */ /* 0x002f280000300800 */
[----:B------:R1:W-:Y:S04]  /*66bd0*/  STL [R1+0x1104], R246 ;  /* 0x001104f601007387 */ /* 0x0003e80000100800 */
[----:B------:R-:W4:Y:S01]  /*66be0*/  LDL.LU R3, [R1+0x1208] ;  /* 0x0012080001037983 */ /* 0x000f220000300800 */
[----:B------:R-:W-:-:S02]  /*66bf0*/  MOV R5, R246 ;  /* 0x000000f600057202 */ /* 0x000fc40000000f00 */
[----:B------:R-:W-:Y:S01]  /*66c00*/  MOV R4, R244 ;  /* 0x000000f400047202 */ /* 0x000fe20000000f00 */
[----:B-1----:R-:W4:Y:S04]  /*66c10*/  LDL.LU R246, [R1+0x11c4] ;  /* 0x0011c40001f67983 */ /* 0x002f280000300800 */
[----:B------:R-:W4:Y:S04]  /*66c20*/  LDL.LU R244, [R1+0x1204] ;  /* 0x0012040001f47983 */ /* 0x000f280000300800 */
[----:B------:R1:W-:Y:S01]  /*66c30*/  LDGSTS.E [R0+-0x3f300], desc[UR8][R4.64], P0 ;  /* 0xc0d0000004007fae */ /* 0x0003e20008121848 */
[----:B---3--:R-:W-:-:S05]  /*66c40*/  IADD3 R8, P1, R8, UR5, RZ ;  /* 0x0000000508087c10 */ /* 0x008fca000ff3e0ff */
[----:B-1----:R-:W-:Y:S01]  /*66c50*/  IMAD.MOV.U32 R4, RZ, RZ, R8 ;  /* 0x000000ffff047224 */ /* 0x002fe200078e0008 */
[----:B--2---:R-:W-:Y:S01]  /*66c60*/  IADD3 R243, P2, R243, UR5, RZ ;  /* 0x00000005f3f37c10 */ /* 0x004fe2000ff5e0ff */
[----:B------:R1:W-:Y:S01]  /*66c70*/  STL [R1+0x1148], R8 ;  /* 0x0011480801007387 */ /* 0x0003e20000100800 */
[----:B------:R-:W-:-:S04]  /*66c80*/  IADD3.X R242, R242, UR7, RZ, P1, !PT ;  /* 0x00000007f2f27c10 */ /* 0x000fc80008ffe4ff */
[----:B------:R-:W-:Y:S02]  /*66c90*/  MOV R5, R242 ;  /* 0x000000f200057202 */ /* 0x000fe40000000f00 */
[----:B----4-:R-:W-:Y:S01]  /*66ca0*/  IADD3.X R247, R247, UR7, RZ, P2, !PT ;  /* 0x00000007f7f77c10 */ /* 0x010fe200097fe4ff */
[----:B------:R2:W-:Y:S04]  /*66cb0*/  STL [R1+0x1144], R242 ;  /* 0x001144f201007387 */ /* 0x0005e80000100800 */
[----:B------:R3:W-:Y:S04]  /*66cc0*/  STL [R1+0x1188], R243 ;  /* 0x001188f301007387 */ /* 0x0007e80000100800 */
[----:B------:R4:W-:Y:S04]  /*66cd0*/  LDGSTS.E [R0+-0x3ef00], desc[UR8][R4.64], P0 ;  /* 0xc110000004007fae */ /* 0x0009e80008121848 */
[----:B-1----:R-:W3:Y:S04]  /*66ce0*/  LDL.LU R8, [R1+0x1050] ;  /* 0x0010500001087983 */ /* 0x002ee80000300800 */
[----:B------:R1:W-:Y:S01]  /*66cf0*/  STL [R1+0x1184], R247 ;  /* 0x001184f701007387 */ /* 0x0003e20000100800 */
[----:B----4-:R-:W-:Y:S01]  /*66d00*/  MOV R4, R243 ;  /* 0x000000f300047202 */ /* 0x010fe20000000f00 */
[----:B------:R-:W-:-:S02]  /*66d10*/  IMAD.MOV.U32 R5, RZ, RZ, R247 ;  /* 0x000000ffff057224 */ /* 0x000fc400078e00f7 */
[----:B--2---:R-:W2:Y:S04]  /*66d20*/  LDL.LU R242, [R1+0x1090] ;  /* 0x0010900001f27983 */ /* 0x004ea80000300800 */
[----:B---3--:R-:W3:Y:S04]  /*66d30*/  LDL.LU R243, [R1+0x104c] ;  /* 0x00104c0001f37983 */ /* 0x008ee80000300800 */
[----:B------:R4:W-:Y:S01]  /*66d40*/  LDGSTS.E [R0+-0x3eb00], desc[UR8][R4.64], P0 ;  /* 0xc150000004007fae */ /* 0x0009e20008121848 */
[----:B------:R-:W-:-:S03]  /*66d50*/  IADD3 R245, P1, R245, UR5, RZ ;  /* 0x00000005f5f57c10 */ /* 0x000fc6000ff3e0ff */
[----:B-1----:R-:W3:Y:S01]  /*66d60*/  LDL.LU R247, [R1+0x108c] ;  /* 0x00108c0001f77983 */ /* 0x002ee20000300800 */
[----:B------:R-:W-:Y:S02]  /*66d70*/  IADD3 R3, P2, R3, UR5, RZ ;  /* 0x0000000503037c10 */ /* 0x000fe4000ff5e0ff */
[----:B----4-:R-:W-:Y:S02]  /*66d80*/  MOV R4, R245 ;  /* 0x000000f500047202 */ /* 0x010fe40000000f00 */
        /* <DEDUP_REMOVED lines=9> */
[----:B----4-:R-:W-:-:S03]  /*66e20*/  IMAD.MOV.U32 R4, RZ, RZ, R3 ;  /* 0x000000ffff047224 */ /* 0x010fc600078e0003 */
[----:B------:R-:W4:Y:S01]  /*66e30*/  LDL.LU R3, [R1+0x10d0] ;  /* 0x0010d00001037983 */ /* 0x000f220000300800 */
[----:B------:R-:W-:-:S03]  /*66e40*/  MOV R5, R244 ;  /* 0x000000f400057202 */ /* 0x000fc60000000f00 */
[----:B------:R-:W4:Y:S04]  /*66e50*/  LDL.LU R246, [R1+0x110c] ;  /* 0x00110c0001f67983 */ /* 0x000f280000300800 */
[----:B------:R-:W4:Y:S04]  /*66e60*/  LDL.LU R244, [R1+0x1110] ;  /* 0x0011100001f47983 */ /* 0x000f280000300800 */
[----:B------:R1:W-:Y:S02]  /*66e70*/  LDGSTS.E [R0+-0x3e300], desc[UR8][R4.64], P0 ;  /* 0xc1d0000004007fae */ /* 0x0003e40008121848 */
[----:B-1----:R-:W-:-:S04]  /*66e80*/  LOP3.LUT R0, R7, 0x30, RZ, 0x3c, !PT ;  /* 0x0000003007007812 */ /* 0x002fc800078e3cff */
[----:B------:R-:W-:Y:S02]  /*66e90*/  IADD3 R0, R0, 0x200000, R2 ;  /* 0x0020000000007810 */ /* 0x000fe40007ffe002 */
[----:B------:R-:W-:-:S04]  /*66ea0*/  IADD3 R8, P1, R8, UR5, RZ ;  /* 0x0000000508087c10 */ /* 0x000fc8000ff3e0ff */
[----:B------:R-:W-:Y:S01]  /*66eb0*/  MOV R4, R8 ;  /* 0x0000000800047202 */ /* 0x000fe20000000f00 */
[----:B------:R1:W-:Y:S01]  /*66ec0*/  STL [R1+0x1050], R8 ;  /* 0x0010500801007387 */ /* 0x0003e20000100800 */
[----:B--2---:R-:W-:Y:S02]  /*66ed0*/  IADD3 R242, P2, R242, UR5, RZ ;  /* 0x00000005f2f27c10 */ /* 0x004fe4000ff5e0ff */
[----:B---3--:R-:W-:-:S03]  /*66ee0*/  IADD3.X R243, R243, UR7, RZ, P1, !PT ;  /* 0x00000007f3f37c10 */ /* 0x008fc60008ffe4ff */
[----:B------:R-:W-:Y:S02]  /*66ef0*/  STL [R1+0x1090], R242 ;  /* 0x001090f201007387 */ /* 0x000fe40000100800 */
[----:B------:R-:W-:Y:S02]  /*66f00*/  IMAD.MOV.U32 R5, RZ, RZ, R243 ;  /* 0x000000ffff057224 */ /* 0x000fe400078e00f3 */
[----:B------:R2:W-:Y:S01]  /*66f10*/  STL [R1+0x104c], R243 ;  /* 0x00104cf301007387 */ /* 0x0005e20000100800 */
[----:B------:R-:W-:-:S03]  /*66f20*/  IADD3.X R247, R247, UR7, RZ, P2, !PT ;  /* 0x00000007f7f77c10 */ /* 0x000fc600097fe4ff */
[----:B-1----:R-:W3:Y:S04]  /*66f30*/  LDL.LU R8, [R1+0x1150] ;  /* 0x0011500001087983 */ /* 0x002ee80000300800 */
[----:B------:R1:W-:Y:S04]  /*66f40*/  LDGSTS.E [R0+-0x3fe80], desc[UR8][R4.64], P0 ;  /* 0xc018000004007fae */ /* 0x0003e80008121848 */
[----:B--2---:R-:W2:Y:S04]  /*66f50*/  LDL.LU R243, [R1+0x1190] ;  /* 0x0011900001f37983 */ /* 0x004ea80000300800 */
[----:B------:R1:W-:Y:S02]  /*66f60*/  STL [R1+0x108c], R247 ;  /* 0x00108cf701007387 */ /* 0x0003e40000100800 */
[----:B-1----:R-:W-:-:S02]  /*66f70*/  MOV R4, R242 ;  /* 0x000000f200047202 */ /* 0x002fc40000000f00 */
[----:B------:R-:W-:Y:S01]  /*66f80*/  MOV R5, R247 ;  /* 0x000000f700057202 */ /* 0x000fe20000000f00 */
[----:B------:R-:W2:Y:S04]  /*66f90*/  LDL.LU R242, [R1+0x114c] ;  /* 0x00114c0001f27983 */ /* 0x000ea80000300800 */
[----:B------:R-:W2:Y:S04]  /*66fa0*/  LDL.LU R247, [R1+0x118c] ;  /* 0x00118c0001f77983 */ /* 0x000ea80000300800 */
[----:B------:R1:W-:Y:S01]  /*66fb0*/  LDGSTS.E [R0+-0x3fa80], desc[UR8][R4.64], P0 ;  /* 0xc058000004007fae */ /* 0x0003e20008121848 */
[----:B----4-:R-:W-:-:S04]  /*66fc0*/  IADD3 R3, P1, R3, UR5, RZ ;  /* 0x0000000503037c10 */ /* 0x010fc8000ff3e0ff */
[----:B------:R-:W-:Y:S02]  /*66fd0*/  IADD3.X R245, R245, UR7, RZ, P1, !PT ;  /* 0x00000007f5f57c10 */ /* 0x000fe40008ffe4ff */
[----:B------:R-:W-:Y:S01]  /*66fe0*/  IADD3 R244, P2, R244, UR5, RZ ;  /* 0x00000005f4f47c10 */ /* 0x000fe2000ff5e0ff */
[----:B------:R-:W-:Y:S01]  /*66ff0*/  STL [R1+0x10d0], R3 ;  /* 0x0010d00301007387 */ /* 0x000fe20000100800 */
[----:B-1----:R-:W-:Y:S01]  /*67000*/  IMAD.MOV.U32 R4, RZ, RZ, R3 ;  /* 0x000000ffff047224 */ /* 0x002fe200078e0003 */
[----:B------:R-:W-:Y:S02]  /*67010*/  MOV R5, R245 ;  /* 0x000000f500057202 */ /* 0x000fe40000000f00 */
[----:B------:R-:W-:Y:S01]  /*67020*/  IADD3.X R246, R246, UR7, RZ, P2, !PT ;  /* 0x00000007f6f67c10 */ /* 0x000fe200097fe4ff */
[----:B------:R1:W-:Y:S04]  /*67030*/  STL [R1+0x10cc], R245 ;  /* 0x0010ccf501007387 */ /* 0x0003e80000100800 */
[----:B------:R-:W-:Y:S04]  /*67040*/  STL [R1+0x1110], R244 ;  /* 0x001110f401007387 */ /* 0x000fe80000100800 */
[----:B------:R4:W-:Y:S04]  /*67050*/  LDGSTS.E [R0+-0x3f680], desc[UR8][R4.64], P0 ;  /* 0xc098000004007fae */ /* 0x0009e80008121848 */
[----:B-1----:R-:W2:Y:S04]  /*67060*/  LDL.LU R245, [R1+0x11d0] ;  /* 0x0011d00001f57983 */ /* 0x002ea80000300800 */
[----:B------:R1:W-:Y:S04]  /*67070*/  STL [R1+0x110c], R246 ;  /* 0x00110cf601007387 */ /* 0x0003e80000100800 */
[----:B------:R-:W2:Y:S01]  /*67080*/  LDL.LU R3, [R1+0x1210] ;  /* 0x0012100001037983 */ /* 0x000ea20000300800 */
[----:B----4-:R-:W-:Y:S01]  /*67090*/  IMAD.MOV.U32 R5, RZ, RZ, R246 ;  /* 0x000000ffff057224 */ /* 0x010fe200078e00f6 */
[----:B------:R-:W-:-:S02]  /*670a0*/  MOV R4, R244 ;  /* 0x000000f400047202 */ /* 0x000fc40000000f00 */
[----:B-1----:R-:W4:Y:S04]  /*670b0*/  LDL.LU R246, [R1+0x11cc] ;  /* 0x0011cc0001f67983 */ /* 0x002f280000300800 */
[----:B------:R-:W4:Y:S04]  /*670c0*/  LDL.LU R244, [R1+0x120c] ;  /* 0x00120c0001f47983 */ /* 0x000f280000300800 */
[----:B------:R1:W-:Y:S01]  /*670d0*/  LDGSTS.E [R0+-0x3f280], desc[UR8][R4.64], P0 ;  /* 0xc0d8000004007fae */ /* 0x0003e20008121848 */
[----:B---3--:R-:W-:-:S04]  /*670e0*/  IADD3 R8, P1, R8, UR5, RZ ;  /* 0x0000000508087c10 */ /* 0x008fc8000ff3e0ff */
[----:B-1----:R-:W-:Y:S02]  /*670f0*/  MOV R4, R8 ;  /* 0x0000000800047202 */ /* 0x002fe40000000f00 */
[----:B--2---:R-:W-:Y:S01]  /*67100*/  IADD3 R243, P2, R243, UR5, RZ ;  /* 0x00000005f3f37c10 */ /* 0x004fe2000ff5e0ff */
[----:B------:R1:W-:Y:S01]  /*67110*/  STL [R1+0x1150], R8 ;  /* 0x0011500801007387 */ /* 0x0003e20000100800 */
[----:B------:R-:W-:-:S04]  /*67120*/  IADD3.X R242, R242, UR7, RZ, P1, !PT ;  /* 0x00000007f2f27c10 */ /* 0x000fc80008ffe4ff */
[----:B------:R-:W-:Y:S02]  /*67130*/  MOV R5, R242 ;  /* 0x000000f200057202 */ /* 0x000fe40000000f00 */
[----:B------:R-:W-:Y:S01]  /*67140*/  IADD3.X R247, R247, UR7, RZ, P2, !PT ;  /* 0x00000007f7f77c10 */ /* 0x000fe200097fe4ff */
[----:B------:R2:W-:Y:S04]  /*67150*/  STL [R1+0x114c], R242 ;  /* 0x00114cf201007387 */ /* 0x0005e80000100800 */
[----:B------:R3:W-:Y:S04]  /*67160*/  STL [R1+0x1190], R243 ;  /* 0x001190f301007387 */ /* 0x0007e80000100800 */
[----:B------:R3:W-:Y:S04]  /*67170*/  LDGSTS.E [R0+-0x3ee80], desc[UR8][R4.64], P0 ;  /* 0xc118000004007fae */ /* 0x0007e80008121848 */
[----:B-1----:R-:W4:Y:S04]  /*67180*/  LDL.LU R8, [R1+0x1058] ;  /* 0x0010580001087983 */ /* 0x002f280000300800 */
[----:B------:R1:W-:Y:S01]  /*67190*/  STL [R1+0x118c], R247 ;  /* 0x00118cf701007387 */ /* 0x0003e20000100800 */
[----:B---3--:R-:W-:Y:S01]  /*671a0*/  IMAD.MOV.U32 R4, RZ, RZ, R243 ;  /* 0x000000ffff047224 */ /* 0x008fe200078e00f3 */
[----:B------:R-:W-:-:S02]  /*671b0*/  MOV R5, R247 ;  /* 0x000000f700057202 */ /* 0x000fc40000000f00 */
[----:B--2---:R-:W2:Y:S04]  /*671c0*/  LDL.LU R242, [R1+0x1098] ;  /* 0x0010980001f27983 */ /* 0x004ea80000300800 */
[----:B------:R-:W3:Y:S04]  /*671d0*/  LDL.LU R243, [R1+0x1054] ;  /* 0x0010540001f37983 */ /* 0x000ee80000300800 */
[----:B------:R4:W-:Y:S04]  /*671e0*/  LDGSTS.E [R0+-0x3ea80], desc[UR8][R4.64], P0 ;  /* 0xc158000004007fae */ /* 0x0009e80008121848 */
[----:B-1----:R-:W3:Y:S01]  /*671f0*/  LDL.LU R247, [R1+0x1094] ;  /* 0x0010940001f77983 */ /* 0x002ee20000300800 */
[----:B------:R-:W-:-:S04]  /*67200*/  IADD3 R245, P1, R245, UR5, RZ ;  /* 0x00000005f5f57c10 */ /* 0x000fc8000ff3e0ff */
[----:B----4-:R-:W-:Y:S02]  /*67210*/  MOV R4, R245 ;  /* 0x000000f500047202 */ /* 0x010fe40000000f00 */
[----:B------:R-:W-:Y:S02]  /*67220*/  IADD3 R3, P2, R3, UR5, RZ ;  /* 0x0000000503037c10 */ /* 0x000fe4000ff5e0ff */
[----:B------:R-:W-:Y:S01]  /*67230*/  IADD3.X R246, R246, UR7, RZ, P1, !PT ;  /* 0x00000007f6f67c10 */ /* 0x000fe20008ffe4ff */
[----:B------:R1:W-:Y:S01]  /*67240*/  STL [R1+0x11d0], R245 ;  /* 0x0011d0f501007387 */ /* 0x0003e20000100800 */
[----:B------:R-:W-:-:S03]  /*67250*/  IADD3.X R244, R244, UR7, RZ, P2, !PT ;  /* 0x00000007f4f47c10 */ /* 0x000fc600097fe4ff */
[----:B------:R-:W-:Y:S01]  /*67260*/  IMAD.MOV.U32 R5, RZ, RZ, R246 ;  /* 0x000000ffff057224 */ /* 0x000fe200078e00f6 */
        /* <DEDUP_REMOVED lines=64> */
[----:B------:R4:W-:Y:S04]  /*67670*/  LDGSTS.E [R0+-0x3ea00], desc[UR8][R4.64], P0 ;  /* 0xc160000004007fae */ /* 0x0009e80008121848 */
[----:B------:R-:W3:Y:S04]  /*67680*/  LDL.LU R243, [R1+0x105c] ;  /* 0x00105c0001f37983 */ /* 0x000ee80000300800 */
[----:B-1----:R-:W3:Y:S01]  /*67690*/  LDL.LU R247, [R1+0x109c] ;  /* 0x00109c0001f77983 */ /* 0x002ee20000300800 */
[----:B------:R-:W-:-:S02]  /*676a0*/  IADD3 R245, P1, R245, UR5, RZ ;  /* 0x00000005f5f57c10 */ /* 0x000fc4000ff3e0ff */
[----:B------:R-:W-:-:S03]  /*676b0*/  IADD3 R3, P2, R3, UR5, RZ ;  /* 0x0000000503037c10 */ /* 0x000fc6000ff5e0ff */
        /* <DEDUP_REMOVED lines=21> */
[----:B------:R-:W-:Y:S01]  /*67810*/  STL [R1+0x1060], R8 ;  /* 0x0010600801007387 */ /* 0x000fe20000100800 */
[----:B------:R-:W-:-:S03]  /*67820*/  IADD3.X R243, R243, UR7, RZ, P1, !PT ;  /* 0x00000007f3f37c10 */ /* 0x000fc60008ffe4ff */
[----:B------:R-:W-:Y:S01]  /*67830*/  STL [R1+0x10a0], R242 ;  /* 0x0010a0f201007387 */ /* 0x000fe20000100800 */
[----:B------:R-:W-:-:S03]  /*67840*/  MOV R5, R243 ;  /* 0x000000f300057202 */ /* 0x000fc60000000f00 */
[----:B------:R1:W-:Y:S01]  /*67850*/  STL [R1+0x105c], R243 ;  /* 0x00105cf301007387 */ /* 0x0003e20000100800 */
[----:B------:R-:W-:-:S03]  /*67860*/  IADD3.X R247, R247, UR7, RZ, P2, !PT ;  /* 0x00000007f7f77c10 */ /* 0x000fc600097fe4ff */
[----:B------:R2:W-:Y:S04]  /*67870*/  LDGSTS.E [R0+-0x3fd80], desc[UR8][R4.64], P0 ;  /* 0xc028000004007fae */ /* 0x0005e80008121848 */
[----:B-1----:R-:W3:Y:S04]  /*67880*/  LDL.LU R243, [R1+0x1160] ;  /* 0x0011600001f37983 */ /* 0x002ee80000300800 */
[----:B------:R-:W3:Y:S01]  /*67890*/  LDL.LU R8, [R1+0x11a0] ;  /* 0x0011a00001087983 */ /* 0x000ee20000300800 */
[----:B--2---:R-:W-:Y:S01]  /*678a0*/  IMAD.MOV.U32 R4, RZ, RZ, R242 ;  /* 0x000000ffff047224 */ /* 0x004fe200078e00f2 */
[----:B------:R-:W-:-:S02]  /*678b0*/  MOV R5, R247 ;  /* 0x000000f700057202 */ /* 0x000fc40000000f00 */
[----:B------:R1:W-:Y:S04]  /*678c0*/  STL [R1+0x109c], R247 ;  /* 0x00109cf701007387 */ /* 0x0003e80000100800 */
[----:B------:R2:W-:Y:S04]  /*678d0*/  LDGSTS.E [R0+-0x3f980], desc[UR8][R4.64], P0 ;  /* 0xc068000004007fae */ /* 0x0005e80008121848 */
[----:B-1----:R-:W3:Y:S04]  /*678e0*/  LDL.LU R247, [R1+0x115c] ;  /* 0x00115c0001f77983 */ /* 0x002ee80000300800 */
[----:B------:R-:W3:Y:S01]  /*678f0*/  LDL.LU R242, [R1+0x119c] ;  /* 0x00119c0001f27983 */ /* 0x000ee20000300800 */
[----:B----4-:R-:W-:-:S04]  /*67900*/  IADD3 R3, P1, R3, UR5, RZ ;  /* 0x0000000503037c10 */ /* 0x010fc8000ff3e0ff */
[----:B------:R-:W-:Y:S02]  /*67910*/  IADD3.X R245, R245, UR7, RZ, P1, !PT ;  /* 0x00000007f5f57c10 */ /* 0x000fe40008ffe4ff */
[----:B------:R-:W-:Y:S01]  /*67920*/  IADD3 R244, P2, R244, UR5, RZ ;  /* 0x00000005f4f47c10 */ /* 0x000fe2000ff5e0ff */
[----:B------:R-:W-:Y:S01]  /*67930*/  STL [R1+0x10e0], R3 ;  /* 0x0010e00301007387 */ /* 0x000fe20000100800 */
[----:B--2---:R-:W-:Y:S01]  /*67940*/  MOV R4, R3 ;  /* 0x0000000300047202 */ /* 0x004fe20000000f00 */
        /* <DEDUP_REMOVED lines=8> */
[----:B--2---:R-:W-:-:S03]  /*679d0*/  MOV R5, R246 ;  /* 0x000000f600057202 */ /* 0x004fc60000000f00 */
[----:B-1----:R-:W2:Y:S01]  /*679e0*/  LDL.LU R246, [R1+0x11dc] ;  /* 0x0011dc0001f67983 */ /* 0x002ea20000300800 */
[----:B------:R-:W-:-:S03]  /*679f0*/  MOV R4, R244 ;  /* 0x000000f400047202 */ /* 0x000fc60000000f00 */
[----:B------:R-:W2:Y:S04]  /*67a00*/  LDL.LU R244, [R1+0x121c] ;  /* 0x00121c0001f47983 */ /* 0x000ea80000300800 */
[----:B------:R1:W-:Y:S01]  /*67a10*/  LDGSTS.E [R0+-0x3f180], desc[UR8][R4.64], P0 ;  /* 0xc0e8000004007fae */ /* 0x0003e20008121848 */
[----:B---3--:R-:W-:Y:S02]  /*67a20*/  IADD3 R243, P1, R243, UR5, RZ ;  /* 0x00000005f3f37c10 */ /* 0x008fe4000ff3e0ff */
[----:B------:R-:W-:-:S03]  /*67a30*/  IADD3 R8, P2, R8, UR5, RZ ;  /* 0x0000000508087c10 */ /* 0x000fc6000ff5e0ff */
[----:B-1----:R-:W-:Y:S01]  /*67a40*/  IMAD.MOV.U32 R4, RZ, RZ, R243 ;  /* 0x000000ffff047224 */ /* 0x002fe200078e00f3 */
[----:B------:R-:W-:Y:S01]  /*67a50*/  STL [R1+0x1160], R243 ;  /* 0x001160f301007387 */ /* 0x000fe20000100800 */
[----:B------:R-:W-:-:S04]  /*67a60*/  IADD3.X R247, R247, UR7, RZ, P1, !PT ;  /* 0x00000007f7f77c10 */ /* 0x000fc80008ffe4ff */
[----:B------:R-:W-:Y:S02]  /*67a70*/  MOV R5, R247 ;  /* 0x000000f700057202 */ /* 0x000fe40000000f00 */
[----:B------:R-:W-:-:S03]  /*67a80*/  IADD3.X R242, R242, UR7, RZ, P2, !PT ;  /* 0x00000007f2f27c10 */ /* 0x000fc600097fe4ff */
[----:B------:R1:W-:Y:S04]  /*67a90*/  LDGSTS.E [R0+-0x3ed80], desc[UR8][R4.64], P0 ;  /* 0xc128000004007fae */ /* 0x0003e80008121848 */
[----:B------:R-:W-:Y:S04]  /*67aa0*/  STL [R1+0x115c], R247 ;  /* 0x00115cf701007387 */ /* 0x000fe80000100800 */
[----:B------:R3:W-:Y:S01]  /*67ab0*/  STL [R1+0x11a0], R8 ;  /* 0x0011a00801007387 */ /* 0x0007e20000100800 */
[----:B-1----:R-:W-:Y:S01]  /*67ac0*/  MOV R4, R8 ;  /* 0x0000000800047202 */ /* 0x002fe20000000f00 */
[----:B------:R-:W-:-:S02]  /*67ad0*/  IMAD.MOV.U32 R5, RZ, RZ, R242 ;  /* 0x000000ffff057224 */ /* 0x000fc400078e00f2 */
[----:B------:R1:W-:Y:S04]  /*67ae0*/  STL [R1+0x119c], R242 ;  /* 0x00119cf201007387 */ /* 0x0003e80000100800 */
[----:B------:R4:W-:Y:S04]  /*67af0*/  LDGSTS.E [R0+-0x3e980], desc[UR8][R4.64], P0 ;  /* 0xc168000004007fae */ /* 0x0009e80008121848 */
[----:B---3--:R-:W3:Y:S04]  /*67b00*/  LDL.LU R8, [R1+0x1068] ;  /* 0x0010680001087983 */ /* 0x008ee80000300800 */
[----:B-1----:R-:W3:Y:S04]  /*67b10*/  LDL.LU R242, [R1+0x10a4] ;  /* 0x0010a40001f27983 */ /* 0x002ee80000300800 */
[----:B------:R-:W3:Y:S01]  /*67b20*/  LDL.LU R243, [R1+0x10a8] ;  /* 0x0010a80001f37983 */ /* 0x000ee20000300800 */
[----:B----4-:R-:W-:-:S04]  /*67b30*/  IADD3 R245, P1, R245, UR5, RZ ;  /* 0x00000005f5f57c10 */ /* 0x010fc8000ff3e0ff */
[----:B------:R-:W-:Y:S02]  /*67b40*/  MOV R4, R245 ;  /* 0x000000f500047202 */ /* 0x000fe40000000f00 */
[----:B------:R-:W-:Y:S02]  /*67b50*/  IADD3 R3, P2, R3, UR5, RZ ;  /* 0x0000000503037c10 */ /* 0x000fe4000ff5e0ff */
[----:B--2---:R-:W-:Y:S01]  /*67b60*/  IADD3.X R246, R246, UR7, RZ, P1, !PT ;  /* 0x00000007f6f67c10 */ /* 0x004fe20008ffe4ff */
[----:B------:R1:W-:Y:S03]  /*67b70*/  STL [R1+0x11e0], R245 ;  /* 0x0011e0f501007387 */ /* 0x0003e60000100800 */
[----:B------:R-:W-:Y:S02]  /*67b80*/  MOV R5, R246 ;  /* 0x000000f600057202 */ /* 0x000fe40000000f00 */
[----:B------:R-:W-:Y:S01]  /*67b90*/  IADD3.X R244, R244, UR7, RZ, P2, !PT ;  /* 0x00000007f4f47c10 */ /* 0x000fe200097fe4ff */
[----:B------:R-:W-:Y:S04]  /*67ba0*/  STL [R1+0x11dc], R246 ;  /* 0x0011dcf601007387 */ /* 0x000fe80000100800 */
[----:B------:R-:W-:Y:S04]  /*67bb0*/  STL [R1+0x1220], R3 ;  /* 0x0012200301007387 */ /* 0x000fe80000100800 */
[----:B------:R2:W-:Y:S04]  /*67bc0*/  LDGSTS.E [R0+-0x3e580], desc[UR8][R4.64], P0 ;  /* 0xc1a8000004007fae */ /* 0x0005e80008121848 */
[----:B------:R4:W-:Y:S04]  /*67bd0*/  STL [R1+0x121c], R244 ;  /* 0x00121cf401007387 */ /* 0x0009e80000100800 */
[----:B-1----:R-:W3:Y:S01]  /*67be0*/  LDL.LU R245, [R1+0x10e8] ;  /* 0x0010e80001f57983 */ /* 0x002ee20000300800 */
[----:B--2---:R-:W-:Y:S01]  /*67bf0*/  IMAD.MOV.U32 R4, RZ, RZ, R3 ;  /* 0x000000ffff047224 */ /* 0x004fe200078e0003 */
[----:B------:R-:W-:-:S02]  /*67c00*/  MOV R5, R244 ;  /* 0x000000f400057202 */ /* 0x000fc40000000f00 */
[----:B----4-:R-:W2:Y:S04]  /*67c10*/  LDL.LU R244, [R1+0x1124] ;  /* 0x0011240001f47983 */ /* 0x010ea80000300800 */
[----:B------:R-:W4:Y:S04]  /*67c20*/  LDL.LU R246, [R1+0x1128] ;  /* 0x0011280001f67983 */ /* 0x000f280000300800 */
[----:B------:R-:W2:Y:S04]  /*67c30*/  LDL.LU R247, [R1+0x1168] ;  /* 0x0011680001f77983 */ /* 0x000ea80000300800 */
[----:B------:R-:W2:Y:S04]  /*67c40*/  LDL.LU R3, [R1+0x11a8] ;  /* 0x0011a80001037983 */ /* 0x000ea80000300800 */
[----:B------:R1:W-:Y:S04]  /*67c50*/  LDGSTS.E [R0+-0x3e180], desc[UR8][R4.64], P0 ;  /* 0xc1e8000004007fae */ /* 0x0003e80008121848 */
[----:B------:R-:W4:Y:S01]  /*67c60*/  LDL.LU R5, [R1+0x1064] ;  /* 0x0010640001057983 */ /* 0x000f220000300800 */
[----:B-1----:R-:W-:-:S04]  /*67c70*/  LOP3.LUT R0, R7, 0x60, RZ, 0x3c, !PT ;  /* 0x0000006007007812 */ /* 0x002fc800078e3cff */
[----:B------:R-:W-:Y:S02]  /*67c80*/  IADD3 R0, R0, 0x200000, R2 ;  /* 0x0020000000007810 */ /* 0x000fe40007ffe002 */
[----:B---3--:R-:W-:-:S04]  /*67c90*/  IADD3 R8, P1, R8, UR5, RZ ;  /* 0x0000000508087c10 */ /* 0x008fc8000ff3e0ff */
[----:B------:R-:W-:Y:S02]  /*67ca0*/  MOV R4, R8 ;  /* 0x0000000800047202 */ /* 0x000fe40000000f00 */
[----:B------:R-:W-:Y:S01]  /*67cb0*/  IADD3 R243, P2, R243, UR5, RZ ;  /* 0x00000005f3f37c10 */ /* 0x000fe2000ff5e0ff */
[----:B------:R1:W-:Y:S03]  /*67cc0*/  STL [R1+0x1068], R8 ;  /* 0x0010680801007387 */ /* 0x0003e60000100800 */
[----:B------:R-:W-:Y:S01]  /*67cd0*/  IADD3.X R242, R242, UR7, RZ, P2, !PT ;  /* 0x00000007f2f27c10 */ /* 0x000fe200097fe4ff */
[----:B------:R-:W-:Y:S01]  /*67ce0*/  STL [R1+0x10a8], R243 ;  /* 0x0010a8f301007387 */ /* 0x000fe20000100800 */
[----:B----4-:R-:W-:-:S05]  /*67cf0*/  IADD3.X R5, R5, UR7, RZ, P1, !PT ;  /* 0x0000000705057c10 */ /* 0x010fca0008ffe4ff */
[----:B------:R3:W-:Y:S04]  /*67d00*/  STL [R1+0x1064], R5 ;  /* 0x0010640501007387 */ /* 0x0007e80000100800 */
[----:B------:R4:W-:Y:S04]  /*67d10*/  LDGSTS.E [R0+-0x3fd00], desc[UR8][R4.64], P0 ;  /* 0xc030000004007fae */ /* 0x0009e80008121848 */
[----:B-1----:R-:W2:Y:S04]  /*67d20*/  LDL.LU R8, [R1+0x11a4] ;  /* 0x0011a40001087983 */ /* 0x002ea80000300800 */
[----:B------:R1:W-:Y:S01]  /*67d30*/  STL [R1+0x10a4], R242 ;  /* 0x0010a4f201007387 */ /* 0x0003e20000100800 */
[----:B----4-:R-:W-:Y:S01]  /*67d40*/  IMAD.MOV.U32 R4, RZ, RZ, R243 ;  /* 0x000000ffff047224 */ /* 0x010fe200078e00f3 */
[----:B---3--:R-:W-:-:S02]  /*67d50*/  MOV R5, R242 ;  /* 0x000000f200057202 */ /* 0x008fc40000000f00 */
[----:B-1----:R-:W5:Y:S04]  /*67d60*/  LDL.LU R242, [R1+0x1990] ;  /* 0x0019900001f27983 */ /* 0x002f680000300800 */
[----:B------:R-:W5:Y:S04]  /*67d70*/  LDL.LU R243, [R1+0x198c] ;  /* 0x00198c0001f37983 */ /* 0x000f680000300800 */
[----:B------:R1:W-:Y:S04]  /*67d80*/  LDGSTS.E [R0+-0x3f900], desc[UR8][R4.64], P0 ;  /* 0xc070000004007fae */ /* 0x0003e80008121848 */
[----:B------:R-:W3:Y:S01]  /*67d90*/  LDL.LU R5, [R1+0x10e4] ;  /* 0x0010e40001057983 */ /* 0x000ee20000300800 */
[----:B------:R-:W-:-:S02]  /*67da0*/  IADD3 R245, P1, R245, UR5, RZ ;  /* 0x00000005f5f57c10 */ /* 0x000fc4000ff3e0ff */
[----:B------:R-:W-:Y:S02]  /*67db0*/  IADD3 R246, P2, R246, UR5, RZ ;  /* 0x00000005f6f67c10 */ /* 0x000fe4000ff5e0ff */
[----:B-1----:R-:W-:Y:S02]  /*67dc0*/  MOV R4, R245 ;  /* 0x000000f500047202 */ /* 0x002fe40000000f00 */
[----:B--2---:R-:W-:Y:S01]  /*67dd0*/  IADD3.X R244, R244, UR7, RZ, P2, !PT ;  /* 0x00000007f4f47c10 */ /* 0x004fe200097fe4ff */
[----:B------:R1:W-:Y:S01]  /*67de0*/  STL [R1+0x10e8], R245 ;  /* 0x0010e8f501007387 */ /* 0x0003e20000100800 */
[----:B---3--:R-:W-:-:S05]  /*67df0*/  IADD3.X R5, R5, UR7, RZ, P1, !PT ;  /* 0x0000000705057c10 */ /* 0x008fca0008ffe4ff */
[----:B------:R2:W-:Y:S04]  /*67e00*/  STL [R1+0x10e4], R5 ;  /* 0x0010e40501007387 */ /* 0x0005e80000100800 */
[----:B------:R3:W-:Y:S04]  /*67e10*/  LDGSTS.E [R0+-0x3f500], desc[UR8][R4.64], P0 ;  /* 0xc0b0000004007fae */ /* 0x0007e80008121848 */
[----:B------:R-:W-:Y:S04]  /*67e20*/  STL [R1+0x1128], R246 ;  /* 0x001128f601007387 */ /* 0x000fe80000100800 */
[----:B-1----:R-:W4:Y:S01]  /*67e30*/  LDL.LU R245, [R1+0x1228] ;  /* 0x0012280001f57983 */ /* 0x002f220000300800 */
[----:B---3--:R-:W-:Y:S01]  /*67e40*/  IMAD.MOV.U32 R4, RZ, RZ, R246 ;  /* 0x000000ffff047224 */ /* 0x008fe200078e00f6 */
[----:B--2---:R-:W-:-:S02]  /*67e50*/  MOV R5, R244 ;  /* 0x000000f400057202 */ /* 0x004fc40000000f00 */
[----:B------:R1:W-:Y:S04]  /*67e60*/  STL [R1+0x1124], R244 ;  /* 0x001124f401007387 */ /* 0x0003e80000100800 */
[----:B------:R2:W-:Y:S04]  /*67e70*/  LDGSTS.E [R0+-0x3f100], desc[UR8][R4.64], P0 ;  /* 0xc0f0000004007fae */ /* 0x0005e80008121848 */
[----:B-1----:R-:W5:Y:S04]  /*67e80*/  LDL.LU R244, [R1+0x1988] ;  /* 0x0019880001f47983 */ /* 0x002f680000300800 */
[----:B------:R-:W3:Y:S04]  /*67e90*/  LDL.LU R246, [R1+0x1224] ;  /* 0x0012240001f67983 */ /* 0x000ee80000300800 */
[----:B------:R-:W4:Y:S01]  /*67ea0*/  LDL.LU R5, [R1+0x1164] ;  /* 0x0011640001057983 */ /* 0x000f220000300800 */
[----:B------:R-:W-:-:S02]  /*67eb0*/  IADD3 R247, P1, R247, UR5, RZ ;  /* 0x00000005f7f77c10 */ /* 0x000fc4000ff3e0ff */
[----:B------:R-:W-:Y:S02]  /*67ec0*/  IADD3 R3, P2, R3, UR5, RZ ;  /* 0x0000000503037c10 */ /* 0x000fe4000ff5e0ff */
[----:B--2---:R-:W-:Y:S02]  /*67ed0*/  MOV R4, R247 ;  /* 0x000000f700047202 */ /* 0x004fe40000000f00 */
[----:B------:R-:W-:Y:S01]  /*67ee0*/  IADD3.X R8, R8, UR7, RZ, P2, !PT ;  /* 0x0000000708087c10 */ /* 0x000fe200097fe4ff */
[----:B------:R-:W-:Y:S01]  /*67ef0*/  STL [R1+0x1168], R247 ;  /* 0x001168f701007387 */ /* 0x000fe20000100800 */
[----:B----4-:R-:W-:-:S05]  /*67f00*/  IADD3.X R5, R5, UR7, RZ, P1, !PT ;  /* 0x0000000705057c10 */ /* 0x010fca0008ffe4ff */
[----:B------:R1:W-:Y:S04]  /*67f10*/  STL [R1+0x1164], R5 ;  /* 0x0011640501007387 */ /* 0x0003e80000100800 */
[----:B------:R2:W-:Y:S04]  /*67f20*/  LDGSTS.E [R0+-0x3ed00], desc[UR8][R4.64], P0 ;  /* 0xc130000004007fae */ /* 0x0005e80008121848 */
[----:B------:R4:W-:Y:S04]  /*67f30*/  STL [R1+0x11a8], R3 ;  /* 0x0011a80301007387 */ /* 0x0009e80000100800 */
[----:B------:R3:W-:Y:S01]  /*67f40*/  STL [R1+0x11a4], R8 ;  /* 0x0011a40801007387 */ /* 0x0007e20000100800 */
[----:B--2---:R-:W-:Y:S01]  /*67f50*/  IMAD.MOV.U32 R4, RZ, RZ, R3 ;  /* 0x000000ffff047224 */ /* 0x004fe200078e0003 */
[----:B-1----:R-:W-:-:S02]  /*67f60*/  MOV R5, R8 ;  /* 0x0000000800057202 */ /* 0x002fc40000000f00 */
[----:B------:R-:W2:Y:S04]  /*67f70*/  LDL.LU R247, [R1+0x106c] ;  /* 0x00106c0001f77983 */ /* 0x000ea80000300800 */
[----:B----4-:R-:W4:Y:S04]  /*67f80*/  LDL.LU R3, [R1+0x1070] ;  /* 0x0010700001037983 */ /* 0x010f280000300800 */
[----:B---3--:R-:W3:Y:S04]  /*67f90*/  LDL.LU R8, [R1+0x10b0] ;  /* 0x0010b00001087983 */ /* 0x008ee80000300800 */
[----:B------:R1:W-:Y:S04]  /*67fa0*/  LDGSTS.E [R0+-0x3e900], desc[UR8][R4.64], P0 ;  /* 0xc170000004007fae */ /* 0x0003e80008121848 */
[----:B------:R-:W2:Y:S04]  /*67fb0*/  LDL.LU R4, [R1+0x11e4] ;  /* 0x0011e40001047983 */ /* 0x000ea80000300800 */
[----:B------:R-:W1:Y:S01]  /*67fc0*/  LDL.LU R5, [R1+0x11e8] ;  /* 0x0011e80001057983 */ /* 0x000e620000300800 */
[----:B------:R-:W-:-:S04]  /*67fd0*/  IADD3 R245, P2, R245, UR5, RZ ;  /* 0x00000005f5f57c10 */ /* 0x000fc8000ff5e0ff */
[----:B------:R-:W-:Y:S02]  /*67fe0*/  IADD3.X R246, R246, UR7, RZ, P2, !PT ;  /* 0x00000007f6f67c10 */ /* 0x000fe400097fe4ff */
[----:B-1----:R-:W-:-:S04]  /*67ff0*/  IADD3 R5, P1, R5, UR5, RZ ;  /* 0x0000000505057c10 */ /* 0x002fc8000ff3e0ff */
[----:B--2---:R-:W-:Y:S01]  /*68000*/  IADD3.X R4, R4, UR7, RZ, P1, !PT ;  /* 0x0000000704047c10 */ /* 0x004fe20008ffe4ff */
[----:B------:R1:W-:Y:S04]  /*68010*/  STL [R1+0x11e8], R5 ;  /* 0x0011e80501007387 */ /* 0x0003e80000100800 */
[----:B------:R2:W-:Y:S01]  /*68020*/  STL [R1+0x11e4], R4 ;  /* 0x0011e40401007387 */ /* 0x0005e20000100800 */
[----:B-1----:R-:W-:-:S04]  /*68030*/  LOP3.LUT R5, R5, R4, RZ, 0x3c, !PT ;  /* 0x0000000405057212 */ /* 0x002fc800078e3cff */
[----:B--2---:R-:W-:-:S04]  /*68040*/  LOP3.LUT R4, R5, R4, RZ, 0x3c, !PT ;  /* 0x0000000405047212 */ /* 0x004fc800078e3cff */
[----:B------:R-:W-:Y:S01]  /*68050*/  LOP3.LUT R5, R5, R4, RZ, 0x3c, !PT ;  /* 0x0000000405057212 */ /* 0x000fe200078e3cff */
[----:B------:R1:W-:Y:S04]  /*68060*/  STL [R1+0x1228], R245 ;  /* 0x001228f501007387 */ /* 0x0003e80000100800 */
[----:B------:R2:W-:Y:S04]  /*68070*/  LDGSTS.E [R0+-0x3e500], desc[UR8][R4.64], P0 ;  /* 0xc1b0000004007fae */ /* 0x0005e80008121848 */
[----:B------:R4:W-:Y:S01]  /*68080*/  STL [R1+0x1224], R246 ;  /* 0x001224f601007387 */ /* 0x0009e20000100800 */
[----:B--2---:R-:W-:Y:S01]  /*68090*/  MOV R4, R245 ;  /* 0x000000f500047202 */ /* 0x004fe20000000f00 */
[----:B------:R-:W-:-:S02]  /*680a0*/  IMAD.MOV.U32 R5, RZ, RZ, R246 ;  /* 0x000000ffff057224 */ /* 0x000fc400078e00f6 */
[----:B-1----:R-:W2:Y:S04]  /*680b0*/  LDL.LU R245, [R1+0x112c] ;  /* 0x00112c0001f57983 */ /* 0x002ea80000300800 */
[----:B----4-:R-:W4:Y:S04]  /*680c0*/  LDL.LU R246, [R1+0x1130] ;  /* 0x0011300001f67983 */ /* 0x010f280000300800 */
[----:B------:R1:W-:Y:S04]  /*680d0*/  LDGSTS.E [R0+-0x3e100], desc[UR8][R4.64], P0 ;  /* 0xc1f0000004007fae */ /* 0x0003e80008121848 */
[----:B------:R-:W2:Y:S01]  /*680e0*/  LDL.LU R5, [R1+0x10ac] ;  /* 0x0010ac0001057983 */ /* 0x000ea20000300800 */
[----:B------:R-:W-:-:S02]  /*680f0*/  IADD3 R3, P1, R3, UR5, RZ ;  /* 0x0000000503037c10 */ /* 0x000fc4000ff3e0ff */
[----:B-1----:R-:W-:Y:S01]  /*68100*/  LOP3.LUT R0, R7, 0x70, RZ, 0x3c, !PT ;  /* 0x0000007007007812 */ /* 0x002fe200078e3cff */
[----:B------:R-:W4:Y:S01]  /*68110*/  LDL.LU R4, [R1+0x11b0] ;  /* 0x0011b00001047983 */ /* 0x000f220000300800 */
[----:B------:R-:W-:Y:S02]  /*68120*/  IADD3.X R247, R247, UR7, RZ, P1, !PT ;  /* 0x00000007f7f77c10 */ /* 0x000fe40008ffe4ff */
[----:B------:R-:W-:Y:S01]  /*68130*/  IADD3 R0, R0, 0x200000, R2 ;  /* 0x0020000000007810 */ /* 0x000fe20007ffe002 */
[----:B------:R1:W-:Y:S01]  /*68140*/  STL [R1+0x1070], R3 ;  /* 0x0010700301007387 */ /* 0x0003e20000100800 */
[----:B---3--:R-:W-:Y:S02]  /*68150*/  IADD3 R8, P2, R8, UR5, RZ ;  /* 0x0000000508087c10 */ /* 0x008fe4000ff5e0ff */
[----:B------:R-:W-:Y:S01]  /*68160*/  MOV R2, R3 ;  /* 0x0000000300027202 */ /* 0x000fe20000000f00 */
[----:B------:R3:W-:Y:S01]  /*68170*/  STL [R1+0x106c], R247 ;  /* 0x00106cf701007387 */ /* 0x0007e20000100800 */
[----:B-1----:R-:W-:-:S03]  /*68180*/  MOV R3, R247 ;  /* 0x000000f700037202 */ /* 0x002fc60000000f00 */
[----:B------:R1:W-:Y:S04]  /*68190*/  STL [R1+0x10b0], R8 ;  /* 0x0010b00801007387 */ /* 0x0003e80000100800 */
[----:B------:R1:W-:Y:S04]  /*681a0*/  LDGSTS.E [R0+-0x3fc80], desc[UR8][R2.64], P0 ;  /* 0xc038000002007fae */ /* 0x0003e80008121848 */
[----:B---3--:R-:W3:Y:S01]  /*681b0*/  LDL.LU R247, [R1+0x11ac] ;  /* 0x0011ac0001f77983 */ /* 0x008ee20000300800 */
[----:B-1----:R-:W-:Y:S01]  /*681c0*/  IMAD.MOV.U32 R2, RZ, RZ, R8 ;  /* 0x000000ffff027224 */ /* 0x002fe200078e0008 */
[----:B--2---:R-:W-:-:S04]  /*681d0*/  IADD3.X R5, R5, UR7, RZ, P2, !PT ;  /* 0x0000000705057c10 */ /* 0x004fc800097fe4ff */
[----:B------:R-:W-:Y:S01]  /*681e0*/  MOV R3, R5 ;  /* 0x0000000500037202 */ /* 0x000fe20000000f00 */
[----:B------:R1:W-:Y:S04]  /*681f0*/  STL [R1+0x10ac], R5 ;  /* 0x0010ac0501007387 */ /* 0x0003e80000100800 */
[----:B------:R-:W2:Y:S04]  /*68200*/  LDL.LU R8, [R1+0x122c] ;  /* 0x00122c0001087983 */ /* 0x000ea80000300800 */
[----:B------:R3:W-:Y:S04]  /*68210*/  LDGSTS.E [R0+-0x3f880], desc[UR8][R2.64], P0 ;  /* 0xc078000002007fae */ /* 0x0007e80008121848 */
[----:B-1----:R-:W2:Y:S04]  /*68220*/  LDL.LU R5, [R1+0x1230] ;  /* 0x0012300001057983 */ /* 0x002ea80000300800 */
[----:B------:R-:W2:Y:S04]  /*68230*/  LDL.LU R2, [R1+0x10ec] ;  /* 0x0010ec0001027983 */ /* 0x000ea80000300800 */
[----:B------:R-:W3:Y:S01]  /*68240*/  LDL.LU R3, [R1+0x10f0] ;  /* 0x0010f00001037983 */ /* 0x000ee20000300800 */
[----:B----4-:R-:W-:-:S04]  /*68250*/  IADD3 R246, P2, R246, UR5, RZ ;  /* 0x00000005f6f67c10 */ /* 0x010fc8000ff5e0ff */
[----:B------:R-:W-:Y:S02]  /*68260*/  IADD3.X R245, R245, UR7, RZ, P2, !PT ;  /* 0x00000007f5f57c10 */ /* 0x000fe400097fe4ff */
[----:B---3--:R-:W-:-:S04]  /*68270*/  IADD3 R3, P1, R3, UR5, RZ ;  /* 0x0000000503037c10 */ /* 0x008fc8000ff3e0ff */
[----:B--2---:R-:W-:Y:S01]  /*68280*/  IADD3.X R2, R2, UR7, RZ, P1, !PT ;  /* 0x0000000702027c10 */ /* 0x004fe20008ffe4ff */
[----:B------:R1:W-:Y:S04]  /*68290*/  STL [R1+0x10f0], R3 ;  /* 0x0010f00301007387 */ /* 0x0003e80000100800 */
[----:B------:R2:W-:Y:S01]  /*682a0*/  STL [R1+0x10ec], R2 ;  /* 0x0010ec0201007387 */ /* 0x0005e20000100800 */
[----:B-1----:R-:W-:-:S04]  /*682b0*/  LOP3.LUT R3, R3, R2, RZ, 0x3c, !PT ;  /* 0x0000000203037212 */ /* 0x002fc800078e3cff */
[----:B--2---:R-:W-:-:S04]  /*682c0*/  LOP3.LUT R2, R3, R2, RZ, 0x3c, !PT ;  /* 0x0000000203027212 */ /* 0x004fc800078e3cff */
[----:B------:R-:W-:Y:S01]  /*682d0*/  LOP3.LUT R3, R3, R2, RZ, 0x3c, !PT ;  /* 0x0000000203037212 */ /* 0x000fe200078e3cff */
[----:B------:R-:W-:Y:S04]  /*682e0*/  STL [R1+0x1130], R246 ;  /* 0x001130f601007387 */ /* 0x000fe80000100800 */
[----:B------:R1:W-:Y:S04]  /*682f0*/  LDGSTS.E [R0+-0x3f480], desc[UR8][R2.64], P0 ;  /* 0xc0b8000002007fae */ /* 0x0003e80008121848 */
[----:B------:R2:W-:Y:S01]  /*68300*/  STL [R1+0x112c], R245 ;  /* 0x00112cf501007387 */ /* 0x0005e20000100800 */
[----:B-1----:R-:W-:Y:S01]  /*68310*/  MOV R2, R246 ;  /* 0x000000f600027202 */ /* 0x002fe20000000f00 */
[----:B------:R-:W-:-:S02]  /*68320*/  IMAD.MOV.U32 R3, RZ, RZ, R245 ;  /* 0x000000ffff037224 */ /* 0x000fc400078e00f5 */
[----:B--2---:R-:W5:Y:S04]  /*68330*/  LDL.LU R245, [R1+0x1984] ;  /* 0x0019840001f57983 */ /* 0x004f680000300800 */
[----:B------:R-:W5:Y:S04]  /*68340*/  LDL.LU R246, [R1+0x1980] ;  /* 0x0019800001f67983 */ /* 0x000f680000300800 */
        /* <DEDUP_REMOVED lines=15> */
[----:B--2---:R-:W-:-:S02]  /*68440*/  MOV R2, R4 ;  /* 0x0000000400027202 */ /* 0x004fc40000000f00 */
[----:B------:R-:W-:Y:S01]  /*68450*/  MOV R3, R247 ;  /* 0x000000f700037202 */ /* 0x000fe20000000f00 */
[----:B-1----:R-:W1:Y:S01]  /*68460*/  LDC R4, c[0x0][0x230] ;  /* 0x00008c00ff047b82 */ /* 0x002e620000000800 */
[----:B---3--:R-:W5:Y:S04]  /*68470*/  LDL.LU R247, [R1+0x197c] ;  /* 0x00197c0001f77983 */ /* 0x008f680000300800 */
[----:B------:R2:W-:Y:S04]  /*68480*/  LDGSTS.E [R0+-0x3e880], desc[UR8][R2.64], P0 ;  /* 0xc178000002007fae */ /* 0x0005e80008121848 */
[----:B------:R-:W3:Y:S04]  /*68490*/  LDL.LU R2, [R1+0x11ec] ;  /* 0x0011ec0001027983 */ /* 0x000ee80000300800 */
[----:B------:R-:W2:Y:S01]  /*684a0*/  LDL.LU R3, [R1+0x11f0] ;  /* 0x0011f00001037983 */ /* 0x000ea20000300800 */
[----:B------:R-:W-:-:S04]  /*684b0*/  IADD3 R5, P2, R5, UR5, RZ ;  /* 0x0000000505057c10 */ /* 0x000fc8000ff5e0ff */
[----:B------:R-:W-:Y:S01]  /*684c0*/  IADD3.X R8, R8, UR7, RZ, P2, !PT ;  /* 0x0000000708087c10 */ /* 0x000fe200097fe4ff */
[----:B-1----:R-:W-:Y:S01]  /*684d0*/  VIADD R4, R4, 0x7f ;  /* 0x0000007f04047836 */ /* 0x002fe20000000000 */
[----:B--2---:R-:W-:-:S04]  /*684e0*/  IADD3 R3, P1, R3, UR5, RZ ;  /* 0x0000000503037c10 */ /* 0x004fc8000ff3e0ff */
[----:B---3--:R-:W-:Y:S01]  /*684f0*/  IADD3.X R2, R2, UR7, RZ, P1, !PT ;  /* 0x0000000702027c10 */ /* 0x008fe20008ffe4ff */
        /* <DEDUP_REMOVED lines=8> */
[----:B-1----:R-:W-:-:S03]  /*68580*/  MOV R3, R8 ;  /* 0x0000000800037202 */ /* 0x002fc60000000f00 */
[----:B--2---:R1:W5:Y:S01]  /*68590*/  LDL.LU R8, [R1+0x1978] ;  /* 0x0019780001087983 */ /* 0x0043620000300800 */
[----:B------:R-:W-:Y:S02]  /*685a0*/  MOV R2, R5 ;  /* 0x0000000500027202 */ /* 0x000fe40000000f00 */
[----:B------:R-:W-:Y:S01]  /*685b0*/  SHF.R.S32.HI R5, RZ, 0x1f, R4 ;  /* 0x0000001fff057819 */ /* 0x000fe20000011404 */
[----:B------:R-:W-:Y:S02]  /*685c0*/  VIADD R9, R9, 0x1 ;  /* 0x0000000109097836 */ /* 0x000fe40000000000 */
[----:B------:R1:W-:Y:S01]  /*685d0*/  LDGSTS.E [R0+-0x3e080], desc[UR8][R2.64], P0 ;  /* 0xc1f8000002007fae */ /* 0x0003e20008121848 */
[----:B------:R-:W-:-:S03]  /*685e0*/  LEA.HI R5, R5, R4, RZ, 0x7 ;  /* 0x0000000405057211 */ /* 0x000fc600078f38ff */
[----:B------:R-:W0:Y:S01]  /*685f0*/  LDGDEPBAR ;  /* 0x00000000000079af */ /* 0x000e220000000000 */
[----:B------:R-:W-:-:S04]  /*68600*/  SHF.R.S32.HI R5, RZ, 0x7, R5 ;  /* 0x00000007ff057819 */ /* 0x000fc80000011405 */
[----:B------:R-:W-:-:S13]  /*68610*/  ISETP.NE.U32.AND P0, PT, R9, R5, PT ;  /* 0x000000050900720c */ /* 0x000fda0003f05070 */
[----:B-1----:R-:W-:Y:S05]  /*68620*/  @P0 BRA `(.L_x_1) ;  /* 0xfffffe7000280947 */ /* 0x002fea000383ffff */
.L_x_0:
[----:B------:R-:W2:Y:S01]  /*68630*/  LDL R9, [R1+0x124c] ;  /* 0x00124c0001097983 */ /* 0x000ea20000100800 */
[----:B------:R-:W-:-:S04]  /*68640*/  DEPBAR.LE SB0, 0x0 ;  /* 0x000080000000791a */ /* 0x000fc80000000000 */
[----:B------:R-:W3:Y:S01]  /*68650*/  LDL.LU R250, [R1+0x1248] ;  /* 0x0012480001fa7983 */ /* 0x000ee20000300800 */
[----:B------:R-:W1:Y:S01]  /*68660*/  S2R R5, SR_TID.X ;  /* 0x0000000000057919 */ /* 0x000e620000002100 */
[C---:B-----5:R-:W-:Y:S01]  /*68670*/  VIADD R0, R8.reuse, 0x1 ;  /* 0x0000000108007836 */ /* 0x060fe20000000000 */
[----:B------:R-:W-:Y:S01]  /*68680*/  IADD3 R2, R8, 0x2, RZ ;  /* 0x0000000208027810 */ /* 0x000fe20007ffe0ff */
[----:B------:R-:W-:Y:S01]  /*68690*/  IMAD.MOV.U32 R14, RZ, RZ, R216 ;  /* 0x000000ffff0e7224 */ /* 0x000fe200078e00d8 */
[----:B------:R-:W3:Y:S01]  /*686a0*/  LDL R252, [R1+0x1234] ;  /* 0x0012340001fc7983 */ /* 0x000ee20000100800 */
[----:B------:R-:W-:Y:S02]  /*686b0*/  MOV R15, R218 ;  /* 0x000000da000f7202 */ /* 0x000fe40000000f00 */
[----:B------:R-:W-:Y:S01]  /*686c0*/  MOV R6, R152 ;  /* 0x0000009800067202 */ /* 0x000fe20000000f00 */
[----:B------:R-:W4:Y:S01]  /*686d0*/  LDL.LU R12, [R1] ;  /* 0x00000000010c7983 */ /* 0x000f220000300800 */
[----:B------:R-:W-:Y:S01]  /*686e0*/  MOV R7, R154 ;  /* 0x0000009a00077202 */ /* 0x000fe20000000f00 */
[----:B------:R-:W-:Y:S01]  /*686f0*/  IMAD.MOV.U32 R21, RZ, RZ, R62 ;  /* 0x000000ffff157224 */ /* 0x000fe200078e003e */
[----:B------:R-:W-:Y:S01]  /*68700*/  MOV R20, R60 ;  /* 0x0000003c00147202 */ /* 0x000fe20000000f00 */
[----:B------:R-:W4:Y:S01]  /*68710*/  LDL.LU R13, [R1+0x8] ;  /* 0x00000800010d7983 */ /* 0x000f220000300800 */
[----:B------:R-:W-:Y:S01]  /*68720*/  MOV R22, R28 ;  /* 0x0000001c00167202 */ /* 0x000fe20000000f00 */
[----:B------:R-:W-:Y:S01]  /*68730*/  ULDC.64 UR6, c[0x0][0x220] ;  /* 0x0000880000067ab9 */ /* 0x000fe20000000a00 */
[----:B------:R-:W-:Y:S01]  /*68740*/  MOV R23, R30 ;  /* 0x0000001e00177202 */ /* 0x000fe20000000f00 */
[----:B------:R-:W-:Y:S01]  /*68750*/  ULDC.64 UR30, c[0x0][0x228] ;  /* 0x00008a00001e7ab9 */ /* 0x000fe20000000a00 */
[----:B------:R-:W-:Y:S01]  /*68760*/  ULDC.64 UR4, c[0x0][0x228] ;  /* 0x00008a0000047ab9 */ /* 0x000fe20000000a00 */
[----:B------:R-:W-:Y:S01]  /*68770*/  ULDC UR28, c[0x0][0x248] ;  /* 0x00009200001c7ab9 */ /* 0x000fe20000000800 */
[----:B------:R-:W-:Y:S01]  /*68780*/  ULDC.64 UR26, c[0x0][0x228] ;  /* 0x00008a00001a7ab9 */ /* 0x000fe20000000a00 */
[----:B------:R-:W-:Y:S01]  /*68790*/  ULDC.64 UR24, c[0x0][0x228] ;  /* 0x00008a0000187ab9 */ /* 0x000fe20000000a00 */
[----:B------:R-:W-:Y:S01]  /*687a0*/  ULDC.64 UR22, c[0x0][0x228] ;  /* 0x00008a0000167ab9 */ /* 0x000fe20000000a00 */
[----:B------:R-:W-:Y:S01]  /*687b0*/  ULDC.64 UR20, c[0x0][0x228] ;  /* 0x00008a0000147ab9 */ /* 0x000fe20000000a00 */
[----:B------:R-:W-:Y:S01]  /*687c0*/  ULDC.64 UR18, c[0x0][0x228] ;  /* 0x00008a0000127ab9 */ /* 0x000fe20000000a00 */
[----:B------:R-:W-:Y:S01]  /*687d0*/  ULDC.64 UR16, c[0x0][0x228] ;  /* 0x00008a0000107ab9 */ /* 0x000fe20000000a00 */
[----:B------:R-:W-:Y:S01]  /*687e0*/  ULDC.64 UR12, c[0x0][0x228] ;  /* 0x00008a00000c7ab9 */ /* 0x000fe20000000a00 */
[----:B------:R-:W-:Y:S01]  /*687f0*/  ULDC.64 UR14, c[0x0][0x228] ;  /* 0x00008a00000e7ab9 */ /* 0x000fe20000000a00 */
[----:B-1----:R-:W-:-:S02]  /*68800*/  SHF.L.U32 R4, R5, 0x4, RZ ;  /* 0x0000000405047819 */ /* 0x002fc400000006ff */
[----:B------:R-:W-:Y:S02]  /*68810*/  SHF.L.U32 R3, R5, 0x6, RZ ;  /* 0x0000000605037819 */ /* 0x000fe400000006ff */
[----:B------:R-:W-:Y:S02]  /*68820*/  LOP3.LUT R4, R4, 0xf0, RZ, 0xc0, !PT ;  /* 0x000000f004047812 */ /* 0x000fe400078ec0ff */
[----:B------:R-:W-:Y:S02]  /*68830*/  LOP3.LUT R3, R3, 0x400, RZ, 0xc0, !PT ;  /* 0x0000040003037812 */ /* 0x000fe400078ec0ff */
[----:B------:R-:W-:Y:S02]  /*68840*/  LOP3.LUT R5, R5, 0x60, RZ, 0xc0, !PT ;  /* 0x0000006005057812 */ /* 0x000fe400078ec0ff */
[----:B------:R-:W-:Y:S02]  /*68850*/  IADD3 R3, R3, UR10, R4 ;  /* 0x0000000a03037c10 */ /* 0x000fe4000fffe004 */
[----:B------:R-:W-:Y:S01]  /*68860*/  MOV R4, R184 ;  /* 0x000000b800047202 */ /* 0x000fe20000000f00 */
[----:B------:R-:W-:Y:S01]  /*68870*/  BAR.SYNC.DEFER_BLOCKING 0x0 ;  /* 0x0000000000007b1d */ /* 0x000fe20000010000 */
[----:B--2---:R-:W-:-:S02]  /*68880*/  ISETP.GE.AND P2, PT, R0, R9, PT ;  /* 0x000000090000720c */ /* 0x004fc40003f46270 */
[----:B------:R-:W-:-:S03]  /*68890*/  ISETP.GE.AND P1, PT, R2, R9, PT ;  /* 0x000000090200720c */ /* 0x000fc60003f26270 */
[----:B------:R-:W1:Y:S01]  /*688a0*/  S2R R9, SR_TID.X ;  /* 0x0000000000097919 */ /* 0x000e620000002100 */
[----:B------:R-:W-:Y:S02]  /*688b0*/  LEA R0, R5, R3, 0x3 ;  /* 0x0000000305007211 */ /* 0x000fe400078e18ff */
[----:B---3--:R-:W-:-:S03]  /*688c0*/  ISETP.GE.AND P0, PT, R252, R250, PT ;  /* 0x000000fafc00720c */ /* 0x008fc60003f06270 */
[----:B----4-:R-:W-:Y:S01]  /*688d0*/  STSM.16.M88.4 [R0], R12 ;  /* 0x0000000c00007844 */ /* 0x010fe20000000200 */
[----:B-1----:R-:W-:-:S04]  /*688e0*/  LOP3.LUT R9, R9, 0x7f, RZ, 0xc0, !PT ;  /* 0x0000007f09097812 */ /* 0x002fc800078ec0ff */
[----:B------:R-:W-:Y:S01]  /*688f0*/  LEA R252, R9, UR10, 0x4 ;  /* 0x0000000a09fc7c11 */ /* 0x000fe2000f8e20ff */
[----:B------:R-:W-:Y:S01]  /*68900*/  BAR.SYNC.DEFER_BLOCKING 0x0 ;  /* 0x0000000000007b1d */ /* 0x000fe20000010000 */
[----:B------:R-:W-:Y:S02]  /*68910*/  IMAD.MOV.U32 R5, RZ, RZ, R186 ;  /* 0x000000ffff057224 */ /* 0x000fe400078e00ba */
[----:B------:R-:W-:Y:S01]  /*68920*/  IMAD.MOV.U32 R62, RZ, RZ, R29 ;  /* 0x000000ffff3e7224 */ /* 0x000fe200078e001d */
[----:B------:R-:W-:Y:S02]  /*68930*/  MOV R60, R61 ;  /* 0x0000003d003c7202 */ /* 0x000fe40000000f00 */
[----:B------:R-:W-:Y:S01]  /*68940*/  MOV R30, R224 ;  /* 0x000000e0001e7202 */ /* 0x000fe20000000f00 */
[----:B------:R-:W-:Y:S01]  /*68950*/  IMAD.MOV.U32 R154, RZ, RZ, R160 ;  /* 0x000000ffff9a7224 */ /* 0x000fe200078e00a0 */
[----:B------:R-:W-:Y:S01]  /*68960*/  MOV R152, R192 ;  /* 0x000000c000987202 */ /* 0x000fe20000000f00 */
[----:B------:R-:W-:Y:S01]  /*68970*/  ULDC.64 UR10, c[0x0][0x228] ;  /* 0x00008a00000a7ab9 */ /* 0x000fe20000000a00 */
[----:B------:R-:W1:Y:S01]  /*68980*/  LDS.128 R12, [R252] ;  /* 0x00000000fc0c7984 */ /* 0x000e620000000c00 */
[----:B------:R-:W-:Y:S06]  /*68990*/  BAR.SYNC.DEFER_BLOCKING 0x0 ;  /* 0x0000000000007b1d */ /* 0x000fec0000010000 */
[----:B------:R-:W-:Y:S02]  /*689a0*/  STSM.16.M88.4 [R0], R4 ;  /* 0x0000000400007844 */ /* 0x000fe40000000200 */
[----:B------:R-:W-:Y:S06]  /*689b0*/  BAR.SYNC.DEFER_BLOCKING 0x0 ;  /* 0x0000000000007b1d */ /* 0x000fec0000010000 */
[----:B------:R-:W2:Y:S04]  /*689c0*/  LDS.128 R16, [R252] ;  /* 0x00000000fc107984 */ /* 0x000ea80000000c00 */
[----:B-1----:R1:W-:Y:S04]  /*689d0*/  STL.64 [R1+0xd0], R12 ;  /* 0x0000d00c01007387 */ /* 0x0023e80000100a00 */
[----:B------:R3:W-:Y:S01]  /*689e0*/  STL.64 [R1+0xd8], R14 ;  /* 0x0000d80e01007387 */ /* 0x0007e20000100a00 */
[----:B-1----:R-:W-:Y:S01]  /*689f0*/  IMAD.MOV.U32 R12, RZ, RZ, R120 ;  /* 0x000000ffff0c7224 */ /* 0x002fe200078e0078 */
[----:B------:R-:W-:-:S02]  /*68a00*/  MOV R13, R122 ;  /* 0x0000007a000d7202 */ /* 0x000fc40000000f00 */
[----:B---3--:R-:W-:Y:S01]  /*68a10*/  MOV R14, R88 ;  /* 0x00000058000e7202 */ /* 0x008fe20000000f00 */
[----:B------:R-:W-:Y:S01]  /*68a20*/  IMAD.MOV.U32 R15, RZ, RZ, R90 ;  /* 0x000000ffff0f7224 */ /* 0x000fe200078e005a */
[----:B------:R-:W-:Y:S06]  /*68a30*/  BAR.SYNC.DEFER_BLOCKING 0x0 ;  /* 0x0000000000007b1d */ /* 0x000fec0000010000 */
[----:B------:R-:W-:Y:S02]  /*68a40*/  STSM.16.M88.4 [R0], R12 ;  /* 0x0000000c00007844 */ /* 0x000fe40000000200 */
[----:B------:R-:W-:Y:S06]  /*68a50*/  BAR.SYNC.DEFER_BLOCKING 0x0 ;  /* 0x0000000000007b1d */ /* 0x000fec0000010000 */
[----:B------:R-:W1:Y:S04]  /*68a60*/  LDS.128 R12, [R252] ;  /* 0x00000000fc0c7984 */ /* 0x000e680000000c00 */
[----:B--2---:R-:W-:Y:S04]  /*68a70*/  STL.64 [R1+0xc0], R16 ;  /* 0x0000c01001007387 */ /* 0x004fe80000100a00 */
[----:B------:R-:W-:Y:S01]  /*68a80*/  STL.64 [R1+0xc8], R18 ;  /* 0x0000c81201007387 */ /* 0x000fe20000100a00 */
[----:B------:R-:W-:Y:S06]  /*68a90*/  BAR.SYNC.DEFER_BLOCKING 0x0 ;  /* 0x0000000000007b1d */ /* 0x000fec0000010000 */
[----:B-1----:R1:W-:Y:S04]  /*68aa0*/  STL.64 [R1+0xb0], R12 ;  /* 0x0000b00c01007387 */ /* 0x0023e80000100a00 */
[----:B------:R2:W-:Y:S04]  /*68ab0*/  STL.64 [R1+0xb8], R14 ;  /* 0x0000b80e01007387 */ /* 0x0005e80000100a00 */
[----:B-1----:R-:W3:Y:S04]  /*68ac0*/  LDL.LU R12, [R1+0x4] ;  /* 0x00000400010c7983 */ /* 0x002ee80000300800 */
[----:B------:R-:W3:Y:S01]  /*68ad0*/  LDL.LU R13, [R1+0xc] ;  /* 0x00000c00010d7983 */ /* 0x000ee20000300800 */
[----:B------:R-:W-:Y:S01]  /*68ae0*/  MOV R4, R56 ;  /* 0x0000003800047202 */ /* 0x000fe20000000f00 */
[----:B------:R-:W-:Y:S01]  /*68af0*/  IMAD.MOV.U32 R6, RZ, RZ, R24 ;  /* 0x000000ffff067224 */ /* 0x000fe200078e0018 */
[----:B------:R-:W-:-:S02]  /*68b00*/  MOV R5, R58 ;  /* 0x0000003a00057202 */ /* 0x000fc40000000f00 */
[----:B------:R-:W-:-:S05]  /*68b10*/  MOV R7, R26 ;  /* 0x0000001a00077202 */ /* 0x000fca0000000f00 */
[----:B------:R1:W-:Y:S01]  /*68b20*/  STSM.16.M88.4 [R0], R4 ;  /* 0x0000000400007844 */ /* 0x0003e20000000200 */
[----:B------:R-:W-:Y:S01]  /*68b30*/  BAR.SYNC.DEFER_BLOCKING 0x0 ;  /* 0x0000000000007b1d */ /* 0x000fe20000010000 */
[----:B--2---:R-:W-:Y:S01]  /*68b40*/  MOV R14, R217 ;  /* 0x000000d9000e7202 */ /* 0x004fe20000000f00 */
[----:B------:R-:W-:-:S04]  /*68b50*/  IMAD.MOV.U32 R15, RZ, RZ, R219 ;  /* 0x000000ffff0f7224 */ /* 0x000fc800078e00db */
[----:B------:R-:W2:Y:S02]  /*68b60*/  LDS.128 R16, [R252] ;  /* 0x00000000fc107984 */ /* 0x000ea40000000c00 */
[----:B------:R-:W-:Y:S01]  /*68b70*/  BAR.SYNC.DEFER_BLOCKING 0x0 ;  /* 0x0000000000007b1d */ /* 0x000fe20000010000 */
[----:B-1----:R-:W-:Y:S01]  /*68b80*/  MOV R4, R185 ;  /* 0x000000b900047202 */ /* 0x002fe20000000f00 */
[----:B------:R-:W-:Y:S01]  /*68b90*/  IMAD.MOV.U32 R6, RZ, RZ, R153 ;  /* 0x000000ffff067224 */ /* 0x000fe200078e0099 */
[----:B------:R-:W-:Y:S02]  /*68ba0*/  MOV R5, R187 ;  /* 0x000000bb00057202 */ /* 0x000fe40000000f00 */
[----:B------:R-:W-:Y:S01]  /*68bb0*/  MOV R7, R155 ;  /* 0x0000009b00077202 */ /* 0x000fe20000000f00 */
[----:B--2---:R-:W-:Y:S04]  /*68bc0*/  STL.64 [R1+0xa0], R16 ;  /* 0x0000a01001007387 */ /* 0x004fe80000100a00 */
[----:B------:R-:W-:Y:S04]  /*68bd0*/  STL.64 [R1+0xa8], R18 ;  /* 0x0000a81201007387 */ /* 0x000fe80000100a00 */
[----:B---3--:R-:W-:Y:S01]  /*68be0*/  STSM.16.M88.4 [R0], R12 ;  /* 0x0000000c00007844 */ /* 0x008fe20000000200 */
[----:B------:R-:W-:Y:S06]  /*68bf0*/  BAR.SYNC.DEFER_BLOCKING 0x0 ;  /* 0x0000000000007b1d */ /* 0x000fec0000010000 */
[----:B------:R-:W1:Y:S02]  /*68c00*/  LDS.128 R12, [R252] ;  /* 0x00000000fc0c7984 */ /* 0x000e640000000c00 */
[----:B------:R-:W-:Y:S06]  /*68c10*/  BAR.SYNC.DEFER_BLOCKING 0x0 ;  /* 0x0000000000007b1d */ /* 0x000fec0000010000 */
[----:B------:R2:W-:Y:S02]  /*68c20*/  STSM.16.M88.4 [R0], R4 ;  /* 0x0000000400007844 */ /* 0x0005e40000000200 */
[----:B------:R-:W-:Y:S06]  /*68c30*/  BAR.SYNC.DEFER_BLOCKING 0x0 ;  /* 0x0000000000007b1d */ /* 0x000fec0000010000 */
[----:B------:R-:W3:Y:S01]  /*68c40*/  LDS.128 R16, [R252] ;  /* 0x00000000fc107984 */ /* 0x000ee20000000c00 */
[----:B--2---:R-:W-:Y:S01]  /*68c50*/  MOV R4, R121 ;  /* 0x0000007900047202 */ /* 0x004fe20000000f00 */
[----:B------:R-:W-:Y:S01]  /*68c60*/  IMAD.MOV.U32 R5, RZ, RZ, R123 ;  /* 0x000000ffff057224 */ /* 0x000fe200078e007b */
[----:B------:R-:W-:Y:S01]  /*68c70*/  BAR.SYNC.DEFER_BLOCKING 0x0 ;  /* 0x0000000000007b1d */ /* 0x000fe20000010000 */
[----:B------:R-:W-:-:S02]  /*68c80*/  MOV R6, R89 ;  /* 0x0000005900067202 */ /* 0x000fc40000000f00 */
[----:B------:R-:W-:-:S05]  /*68c90*/  MOV R7, R91 ;  /* 0x0000005b00077202 */ /* 0x000fca0000000f00 */
[----:B------:R-:W-:Y:S01]  /*68ca0*/  STSM.16.M88.4 [R0], R4 ;  /* 0x0000000400007844 */ /* 0x000fe20000000200 */
[----:B------:R-:W-:Y:S06]  /*68cb0*/  BAR.SYNC.DEFER_BLOCKING 0x0 ;  /* 0x0000000000007b1d */ /* 0x000fec0000010000 */
[----:B------:R-:W2:Y:S04]  /*68cc0*/  LDS.128 R4, [R252] ;  /* 0x00000000fc047984 */ /* 0x000ea80000000c00 */
[----:B-1----:R1:W-:Y:S04]  /*68cd0*/  STL.64 [R1+0x90], R12 ;  /* 0x0000900c01007387 */ /* 0x0023e80000100a00 */
[----:B------:R4:W-:Y:S04]  /*68ce0*/  STL.64 [R1+0x98], R14 ;  /* 0x0000980e01007387 */ /* 0x0009e80000100a00 */
[----:B---3--:R-:W-:Y:S04]  /*68cf0*/  STL.64 [R1+0x80], R16 ;  /* 0x0000801001007387 */ /* 0x008fe80000100a00 */
[----:B------:R-:W-:Y:S01]  /*68d00*/  STL.64 [R1+0x88], R18 ;  /* 0x0000881201007387 */ /* 0x000fe20000100a00 */
[----:B-1----:R-:W-:Y:S01]  /*68d10*/  IMAD.MOV.U32 R12, RZ, RZ, R57 ;  /* 0x000000ffff0c7224 */ /* 0x002fe200078e0039 */
[----:B------:R-:W-:Y:S06]  /*68d20*/  BAR.SYNC.DEFER_BLOCKING 0x0 ;  /* 0x0000000000007b1d */ /* 0x000fec0000010000 */
[----:B--2---:R-:W-:Y:S04]  /*68d30*/  STL.64 [R1], R4 ;  /* 0x0000000401007387 */ /* 0x004fe80000100a00 */
[----:B------:R1:W-:Y:S04]  /*68d40*/  STL.64 [R1+0x8], R6 ;  /* 0x0000080601007387 */ /* 0x0003e80000100a00 */
[----:B------:R-:W2:Y:S04]  /*68d50*/  LDL.LU R56, [R1+0x10] ;  /* 0x0000100001387983 */ /* 0x000ea80000300800 */
[----:B------:R-:W2:Y:S01]  /*68d60*/  LDL.LU R57, [R1+0x18] ;  /* 0x0000180001397983 */ /* 0x000ea20000300800 */
[----:B------:R-:W-:Y:S01]  /*68d70*/  MOV R13, R59 ;  /* 0x0000003b000d7202 */ /* 0x000fe20000000f00 */
[----:B----4-:R-:W-:Y:S01]  /*68d80*/  IMAD.MOV.U32 R15, RZ, RZ, R27 ;  /* 0x000000ffff0f7224 */ /* 0x010fe200078e001b */
[----:B------:R-:W-:-:S05]  /*68d90*/  MOV R14, R25 ;  /* 0x00000019000e7202 */ /* 0x000fca0000000f00 */
[----:B------:R-:W-:Y:S01]  /*68da0*/  STSM.16.M88.4 [R0], R12 ;  /* 0x0000000c00007844 */ /* 0x000fe20000000200 */
[----:B------:R-:W-:Y:S01]  /*68db0*/  BAR.SYNC.DEFER_BLOCKING 0x0 ;  /* 0x0000000000007b1d */ /* 0x000fe20000010000 */
[----:B------:R-:W-:Y:S02]  /*68dc0*/  MOV R58, R220 ;  /* 0x000000dc003a7202 */ /* 0x000fe40000000f00 */
[----:B------:R-:W-:-:S03]  /*68dd0*/  MOV R59, R222 ;  /* 0x000000de003b7202 */ /* 0x000fc60000000f00 */
[----:B------:R-:W-:Y:S02]  /*68de0*/  LDS.128 R248, [R252] ;  /* 0x00000000fcf87984 */ /* 0x000fe40000000c00 */
[----:B------:R-:W-:Y:S01]  /*68df0*/  BAR.SYNC.DEFER_BLOCKING 0x0 ;  /* 0x0000000000007b1d */ /* 0x000fe20000010000 */
[----:B------:R-:W-:Y:S01]  /*68e00*/  IMAD.MOV.U32 R24, RZ, RZ, R188 ;  /* 0x000000ffff187224 */ /* 0x000fe200078e00bc */
[----:B------:R-:W-:Y:S01]  /*68e10*/  MOV R25, R190 ;  /* 0x000000be00197202 */ /* 0x000fe20000000f00 */
[----:B------:R-:W-:Y:S01]  /*68e20*/  IMAD.MOV.U32 R27, RZ, RZ, R158 ;  /* 0x000000ffff1b7224 */ /* 0x000fe200078e009e */
[----:B------:R-:W-:Y:S01]  /*68e30*/  MOV R26, R156 ;  /* 0x0000009c001a7202 */ /* 0x000fe20000000f00 */
[----:B-1----:R-:W-:Y:S01]  /*68e40*/  IMAD.MOV.U32 R6, RZ, RZ, R92 ;  /* 0x000000ffff067224 */ /* 0x002fe200078e005c */
[----:B------:R-:W-:Y:S02]  /*68e50*/  MOV R4, R124 ;  /* 0x0000007c00047202 */ /* 0x000fe40000000f00 */
[----:B------:R-:W-:-:S02]  /*68e60*/  MOV R5, R126 ;  /* 0x0000007e00057202 */ /* 0x000fc40000000f00 */
[----:B------:R-:W-:Y:S01]  /*68e70*/  MOV R7, R94 ;  /* 0x0000005e00077202 */ /* 0x000fe20000000f00 */
[----:B--2---:R-:W-:Y:S01]  /*68e80*/  STSM.16.M88.4 [R0], R56 ;  /* 0x0000003800007844 */ /* 0x004fe20000000200 */
[----:B------:R-:W-:Y:S06]  /*68e90*/  BAR.SYNC.DEFER_BLOCKING 0x0 ;  /* 0x0000000000007b1d */ /* 0x000fec0000010000 */
[----:B------:R-:W-:Y:S02]  /*68ea0*/  LDS.128 R16, [R252] ;  /* 0x00000000fc107984 */ /* 0x000fe40000000c00 */
[----:B------:R-:W-:Y:S06]  /*68eb0*/  BAR.SYNC.DEFER_BLOCKING 0x0 ;  /* 0x0000000000007b1d */ /* 0x000fec0000010000 */
[----:B------:R-:W-:Y:S02]  /*68ec0*/  STSM.16.M88.4 [R0], R24 ;  /* 0x0000001800007844 */ /* 0x000fe40000000200 */
[----:B------:R-:W-:Y:S06]  /*68ed0*/  BAR.SYNC.DEFER_BLOCKING 0x0 ;  /* 0x0000000000007b1d */ /* 0x000fec0000010000 */
[----:B------:R-:W-:Y:S02]  /*68ee0*/  LDS.128 R12, [R252] ;  /* 0x00000000fc0c7984 */ /* 0x000fe40000000c00 */
[----:B------:R-:W-:Y:S06]  /*68ef0*/  BAR.SYNC.DEFER_BLOCKING 0x0 ;  /* 0x0000000000007b1d */ /* 0x000fec0000010000 */
[----:B------:R-:W-:Y:S02]  /*68f00*/  STSM.16.M88.4 [R0], R4 ;  /* 0x0000000400007844 */ /* 0x000fe40000000200 */
[----:B------:R-:W-:Y:S06]  /*68f10*/  BAR.SYNC.DEFER_BLOCKING 0x0 ;  /* 0x0000000000007b1d */ /* 0x000fec0000010000 */
[----:B------:R-:W-:Y:S02]  /*68f20*/  LDS.128 R4, [R252] ;  /* 0x00000000fc047984 */ /* 0x000fe40000000c00 */
[----:B------:R-:W-:Y:S06]  /*68f30*/  BAR.SYNC.DEFER_BLOCKING 0x0 ;  /* 0x0000000000007b1d */ /* 0x000fec0000010000 */
[----:B------:R1:W-:Y:S02]  /*68f40*/  STSM.16.M88.4 [R0], R20 ;  /* 0x0000001400007844 */ /* 0x0003e40000000200 */
[----:B------:R-:W-:Y:S06]  /*68f50*/  BAR.SYNC.DEFER_BLOCKING 0x0 ;  /* 0x0000000000007b1d */ /* 0x000fec0000010000 */
[----:B-1----:R-:W2:Y:S04]  /*68f60*/  LDL.LU R20, [R1+0x14] ;  /* 0x0000140001147983 */ /* 0x002ea80000300800 */
[----:B------:R-:W2:Y:S04]  /*68f70*/  LDL.LU R21, [R1+0x1c] ;  /* 0x00001c0001157983 */ /* 0x000ea80000300800 */
[----:B------:R-:W-:Y:S01]  /*68f80*/  LDS.128 R24, [R252] ;  /* 0x00000000fc187984 */ /* 0x000fe20000000c00 */
[----:B------:R-:W-:Y:S01]  /*68f90*/  IMAD.MOV.U32 R22, RZ, RZ, R221 ;  /* 0x000000ffff167224 */ /* 0x000fe200078e00dd */
[----:B------:R-:W-:Y:S01]  /*68fa0*/  MOV R23, R223 ;  /* 0x000000df00177202 */ /* 0x000fe20000000f00 */
[----:B------:R-:W-:Y:S01]  /*68fb0*/  BAR.SYNC.DEFER_BLOCKING 0x0 ;  /* 0x0000000000007b1d */ /* 0x000fe20000010000 */
[----:B------:R-:W-:Y:S01]  /*68fc0*/  MOV R56, R189 ;  /* 0x000000bd00387202 */ /* 0x000fe20000000f00 */
[----:B------:R-:W-:Y:S01]  /*68fd0*/  IMAD.MOV.U32 R57, RZ, RZ, R191 ;  /* 0x000000ffff397224 */ /* 0x000fe200078e00bf */
[----:B------:R-:W-:-:S02]  /*68fe0*/  MOV R58, R157 ;  /* 0x0000009d003a7202 */ /* 0x000fc40000000f00 */
[----:B------:R-:W-:Y:S01]  /*68ff0*/  MOV R59, R159 ;  /* 0x0000009f003b7202 */ /* 0x000fe20000000f00 */
[----:B--2---:R-:W-:Y:S02]  /*69000*/  STSM.16.M88.4 [R0], R20 ;  /* 0x0000001400007844 */ /* 0x004fe40000000200 */
[----:B------:R-:W-:Y:S06]  /*69010*/  BAR.SYNC.DEFER_BLOCKING 0x0 ;  /* 0x0000000000007b1d */ /* 0x000fec0000010000 */
[----:B------:R-:W1:Y:S02]  /*69020*/  LDS.128 R20, [R252] ;  /* 0x00000000fc147984 */ /* 0x000e640000000c00 */
[----:B------:R-:W-:Y:S06]  /*69030*/  BAR.SYNC.DEFER_BLOCKING 0x0 ;  /* 0x0000000000007b1d */ /* 0x000fec0000010000 */
[----:B-1----:R1:W-:Y:S04]  /*69040*/  STL [R1+0x197c], R23 ;  /* 0x00197c1701007387 */ /* 0x0023e80000100800 */
[----:B-1----:R-:W2:Y:S04]  /*69050*/  LDL.LU R23, [R1+0x124c] ;  /* 0x00124c0001177983 */ /* 0x002ea80000300800 */
[----:B------:R-:W3:Y:S04]  /*69060*/  LDL.LU R28, [R1+0x20] ;  /* 0x00002000011c7983 */ /* 0x000ee80000300800 */
[----:B------:R-:W3:Y:S04]  /*69070*/  LDL.LU R29, [R1+0x28] ;  /* 0x00002800011d7983 */ /* 0x000ee80000300800 */
[----:B------:R1:W-:Y:S01]  /*69080*/  STSM.16.M88.4 [R0], R56 ;  /* 0x0000003800007844 */ /* 0x0003e20000000200 */
[----:B------:R-:W-:Y:S06]  /*69090*/  BAR.SYNC.DEFER_BLOCKING 0x0 ;  /* 0x0000000000007b1d */ /* 0x000fec0000010000 */
[----:B------:R-:W-:Y:S01]  /*690a0*/  LDS.128 R120, [R252] ;  /* 0x00000000fc787984 */ /* 0x000fe20000000c00 */
[----:B-1----:R-:W-:Y:S01]  /*690b0*/  IMAD.MOV.U32 R56, RZ, RZ, R125 ;  /* 0x000000ffff387224 */ /* 0x002fe200078e007d */
[----:B------:R-:W-:Y:S01]  /*690c0*/  MOV R57, R127 ;  /* 0x0000007f00397202 */ /* 0x000fe20000000f00 */
[----:B------:R-:W-:Y:S01]  /*690d0*/  IMAD.MOV.U32 R59, RZ, RZ, R95 ;  /* 0x000000ffff3b7224 */ /* 0x000fe200078e005f */
[----:B------:R-:W-:Y:S01]  /*690e0*/  MOV R58, R93 ;  /* 0x0000005d003a7202 */ /* 0x000fe20000000f00 */
[----:B------:R-:W-:Y:S06]  /*690f0*/  BAR.SYNC.DEFER_BLOCKING 0x0 ;  /* 0x0000000000007b1d */ /* 0x000fec0000010000 */
[----:B------:R1:W-:Y:S02]  /*69100*/  STSM.16.M88.4 [R0], R56 ;  /* 0x0000003800007844 */ /* 0x0003e40000000200 */
[----:B------:R-:W-:Y:S01]  /*69110*/  BAR.SYNC.DEFER_BLOCKING 0x0 ;  /* 0x0000000000007b1d */ /* 0x000fe20000010000 */
[----:B------:R-:W-:-:S02]  /*69120*/  MOV R61, R63 ;  /* 0x0000003f003d7202 */ /* 0x000fc40000000f00 */
[----:B------:R-:W-:-:S03]  /*69130*/  MOV R63, R31 ;  /* 0x0000001f003f7202 */ /* 0x000fc60000000f00 */
[----:B------:R-:W-:Y:S02]  /*69140*/  LDS.128 R92, [R252] ;  /* 0x00000000fc5c7984 */ /* 0x000fe40000000c00 */
[----:B------:R-:W-:Y:S06]  /*69150*/  BAR.SYNC.DEFER_BLOCKING 0x0 ;  /* 0x0000000000007b1d */ /* 0x000fec0000010000 */
[----:B------:R-:W-:Y:S02]  /*69160*/  STSM.16.M88.4 [R0], R60 ;  /* 0x0000003c00007844 */ /* 0x000fe40000000200 */
[----:B------:R-:W-:Y:S01]  /*69170*/  BAR.SYNC.DEFER_BLOCKING 0x0 ;  /* 0x0000000000007b1d */ /* 0x000fe20000010000 */
[----:B------:R-:W-:-:S05]  /*69180*/  IMAD.MOV.U32 R31, RZ, RZ, R226 ;  /* 0x000000ffff1f7224 */ /* 0x000fca00078e00e2 */
[----:B------:R-:W-:Y:S02]  /*69190*/  LDS.128 R88, [R252] ;  /* 0x00000000fc587984 */ /* 0x000fe40000000c00 */
[----:B------:R-:W-:Y:S01]  /*691a0*/  BAR.SYNC.DEFER_BLOCKING 0x0 ;  /* 0x0000000000007b1d */ /* 0x000fe20000010000 */
[----:B------:R-:W-:Y:S02]  /*691b0*/  MOV R153, R194 ;  /* 0x000000c200997202 */ /* 0x000fe40000000f00 */
[----:B------:R-:W-:Y:S01]  /*691c0*/  MOV R155, R162 ;  /* 0x000000a2009b7202 */ /* 0x000fe20000000f00 */
[----:B-1----:R-:W-:Y:S01]  /*691d0*/  IMAD.MOV.U32 R57, RZ, RZ, R130 ;  /* 0x000000ffff397224 */ /* 0x002fe200078e0082 */
[----:B------:R-:W-:Y:S02]  /*691e0*/  MOV R56, R128 ;  /* 0x0000008000387202 */ /* 0x000fe40000000f00 */
[----:B------:R-:W-:Y:S02]  /*691f0*/  MOV R58, R96 ;  /* 0x00000060003a7202 */ /* 0x000fe40000000f00 */
[----:B------:R-:W-:Y:S01]  /*69200*/  MOV R59, R98 ;  /* 0x00000062003b7202 */ /* 0x000fe20000000f00 */
[----:B---3--:R-:W-:Y:S01]  /*69210*/  STSM.16.M88.4 [R0], R28 ;  /* 0x0000001c00007844 */ /* 0x008fe20000000200 */
        /* <DEDUP_REMOVED lines=8> */
[----:B------:R-:W-:Y:S01]  /*692a0*/  BAR.SYNC.DEFER_BLOCKING 0x0 ;  /* 0x0000000000007b1d */ /* 0x000fe20000010000 */
[----:B------:R-:W-:Y:S01]  /*692b0*/  IMAD.MOV.U32 R124, RZ, RZ, R64 ;  /* 0x000000ffff7c7224 */ /* 0x000fe200078e0040 */
[----:B------:R-:W-:Y:S01]  /*692c0*/  MOV R125, R66 ;  /* 0x00000042007d7202 */ /* 0x000fe20000000f00 */
[----:B------:R-:W-:Y:S01]  /*692d0*/  IMAD.MOV.U32 R127, RZ, RZ, R34 ;  /* 0x000000ffff7f7224 */ /* 0x000fe200078e0022 */
[----:B------:R-:W-:-:S02]  /*692e0*/  MOV R126, R32 ;  /* 0x00000020007e7202 */ /* 0x000fc40000000f00 */
[----:B------:R-:W-:Y:S02]  /*692f0*/  LDS.128 R56, [R252] ;  /* 0x00000000fc387984 */ /* 0x000fe40000000c00 */
[----:B------:R-:W-:Y:S06]  /*69300*/  BAR.SYNC.DEFER_BLOCKING 0x0 ;  /* 0x0000000000007b1d */ /* 0x000fec0000010000 */
[----:B------:R1:W-:Y:S02]  /*69310*/  STSM.16.M88.4 [R0], R124 ;  /* 0x0000007c00007844 */ /* 0x0003e40000000200 */
[----:B------:R-:W-:Y:S06]  /*69320*/  BAR.SYNC.DEFER_BLOCKING 0x0 ;  /* 0x0000000000007b1d */ /* 0x000fec0000010000 */
[----:B-1----:R-:W3:Y:S04]  /*69330*/  LDL.LU R124, [R1+0x24] ;  /* 0x00002400017c7983 */ /* 0x002ee80000300800 */
[----:B------:R-:W3:Y:S04]  /*69340*/  LDL.LU R125, [R1+0x2c] ;  /* 0x00002c00017d7983 */ /* 0x000ee80000300800 */
[----:B------:R-:W-:Y:S01]  /*69350*/  LDS.128 R152, [R252] ;  /* 0x00000000fc987984 */ /* 0x000fe20000000c00 */
[----:B------:R-:W-:-:S02]  /*69360*/  MOV R126, R225 ;  /* 0x000000e1007e7202 */ /* 0x000fc40000000f00 */
[----:B------:R-:W-:Y:S01]  /*69370*/  MOV R127, R227 ;  /* 0x000000e3007f7202 */ /* 0x000fe20000000f00 */
[----:B------:R-:W-:Y:S01]  /*69380*/  BAR.SYNC.DEFER_BLOCKING 0x0 ;  /* 0x0000000000007b1d */ /* 0x000fe20000010000 */
[----:B------:R-:W-:Y:S01]  /*69390*/  IMAD.MOV.U32 R156, RZ, RZ, R193 ;  /* 0x000000ffff9c7224 */ /* 0x000fe200078e00c1 */
[----:B------:R-:W-:Y:S01]  /*693a0*/  MOV R157, R195 ;  /* 0x000000c3009d7202 */ /* 0x000fe20000000f00 */
[----:B------:R-:W-:Y:S01]  /*693b0*/  IMAD.MOV.U32 R159, RZ, RZ, R163 ;  /* 0x000000ffff9f7224 */ /* 0x000fe200078e00a3 */
[----:B------:R-:W-:Y:S02]  /*693c0*/  MOV R158, R161 ;  /* 0x000000a1009e7202 */ /* 0x000fe40000000f00 */
[----:B------:R-:W-:Y:S01]  /*693d0*/  MOV R128, R129 ;  /* 0x0000008100807202 */ /* 0x000fe20000000f00 */
[----:B------:R-:W-:Y:S01]  /*693e0*/  IMAD.MOV.U32 R130, RZ, RZ, R97 ;  /* 0x000000ffff827224 */ /* 0x000fe200078e0061 */
[----:B------:R-:W-:Y:S02]  /*693f0*/  MOV R129, R131 ;  /* 0x0000008300817202 */ /* 0x000fe40000000f00 */
[----:B------:R-:W-:-:S02]  /*69400*/  MOV R131, R99 ;  /* 0x0000006300837202 */ /* 0x000fc40000000f00 */
[----:B------:R-:W-:Y:S01]  /*69410*/  MOV R64, R65 ;  /* 0x0000004100407202 */ /* 0x000fe20000000f00 */
[----:B------:R-:W-:Y:S01]  /*69420*/  IMAD.MOV.U32 R65, RZ, RZ, R67 ;  /* 0x000000ffff417224 */ /* 0x000fe200078e0043 */
        /* <DEDUP_REMOVED lines=16> */
[----:B-1----:R-:W3:Y:S04]  /*69530*/  LDL.LU R64, [R1+0x30] ;  /* 0x0000300001407983 */ /* 0x002ee80000300800 */
[----:B------:R-:W3:Y:S04]  /*69540*/  LDL.LU R65, [R1+0x38] ;  /* 0x0000380001417983 */ /* 0x000ee80000300800 */
        /* <DEDUP_REMOVED lines=8> */
[----:B------:R-:W-:Y:S01]  /*695d0*/  IMAD.MOV.U32 R186, RZ, RZ, R36 ;  /* 0x000000ffffba7224 */ /* 0x000fe200078e0024 */
[----:B------:R-:W-:Y:S02]  /*695e0*/  MOV R184, R68 ;  /* 0x0000004400b87202 */ /* 0x000fe40000000f00 */
[----:B------:R-:W-:Y:S02]  /*695f0*/  MOV R185, R70 ;  /* 0x0000004600b97202 */ /* 0x000fe40000000f00 */
[----:B------:R-:W-:Y:S01]  /*69600*/  MOV R187, R38 ;  /* 0x0000002600bb7202 */ /* 0x000fe20000000f00 */
[----:B---3--:R-:W-:Y:S01]  /*69610*/  STSM.16.M88.4 [R0], R64 ;  /* 0x0000004000007844 */ /* 0x008fe20000000200 */
[----:B------:R-:W-:Y:S06]  /*69620*/  BAR.SYNC.DEFER_BLOCKING 0x0 ;  /* 0x0000000000007b1d */ /* 0x000fec0000010000 */
[----:B------:R-:W-:Y:S02]  /*69630*/  LDS.128 R96, [R252] ;  /* 0x00000000fc607984 */ /* 0x000fe40000000c00 */
[----:B------:R-:W-:Y:S06]  /*69640*/  BAR.SYNC.DEFER_BLOCKING 0x0 ;  /* 0x0000000000007b1d */ /* 0x000fec0000010000 */
[----:B------:R1:W-:Y:S02]  /*69650*/  STSM.16.M88.4 [R0], R32 ;  /* 0x0000002000007844 */ /* 0x0003e40000000200 */
[----:B------:R-:W-:Y:S06]  /*69660*/  BAR.SYNC.DEFER_BLOCKING 0x0 ;  /* 0x0000000000007b1d */ /* 0x000fec0000010000 */
[----:B------:R-:W-:Y:S01]  /*69670*/  LDS.128 R64, [R252] ;  /* 0x00000000fc407984 */ /* 0x000fe20000000c00 */
[----:B-1----:R-:W-:Y:S01]  /*69680*/  IMAD.MOV.U32 R32, RZ, RZ, R132 ;  /* 0x000000ffff207224 */ /* 0x002fe200078e0084 */
[----:B------:R-:W-:Y:S01]  /*69690*/  MOV R33, R134 ;  /* 0x0000008600217202 */ /* 0x000fe20000000f00 */
[----:B------:R-:W-:Y:S01]  /*696a0*/  IMAD.MOV.U32 R35, RZ, RZ, R102 ;  /* 0x000000ffff237224 */ /* 0x000fe200078e0066 */
[----:B------:R-:W-:Y:S01]  /*696b0*/  MOV R34, R100 ;  /* 0x0000006400227202 */ /* 0x000fe20000000f00 */
[----:B------:R-:W-:Y:S06]  /*696c0*/  BAR.SYNC.DEFER_BLOCKING 0x0 ;  /* 0x0000000000007b1d */ /* 0x000fec0000010000 */
[----:B------:R-:W-:Y:S02]  /*696d0*/  STSM.16.M88.4 [R0], R32 ;  /* 0x0000002000007844 */ /* 0x000fe40000000200 */
[----:B------:R-:W-:Y:S06]  /*696e0*/  BAR.SYNC.DEFER_BLOCKING 0x0 ;  /* 0x0000000000007b1d */ /* 0x000fec0000010000 */
[----:B------:R-:W-:Y:S02]  /*696f0*/  LDS.128 R32, [R252] ;  /* 0x00000000fc207984 */ /* 0x000fe40000000c00 */
[----:B------:R-:W-:Y:S06]  /*69700*/  BAR.SYNC.DEFER_BLOCKING 0x0 ;  /* 0x0000000000007b1d */ /* 0x000fec0000010000 */
[----:B------:R1:W-:Y:S04]  /*69710*/  STSM.16.M88.4 [R0], R184 ;  /* 0x000000b800007844 */ /* 0x0003e80000000200 */
[----:B-1----:R-:W3:Y:S04]  /*69720*/  LDL.LU R184, [R1+0x34] ;  /* 0x0000340001b87983 */ /* 0x002ee80000300800 */
[----:B------:R-:W3:Y:S01]  /*69730*/  LDL.LU R185, [R1+0x3c] ;  /* 0x00003c0001b97983 */ /* 0x000ee20000300800 */
[----:B------:R-:W-:Y:S01]  /*69740*/  IMAD.MOV.U32 R190, RZ, RZ, R165 ;  /* 0x000000ffffbe7224 */ /* 0x000fe200078e00a5 */
[----:B------:R-:W-:Y:S01]  /*69750*/  MOV R191, R167 ;  /* 0x000000a700bf7202 */ /* 0x000fe20000000f00 */
[----:B------:R-:W-:Y:S01]  /*69760*/  BAR.SYNC.DEFER_BLOCKING 0x0 ;  /* 0x0000000000007b1d */ /* 0x000fe20000010000 */
[----:B------:R-:W-:Y:S01]  /*69770*/  MOV R186, R229 ;  /* 0x000000e500ba7202 */ /* 0x000fe20000000f00 */
[----:B------:R-:W-:-:S04]  /*69780*/  IMAD.MOV.U32 R187, RZ, RZ, R231 ;  /* 0x000000ffffbb7224 */ /* 0x000fc800078e00e7 */
[----:B------:R-:W-:Y:S02]  /*69790*/  LDS.128 R164, [R252] ;  /* 0x00000000fca47984 */ /* 0x000fe40000000c00 */
[----:B------:R-:W-:Y:S01]  /*697a0*/  BAR.SYNC.DEFER_BLOCKING 0x0 ;  /* 0x0000000000007b1d */ /* 0x000fe20000010000 */
[----:B------:R-:W-:Y:S02]  /*697b0*/  MOV R188, R197 ;  /* 0x000000c500bc7202 */ /* 0x000fe40000000f00 */
[----:B------:R-:W-:Y:S02]  /*697c0*/  MOV R189, R199 ;  /* 0x000000c700bd7202 */ /* 0x000fe40000000f00 */
[----:B------:R-:W-:Y:S01]  /*697d0*/  MOV R132, R133 ;  /* 0x0000008500847202 */ /* 0x000fe20000000f00 */
[----:B------:R-:W-:Y:S01]  /*697e0*/  IMAD.MOV.U32 R133, RZ, RZ, R135 ;  /* 0x000000ffff857224 */ /* 0x000fe200078e0087 */
[----:B------:R-:W-:Y:S02]  /*697f0*/  MOV R134, R101 ;  /* 0x0000006500867202 */ /* 0x000fe40000000f00 */
[----:B------:R-:W-:Y:S01]  /*69800*/  MOV R135, R103 ;  /* 0x0000006700877202 */ /* 0x000fe20000000f00 */
[----:B------:R-:W-:Y:S01]  /*69810*/  IMAD.MOV.U32 R68, RZ, RZ, R69 ;  /* 0x000000ffff447224 */ /* 0x000fe200078e0045 */
[----:B------:R-:W-:Y:S01]  /*69820*/  MOV R69, R71 ;  /* 0x0000004700457202 */ /* 0x000fe20000000f00 */
[----:B------:R-:W-:Y:S01]  /*69830*/  IMAD.MOV.U32 R71, RZ, RZ, R39 ;  /* 0x000000ffff477224 */ /* 0x000fe200078e0027 */
        /* <DEDUP_REMOVED lines=36> */
[----:B-1----:R-:W-:Y:S01]  /*69a80*/  MOV R36, R136 ;  /* 0x0000008800247202 */ /* 0x002fe20000000f00 */
[----:B------:R-:W-:Y:S01]  /*69a90*/  IMAD.MOV.U32 R38, RZ, RZ, R104 ;  /* 0x000000ffff267224 */ /* 0x000fe200078e0068 */
[----:B------:R-:W-:-:S02]  /*69aa0*/  MOV R37, R138 ;  /* 0x0000008a00257202 */ /* 0x000fc40000000f00 */
        /* <DEDUP_REMOVED lines=8> */
[----:B------:R-:W3:Y:S04]  /*69b30*/  LDL.LU R197, [R1+0x4c] ;  /* 0x00004c0001c57983 */ /* 0x000ee80000300800 */
[----:B------:R-:W4:Y:S04]  /*69b40*/  LDL.LU R224, [R1+0x50] ;  /* 0x0000500001e07983 */ /* 0x000f280000300800 */
[----:B------:R-:W4:Y:S01]  /*69b50*/  LDL.LU R225, [R1+0x58] ;  /* 0x0000580001e17983 */ /* 0x000f220000300800 */
[----:B------:R-:W-:Y:S01]  /*69b60*/  MOV R200, R201 ;  /* 0x000000c900c87202 */ /* 0x000fe20000000f00 */
[----:B------:R-:W-:Y:S01]  /*69b70*/  IMAD.MOV.U32 R201, RZ, RZ, R203 ;  /* 0x000000ffffc97224 */ /* 0x000fe200078e00cb */
[----:B------:R-:W-:-:S02]  /*69b80*/  MOV R202, R169 ;  /* 0x000000a900ca7202 */ /* 0x000fc40000000f00 */
[----:B------:R-:W-:Y:S01]  /*69b90*/  MOV R203, R171 ;  /* 0x000000ab00cb7202 */ /* 0x000fe20000000f00 */
[----:B------:R-:W-:Y:S01]  /*69ba0*/  BAR.SYNC.DEFER_BLOCKING 0x0 ;  /* 0x0000000000007b1d */ /* 0x000fe20000010000 */
[----:B------:R-:W-:Y:S01]  /*69bb0*/  IMAD.MOV.U32 R198, RZ, RZ, R233 ;  /* 0x000000ffffc67224 */ /* 0x000fe200078e00e9 */
[----:B------:R-:W-:-:S04]  /*69bc0*/  MOV R199, R235 ;  /* 0x000000eb00c77202 */ /* 0x000fc80000000f00 */
[----:B------:R-:W-:Y:S02]  /*69bd0*/  LDS.128 R168, [R252] ;  /* 0x00000000fca87984 */ /* 0x000fe40000000c00 */
[----:B------:R-:W-:Y:S01]  /*69be0*/  BAR.SYNC.DEFER_BLOCKING 0x0 ;  /* 0x0000000000007b1d */ /* 0x000fe20000010000 */
[----:B------:R-:W-:Y:S01]  /*69bf0*/  IMAD.MOV.U32 R136, RZ, RZ, R137 ;  /* 0x000000ffff887224 */ /* 0x000fe200078e0089 */
[----:B------:R-:W-:Y:S01]  /*69c00*/  MOV R137, R139 ;  /* 0x0000008b00897202 */ /* 0x000fe20000000f00 */
[----:B------:R-:W-:Y:S01]  /*69c10*/  IMAD.MOV.U32 R139, RZ, RZ, R107 ;  /* 0x000000ffff8b7224 */ /* 0x000fe200078e006b */
[----:B------:R-:W-:Y:S02]  /*69c20*/  MOV R138, R105 ;  /* 0x00000069008a7202 */ /* 0x000fe40000000f00 */
[----:B------:R-:W-:Y:S01]  /*69c30*/  MOV R72, R73 ;  /* 0x0000004900487202 */ /* 0x000fe20000000f00 */
[----:B------:R-:W-:Y:S01]  /*69c40*/  IMAD.MOV.U32 R74, RZ, RZ, R41 ;  /* 0x000000ffff4a7224 */ /* 0x000fe200078e0029 */
[----:B------:R-:W-:-:S02]  /*69c50*/  MOV R73, R75 ;  /* 0x0000004b00497202 */ /* 0x000fc40000000f00 */
[----:B------:R-:W-:Y:S01]  /*69c60*/  MOV R75, R43 ;  /* 0x0000002b004b7202 */ /* 0x000fe20000000f00 */
[----:B------:R-:W-:Y:S01]  /*69c70*/  IMAD.MOV.U32 R227, RZ, RZ, R238 ;  /* 0x000000ffffe37224 */ /* 0x000fe200078e00ee */
[----:B------:R-:W-:Y:S01]  /*69c80*/  MOV R226, R236 ;  /* 0x000000ec00e27202 */ /* 0x000fe20000000f00 */
[----:B------:R-:W-:Y:S01]  /*69c90*/  IMAD.MOV.U32 R42, RZ, RZ, R172 ;  /* 0x000000ffff2a7224 */ /* 0x000fe200078e00ac */
        /* <DEDUP_REMOVED lines=14> */
[----:B------:R-:W-:Y:S02]  /*69d80*/  LDS.128 R200, [R252] ;  /* 0x00000000fcc87984 */ /* 0x000fe40000000c00 */
[----:B------:R-:W-:Y:S06]  /*69d90*/  BAR.SYNC.DEFER_BLOCKING 0x0 ;  /* 0x0000000000007b1d */ /* 0x000fec0000010000 */
[----:B----4-:R-:W-:Y:S02]  /*69da0*/  STSM.16.M88.4 [R0], R224 ;  /* 0x000000e000007844 */ /* 0x010fe40000000200 */
[----:B------:R-:W-:Y:S01]  /*69db0*/  BAR.SYNC.DEFER_BLOCKING 0x0 ;  /* 0x0000000000007b1d */ /* 0x000fe20000010000 */
[----:B------:R-:W-:-:S02]  /*69dc0*/  MOV R40, R204 ;  /* 0x000000cc00287202 */ /* 0x000fc40000000f00 */
[----:B------:R-:W-:-:S03]  /*69dd0*/  MOV R41, R206 ;  /* 0x000000ce00297202 */ /* 0x000fc60000000f00 */
[----:B------:R-:W-:Y:S01]  /*69de0*/  LDS.128 R104, [R252] ;  /* 0x00000000fc687984 */ /* 0x000fe20000000c00 */
[----:B------:R-:W-:Y:S01]  /*69df0*/  MOV R43, R174 ;  /* 0x000000ae002b7202 */ /* 0x000fe20000000f00 */
[----:B------:R-:W-:Y:S06]  /*69e00*/  BAR.SYNC.DEFER_BLOCKING 0x0 ;  /* 0x0000000000007b1d */ /* 0x000fec0000010000 */
[----:B------:R-:W-:Y:S02]  /*69e10*/  STSM.16.M88.4 [R0], R40 ;  /* 0x0000002800007844 */ /* 0x000fe40000000200 */
[----:B------:R-:W-:Y:S01]  /*69e20*/  BAR.SYNC.DEFER_BLOCKING 0x0 ;  /* 0x0000000000007b1d */ /* 0x000fe20000010000 */
[----:B-1----:R-:W-:Y:S01]  /*69e30*/  MOV R72, R140 ;  /* 0x0000008c00487202 */ /* 0x002fe20000000f00 */
[----:B------:R-:W-:Y:S01]  /*69e40*/  IMAD.MOV.U32 R73, RZ, RZ, R142 ;  /* 0x000000ffff497224 */ /* 0x000fe200078e008e */
[----:B------:R-:W-:-:S03]  /*69e50*/  MOV R74, R108 ;  /* 0x0000006c004a7202 */ /* 0x000fc60000000f00 */
[----:B------:R-:W-:Y:S01]  /*69e60*/  LDS.128 R40, [R252] ;  /* 0x00000000fc287984 */ /* 0x000fe20000000c00 */
[----:B------:R-:W-:Y:S01]  /*69e70*/  MOV R75, R110 ;  /* 0x0000006e004b7202 */ /* 0x000fe20000000f00 */
        /* <DEDUP_REMOVED lines=9> */
[----:B------:R1:W-:Y:S04]  /*69f10*/  STSM.16.M88.4 [R0], R220 ;  /* 0x000000dc00007844 */ /* 0x0003e80000000200 */
[----:B-1----:R-:W3:Y:S04]  /*69f20*/  LDL.LU R220, [R1+0x54] ;  /* 0x0000540001dc7983 */ /* 0x002ee80000300800 */
[----:B------:R-:W3:Y:S01]  /*69f30*/  LDL.LU R221, [R1+0x5c] ;  /* 0x00005c0001dd7983 */ /* 0x000ee20000300800 */
[----:B------:R-:W-:Y:S01]  /*69f40*/  MOV R226, R173 ;  /* 0x000000ad00e27202 */ /* 0x000fe20000000f00 */
[----:B------:R-:W-:Y:S01]  /*69f50*/  IMAD.MOV.U32 R227, RZ, RZ, R175 ;  /* 0x000000ffffe37224 */ /* 0x000fe200078e00af */
[----:B------:R-:W-:Y:S01]  /*69f60*/  BAR.SYNC.DEFER_BLOCKING 0x0 ;  /* 0x0000000000007b1d */ /* 0x000fe20000010000 */
[----:B------:R-:W-:-:S02]  /*69f70*/  MOV R222, R237 ;  /* 0x000000ed00de7202 */ /* 0x000fc40000000f00 */
[----:B------:R-:W-:-:S03]  /*69f80*/  MOV R223, R239 ;  /* 0x000000ef00df7202 */ /* 0x000fc60000000f00 */
[----:B------:R-:W-:Y:S02]  /*69f90*/  LDS.128 R172, [R252] ;  /* 0x00000000fcac7984 */ /* 0x000fe40000000c00 */
[----:B------:R-:W-:Y:S01]  /*69fa0*/  BAR.SYNC.DEFER_BLOCKING 0x0 ;  /* 0x0000000000007b1d */ /* 0x000fe20000010000 */
[----:B------:R-:W-:Y:S01]  /*69fb0*/  IMAD.MOV.U32 R224, RZ, RZ, R205 ;  /* 0x000000ffffe07224 */ /* 0x000fe200078e00cd */
[----:B------:R-:W-:-:S04]  /*69fc0*/  MOV R225, R207 ;  /* 0x000000cf00e17202 */ /* 0x000fc80000000f00 */
[----:B---3--:R-:W-:Y:S02]  /*69fd0*/  STSM.16.M88.4 [R0], R220 ;  /* 0x000000dc00007844 */ /* 0x008fe40000000200 */
[----:B------:R-:W-:Y:S06]  /*69fe0*/  BAR.SYNC.DEFER_BLOCKING 0x0 ;  /* 0x0000000000007b1d */ /* 0x000fec0000010000 */
[----:B------:R-:W-:Y:S02]  /*69ff0*/  LDS.128 R204, [R252] ;  /* 0x00000000fccc7984 */ /* 0x000fe40000000c00 */
[----:B------:R-:W-:Y:S06]  /*6a000*/  BAR.SYNC.DEFER_BLOCKING 0x0 ;  /* 0x0000000000007b1d */ /* 0x000fec0000010000 */
[----:B------:R1:W-:Y:S04]  /*6a010*/  STSM.16.M88.4 [R0], R224 ;  /* 0x000000e000007844 */ /* 0x0003e80000000200 */
[----:B-1----:R-:W3:Y:S04]  /*6a020*/  LDL.LU R224, [R1+0x60] ;  /* 0x0000600001e07983 */ /* 0x002ee80000300800 */
[----:B------:R-:W3:Y:S01]  /*6a030*/  LDL.LU R225, [R1+0x68] ;  /* 0x0000680001e17983 */ /* 0x000ee20000300800 */
[----:B------:R-:W-:-:S02]  /*6a040*/  MOV R220, R141 ;  /* 0x0000008d00dc7202 */ /* 0x000fc40000000f00 */
[----:B------:R-:W-:Y:S01]  /*6a050*/  MOV R221, R143 ;  /* 0x0000008f00dd7202 */ /* 0x000fe20000000f00 */
[----:B------:R-:W-:Y:S01]  /*6a060*/  BAR.SYNC.DEFER_BLOCKING 0x0 ;  /* 0x0000000000007b1d */ /* 0x000fe20000010000 */
[----:B------:R-:W-:Y:S01]  /*6a070*/  IMAD.MOV.U32 R222, RZ, RZ, R109 ;  /* 0x000000ffffde7224 */ /* 0x000fe200078e006d */
[----:B------:R-:W-:-:S04]  /*6a080*/  MOV R223, R111 ;  /* 0x0000006f00df7202 */ /* 0x000fc80000000f00 */
[----:B------:R-:W-:Y:S02]  /*6a090*/  LDS.128 R140, [R252] ;  /* 0x00000000fc8c7984 */ /* 0x000fe40000000c00 */
[----:B------:R-:W-:Y:S06]  /*6a0a0*/  BAR.SYNC.DEFER_BLOCKING 0x0 ;  /* 0x0000000000007b1d */ /* 0x000fec0000010000 */
[----:B------:R1:W-:Y:S01]  /*6a0b0*/  STSM.16.M88.4 [R0], R220 ;  /* 0x000000dc00007844 */ /* 0x0003e20000000200 */
[----:B------:R-:W-:Y:S01]  /*6a0c0*/  MOV R108, R77 ;  /* 0x0000004d006c7202 */ /* 0x000fe20000000f00 */
[----:B------:R-:W-:Y:S01]  /*6a0d0*/  IMAD.MOV.U32 R109, RZ, RZ, R79 ;  /* 0x000000ffff6d7224 */ /* 0x000fe200078e004f */
[----:B------:R-:W-:Y:S01]  /*6a0e0*/  BAR.SYNC.DEFER_BLOCKING 0x0 ;  /* 0x0000000000007b1d */ /* 0x000fe20000010000 */
[----:B------:R-:W-:-:S02]  /*6a0f0*/  MOV R110, R45 ;  /* 0x0000002d006e7202 */ /* 0x000fc40000000f00 */
[----:B------:R-:W-:-:S03]  /*6a100*/  MOV R111, R47 ;  /* 0x0000002f006f7202 */ /* 0x000fc60000000f00 */
[----:B------:R-:W-:Y:S02]  /*6a110*/  LDS.128 R76, [R252] ;  /* 0x00000000fc4c7984 */ /* 0x000fe40000000c00 */
[----:B------:R-:W-:Y:S06]  /*6a120*/  BAR.SYNC.DEFER_BLOCKING 0x0 ;  /* 0x0000000000007b1d */ /* 0x000fec0000010000 */
[----:B------:R-:W-:Y:S02]  /*6a130*/  STSM.16.M88.4 [R0], R108 ;  /* 0x0000006c00007844 */ /* 0x000fe40000000200 */
[----:B------:R-:W-:Y:S01]  /*6a140*/  BAR.SYNC.DEFER_BLOCKING 0x0 ;  /* 0x0000000000007b1d */ /* 0x000fe20000010000 */
[----:B------:R-:W-:Y:S01]  /*6a150*/  IMAD.MOV.U32 R226, RZ, RZ, R240 ;  /* 0x000000ffffe27224 */ /* 0x000fe200078e00f0 */
[----:B------:R-:W-:-:S04]  /*6a160*/  MOV R227, R242 ;  /* 0x000000f200e37202 */ /* 0x000fc80000000f00 */
[----:B------:R-:W-:Y:S02]  /*6a170*/  LDS.128 R108, [R252] ;  /* 0x00000000fc6c7984 */ /* 0x000fe40000000c00 */
[----:B------:R-:W-:Y:S01]  /*6a180*/  BAR.SYNC.DEFER_BLOCKING 0x0 ;  /* 0x0000000000007b1d */ /* 0x000fe20000010000 */
        /* <DEDUP_REMOVED lines=8> */
[----:B-1----:R-:W-:Y:S01]  /*6a210*/  IMAD.MOV.U32 R222, RZ, RZ, R48 ;  /* 0x000000ffffde7224 */ /* 0x002fe200078e0030 */
        /* <DEDUP_REMOVED lines=11> */
[----:B------:R-:W-:-:S02]  /*6a2d0*/  MOV R221, R82 ;  /* 0x0000005200dd7202 */ /* 0x000fc40000000f00 */
[----:B------:R-:W-:-:S03]  /*6a2e0*/  MOV R223, R50 ;  /* 0x0000003200df7202 */ /* 0x000fc60000000f00 */
[----:B------:R-:W-:Y:S02]  /*6a2f0*/  LDS.128 R228, [R252] ;  /* 0x00000000fce47984 */ /* 0x000fe40000000c00 */
[----:B------:R-:W-:Y:S06]  /*6a300*/  BAR.SYNC.DEFER_BLOCKING 0x0 ;  /* 0x0000000000007b1d */ /* 0x000fec0000010000 */
[----:B------:R1:W-:Y:S04]  /*6a310*/  STSM.16.M88.4 [R0], R220 ;  /* 0x000000dc00007844 */ /* 0x0003e80000000200 */
[----:B-1----:R-:W3:Y:S04]  /*6a320*/  LDL.LU R220, [R1+0x64] ;  /* 0x0000640001dc7983 */ /* 0x002ee80000300800 */
[----:B------:R-:W3:Y:S01]  /*6a330*/  LDL.LU R221, [R1+0x6c] ;  /* 0x00006c0001dd7983 */ /* 0x000ee20000300800 */
[----:B------:R-:W-:-:S03]  /*6a340*/  MOV R222, R241 ;  /* 0x000000f100de7202 */ /* 0x000fc60000000f00 */
[----:B------:R-:W4:Y:S04]  /*6a350*/  LDL.LU R240, [R1+0x70] ;  /* 0x0000700001f07983 */ /* 0x000f280000300800 */
[----:B------:R-:W4:Y:S01]  /*6a360*/  LDL.LU R241, [R1+0x78] ;  /* 0x0000780001f17983 */ /* 0x000f220000300800 */
[----:B------:R-:W-:Y:S01]  /*6a370*/  MOV R208, R209 ;  /* 0x000000d100d07202 */ /* 0x000fe20000000f00 */
[----:B------:R-:W-:Y:S01]  /*6a380*/  IMAD.MOV.U32 R210, RZ, RZ, R177 ;  /* 0x000000ffffd27224 */ /* 0x000fe200078e00b1 */
[----:B------:R-:W-:Y:S02]  /*6a390*/  MOV R209, R211 ;  /* 0x000000d300d17202 */ /* 0x000fe40000000f00 */
[----:B------:R-:W-:Y:S01]  /*6a3a0*/  MOV R211, R179 ;  /* 0x000000b300d37202 */ /* 0x000fe20000000f00 */
[----:B------:R-:W-:Y:S01]  /*6a3b0*/  BAR.SYNC.DEFER_BLOCKING 0x0 ;  /* 0x0000000000007b1d */ /* 0x000fe20000010000 */
[----:B------:R-:W-:-:S05]  /*6a3c0*/  IMAD.MOV.U32 R223, RZ, RZ, R243 ;  /* 0x000000ffffdf7224 */ /* 0x000fca00078e00f3 */
        /* <DEDUP_REMOVED lines=9> */
[----:B------:R-:W-:-:S02]  /*6a460*/  MOV R82, R49 ;  /* 0x0000003100527202 */ /* 0x000fc40000000f00 */
        /* <DEDUP_REMOVED lines=18> */
[----:B----4-:R1:W-:Y:S02]  /*6a590*/  STSM.16.M88.4 [R0], R240 ;  /* 0x000000f000007844 */ /* 0x0103e40000000200 */
[----:B------:R-:W-:Y:S01]  /*6a5a0*/  BAR.SYNC.DEFER_BLOCKING 0x0 ;  /* 0x0000000000007b1d */ /* 0x000fe20000010000 */
[----:B------:R-:W-:Y:S01]  /*6a5b0*/  IMAD.MOV.U32 R48, RZ, RZ, R212 ;  /* 0x000000ffff307224 */ /* 0x000fe200078e00d4 */
[----:B------:R-:W-:Y:S01]  /*6a5c0*/  MOV R49, R214 ;  /* 0x000000d600317202 */ /* 0x000fe20000000f00 */
[----:B------:R-:W-:Y:S01]  /*6a5d0*/  IMAD.MOV.U32 R51, RZ, RZ, R182 ;  /* 0x000000ffff337224 */ /* 0x000fe200078e00b6 */
[----:B------:R-:W-:Y:S01]  /*6a5e0*/  MOV R50, R180 ;  /* 0x000000b400327202 */ /* 0x000fe20000000f00 */
[----:B------:R-:W-:Y:S01]  /*6a5f0*/  IMAD.MOV.U32 R238, RZ, RZ, R116 ;  /* 0x000000ffffee7224 */ /* 0x000fe200078e0074 */
[----:B------:R-:W-:-:S02]  /*6a600*/  MOV R236, R148 ;  /* 0x0000009400ec7202 */ /* 0x000fc40000000f00 */
[----:B------:R-:W-:Y:S02]  /*6a610*/  MOV R237, R150 ;  /* 0x0000009600ed7202 */ /* 0x000fe40000000f00 */
[----:B------:R-:W-:Y:S01]  /*6a620*/  MOV R239, R118 ;  /* 0x0000007600ef7202 */ /* 0x000fe20000000f00 */
[----:B------:R-:W-:Y:S01]  /*6a630*/  IMAD.MOV.U32 R233, RZ, RZ, R86 ;  /* 0x000000ffffe97224 */ /* 0x000fe200078e0056 */
[----:B------:R-:W-:Y:S01]  /*6a640*/  MOV R232, R84 ;  /* 0x0000005400e87202 */ /* 0x000fe20000000f00 */
[----:B-1----:R-:W1:Y:S01]  /*6a650*/  LDC R240, c[0x0][0x244] ;  /* 0x00009100fff07b82 */ /* 0x002e620000000800 */
[----:B------:R-:W3:Y:S07]  /*6a660*/  LDS.128 R80, [R252] ;  /* 0x00000000fc507984 */ /* 0x000eee0000000c00 */
[----:B------:R-:W-:Y:S06]  /*6a670*/  BAR.SYNC.DEFER_BLOCKING 0x0 ;  /* 0x0000000000007b1d */ /* 0x000fec0000010000 */
[----:B------:R-:W-:Y:S02]  /*6a680*/  STSM.16.M88.4 [R0], R48 ;  /* 0x0000003000007844 */ /* 0x000fe40000000200 */
[----:B------:R-:W-:Y:S06]  /*6a690*/  BAR.SYNC.DEFER_BLOCKING 0x0 ;  /* 0x0000000000007b1d */ /* 0x000fec0000010000 */
[----:B------:R-:W4:Y:S02]  /*6a6a0*/  LDS.128 R48, [R252] ;  /* 0x00000000fc307984 */ /* 0x000f240000000c00 */
[----:B------:R-:W-:Y:S06]  /*6a6b0*/  BAR.SYNC.DEFER_BLOCKING 0x0 ;  /* 0x0000000000007b1d */ /* 0x000fec0000010000 */
[----:B------:R-:W-:Y:S02]  /*6a6c0*/  STSM.16.M88.4 [R0], R236 ;  /* 0x000000ec00007844 */ /* 0x000fe40000000200 */
[----:B------:R-:W-:Y:S01]  /*6a6d0*/  BAR.SYNC.DEFER_BLOCKING 0x0 ;  /* 0x0000000000007b1d */ /* 0x000fe20000010000 */
[----:B------:R-:W-:-:S02]  /*6a6e0*/  MOV R234, R52 ;  /* 0x0000003400ea7202 */ /* 0x000fc40000000f00 */
[----:B------:R-:W-:-:S03]  /*6a6f0*/  MOV R235, R54 ;  /* 0x0000003600eb7202 */ /* 0x000fc60000000f00 */
[----:B------:R-:W4:Y:S02]  /*6a700*/  LDS.128 R236, [R252] ;  /* 0x00000000fcec7984 */ /* 0x000f240000000c00 */
[----:B------:R-:W-:Y:S06]  /*6a710*/  BAR.SYNC.DEFER_BLOCKING 0x0 ;  /* 0x0000000000007b1d */ /* 0x000fec0000010000 */
[----:B---3--:R3:W-:Y:S04]  /*6a720*/  STL [R1+0x1978], R83 ;  /* 0x0019785301007387 */ /* 0x0087e80000100800 */
[----:B---3--:R-:W1:Y:S04]  /*6a730*/  LDL.LU R83, [R1+0x1234] ;  /* 0x0012340001537983 */ /* 0x008e680000300800 */
[----:B------:R3:W-:Y:S04]  /*6a740*/  STSM.16.M88.4 [R0], R232 ;  /* 0x000000e800007844 */ /* 0x0007e80000000200 */
[----:B---3--:R-:W3:Y:S04]  /*6a750*/  LDL.LU R232, [R1+0x74] ;  /* 0x0000740001e87983 */ /* 0x008ee80000300800 */
[----:B------:R-:W3:Y:S01]  /*6a760*/  LDL.LU R233, [R1+0x7c] ;  /* 0x00007c0001e97983 */ /* 0x000ee20000300800 */
[----:B------:R-:W-:Y:S01]  /*6a770*/  MOV R212, R213 ;  /* 0x000000d500d47202 */ /* 0x000fe20000000f00 */
[----:B------:R-:W-:Y:S01]  /*6a780*/  IMAD.MOV.U32 R213, RZ, RZ, R215 ;  /* 0x000000ffffd57224 */ /* 0x000fe200078e00d7 */
[----:B------:R-:W-:Y:S01]  /*6a790*/  MOV R214, R181 ;  /* 0x000000b500d67202 */ /* 0x000fe20000000f00 */
[----:B------:R-:W-:Y:S01]  /*6a7a0*/  IMAD.MOV.U32 R234, RZ, RZ, R245 ;  /* 0x000000ffffea7224 */ /* 0x000fe200078e00f5 */
[----:B------:R-:W-:Y:S01]  /*6a7b0*/  MOV R215, R183 ;  /* 0x000000b700d77202 */ /* 0x000fe20000000f00 */
[----:B------:R-:W-:Y:S01]  /*6a7c0*/  BAR.SYNC.DEFER_BLOCKING 0x0 ;  /* 0x0000000000007b1d */ /* 0x000fe20000010000 */
[----:B------:R-:W-:-:S05]  /*6a7d0*/  MOV R235, R247 ;  /* 0x000000f700eb7202 */ /* 0x000fca0000000f00 */
[----:B------:R-:W4:Y:S04]  /*6a7e0*/  LDL.LU R242, [R1+0xc0] ;  /* 0x0000c00001f27983 */ /* 0x000f280000300800 */
[----:B------:R-:W4:Y:S04]  /*6a7f0*/  LDL.LU R243, [R1+0xa0] ;  /* 0x0000a00001f37983 */ /* 0x000f280000300800 */
[----:B------:R-:W4:Y:S04]  /*6a800*/  LDL.LU R241, [R1+0x80] ;  /* 0x0000800001f17983 */ /* 0x000f280000300800 */
[----:B------:R-:W4:Y:S04]  /*6a810*/  LDL.LU R246, [R1+0x123c] ;  /* 0x00123c0001f67983 */ /* 0x000f280000300800 */
[----:B------:R-:W4:Y:S01]  /*6a820*/  LDS.128 R180, [R252] ;  /* 0x00000000fcb47984 */ /* 0x000f220000000c00 */
[----:B------:R-:W-:Y:S06]  /*6a830*/  BAR.SYNC.DEFER_BLOCKING 0x0 ;  /* 0x0000000000007b1d */ /* 0x000fec0000010000 */
[----:B------:R-:W4:Y:S04]  /*6a840*/  LDL.LU R244, [R1+0x1238] ;  /* 0x0012380001f47983 */ /* 0x000f280000300800 */
[----:B------:R-:W4:Y:S04]  /*6a850*/  LDL.LU R245, [R1+0x90] ;  /* 0x0000900001f57983 */ /* 0x000f280000300800 */
[----:B------:R-:W4:Y:S01]  /*6a860*/  LDL.LU R247, [R1+0x1240] ;  /* 0x0012400001f77983 */ /* 0x000f220000300800 */
[----:B------:R-:W-:-:S03]  /*6a870*/  IMAD.MOV.U32 R148, RZ, RZ, R149 ;  /* 0x000000ffff947224 */ /* 0x000fc600078e0095 */
[----:B---3--:R-:W-:Y:S01]  /*6a880*/  STSM.16.M88.4 [R0], R232 ;  /* 0x000000e800007844 */ /* 0x008fe20000000200 */
[----:B------:R-:W-:Y:S06]  /*6a890*/  BAR.SYNC.DEFER_BLOCKING 0x0 ;  /* 0x0000000000007b1d */ /* 0x000fec0000010000 */
[----:B------:R-:W3:Y:S02]  /*6a8a0*/  LDS.128 R232, [R252] ;  /* 0x00000000fce87984 */ /* 0x000ee40000000c00 */
[----:B------:R-:W-:Y:S06]  /*6a8b0*/  BAR.SYNC.DEFER_BLOCKING 0x0 ;  /* 0x0000000000007b1d */ /* 0x000fec0000010000 */
[----:B------:R2:W-:Y:S04]  /*6a8c0*/  STSM.16.M88.4 [R0], R212 ;  /* 0x000000d400007844 */ /* 0x0005e80000000200 */
[----:B--2---:R-:W2:Y:S01]  /*6a8d0*/  LDL.LU R215, [R1+0xd0] ;  /* 0x0000d00001d77983 */ /* 0x004ea20000300800 */
[----:B------:R-:W-:Y:S01]  /*6a8e0*/  MOV R149, R151 ;  /* 0x0000009700957202 */ /* 0x000fe20000000f00 */
[----:B------:R-:W-:Y:S01]  /*6a8f0*/  IMAD.MOV.U32 R151, RZ, RZ, R119 ;  /* 0x000000ffff977224 */ /* 0x000fe200078e0077 */
[----:B------:R-:W-:Y:S01]  /*6a900*/  MOV R150, R117 ;  /* 0x0000007500967202 */ /* 0x000fe20000000f00 */
[----:B------:R-:W-:Y:S01]  /*6a910*/  BAR.SYNC.DEFER_BLOCKING 0x0 ;  /* 0x0000000000007b1d */ /* 0x000fe20000010000 */
[----:B------:R-:W-:Y:S01]  /*6a920*/  IMAD.MOV.U32 R84, RZ, RZ, R85 ;  /* 0x000000ffff547224 */ /* 0x000fe200078e0055 */
[----:B------:R-:W-:Y:S01]  /*6a930*/  MOV R86, R53 ;  /* 0x0000003500567202 */ /* 0x000fe20000000f00 */
[----:B-1----:R-:W-:Y:S01]  /*6a940*/  IMAD R3, R83, R240, RZ ;  /* 0x000000f053037224 */ /* 0x002fe200078e02ff */
[----:B------:R-:W-:-:S02]  /*6a950*/  ISETP.GE.AND P3, PT, R8, R23, PT ;  /* 0x000000170800720c */ /* 0x000fc40003f66270 */
[C---:B------:R-:W-:Y:S01]  /*6a960*/  ISETP.LT.AND P0, PT, R8.reuse, UR31, !P0 ;  /* 0x0000001f08007c0c */ /* 0x040fe2000c701270 */
[----:B------:R-:W-:Y:S01]  /*6a970*/  IMAD R214, R8, UR28, RZ ;  /* 0x0000001c08d67c24 */ /* 0x000fe2000f8e02ff */
[----:B------:R-:W3:Y:S04]  /*6a980*/  LDL.LU R213, [R1+0xb0] ;  /* 0x0000b00001d57983 */ /* 0x000ee80000300800 */
[----:B------:R-:W1:Y:S01]  /*6a990*/  LDS.128 R116, [R252] ;  /* 0x00000000fc747984 */ /* 0x000e620000000c00 */
[----:B------:R-:W-:Y:S01]  /*6a9a0*/  BAR.SYNC.DEFER_BLOCKING 0x0 ;  /* 0x0000000000007b1d */ /* 0x000fe20000010000 */
[----:B------:R-:W-:-:S05]  /*6a9b0*/  MOV R85, R87 ;  /* 0x0000005700557202 */ /* 0x000fca0000000f00 */
[----:B------:R4:W-:Y:S01]  /*6a9c0*/  STSM.16.M88.4 [R0], R148 ;  /* 0x0000009400007844 */ /* 0x0009e20000000200 */
[----:B------:R-:W-:Y:S01]  /*6a9d0*/  IMAD.MOV.U32 R87, RZ, RZ, R55 ;  /* 0x000000ffff577224 */ /* 0x000fe200078e0037 */
[----:B------:R-:W-:Y:S06]  /*6a9e0*/  BAR.SYNC.DEFER_BLOCKING 0x0 ;  /* 0x0000000000007b1d */ /* 0x000fec0000010000 */
[----:B------:R-:W1:Y:S02]  /*6a9f0*/  LDS.128 R52, [R252] ;  /* 0x00000000fc347984 */ /* 0x000e640000000c00 */
[----:B------:R-:W-:Y:S01]  /*6aa00*/  BAR.SYNC.DEFER_BLOCKING 0x0 ;  /* 0x0000000000007b1d */ /* 0x000fe20000010000 */
[----:B------:R-:W-:-:S02]  /*6aa10*/  LEA R11, R240, R3, 0x7 ;  /* 0x00000003f00b7211 */ /* 0x000fc400078e38ff */
[----:B------:R-:W-:Y:S02]  /*6aa20*/  LEA R2, P5, R3, UR6, 0x2 ;  /* 0x0000000603027c11 */ /* 0x000fe4000f8a10ff */
[----:B------:R-:W-:Y:S02]  /*6aa30*/  LEA R10, P4, R11, UR6, 0x2 ;  /* 0x000000060b0a7c11 */ /* 0x000fe4000f8810ff */
[----:B----4-:R-:W-:Y:S01]  /*6aa40*/  ISETP.LT.AND P6, PT, R247, UR4, !P3 ;  /* 0x00000004f7007c0c */ /* 0x010fe2000dfc1270 */
[----:B------:R-:W-:Y:S01]  /*6aa50*/  ULDC UR4, c[0x0][0x228] ;  /* 0x00008a0000047ab9 */ /* 0x000fe20000000800 */
[----:B------:R-:W-:Y:S01]  /*6aa60*/  LEA R9, R240, R11, 0x7 ;  /* 0x0000000bf0097211 */ /* 0x000fe200078e38ff */
[----:B------:R-:W-:Y:S01]  /*6aa70*/  STSM.16.M88.4 [R0], R84 ;  /* 0x0000005400007844 */ /* 0x000fe20000000200 */
[----:B------:R-:W-:Y:S02]  /*6aa80*/  LEA.HI.X.SX32 R3, R3, UR7, 0x2, P5 ;  /* 0x0000000703037c11 */ /* 0x000fe4000a8f16ff */
[----:B------:R-:W-:Y:S01]  /*6aa90*/  LEA.HI.X.SX32 R11, R11, UR7, 0x2, P4 ;  /* 0x000000070b0b7c11 */ /* 0x000fe2000a0f16ff */
[C---:B------:R-:W-:Y:S01]  /*6aaa0*/  IMAD.WIDE R150, R214.reuse, 0x4, R2 ;  /* 0x00000004d6967825 */ /* 0x040fe200078e0202 */
[----:B------:R-:W-:Y:S03]  /*6aab0*/  BAR.SYNC.DEFER_BLOCKING 0x0 ;  /* 0x0000000000007b1d */ /* 0x000fe60000010000 */
[----:B------:R-:W-:-:S03]  /*6aac0*/  IMAD.WIDE R148, R214, 0x4, R10 ;  /* 0x00000004d6947825 */ /* 0x000fc600078e020a */
[----:B--2---:R-:W-:Y:S04]  /*6aad0*/  @P0 STG.E desc[UR8][R150.64], R215 ;  /* 0x000000d796000986 */ /* 0x004fe8000c101908 */
[----:B------:R2:W-:Y:S04]  /*6aae0*/  @P6 STG.E desc[UR8][R148.64], R242 ;  /* 0x000000f294006986 */ /* 0x0005e8000c101908 */
[----:B--2---:R-:W2:Y:S01]  /*6aaf0*/  LDL.LU R242, [R1] ;  /* 0x0000000001f27983 */ /* 0x004ea20000300800 */
[----:B------:R-:W-:Y:S02]  /*6ab00*/  LEA R0, R240, R9, 0x7 ;  /* 0x00000009f0007211 */ /* 0x000fe400078e38ff */
[----:B------:R-:W-:-:S02]  /*6ab10*/  LEA R84, P4, R9, UR6, 0x2 ;  /* 0x0000000609547c11 */ /* 0x000fc4000f8810ff */
[----:B------:R-:W-:Y:S02]  /*6ab20*/  ISETP.LT.AND P0, PT, R246, UR26, !P3 ;  /* 0x0000001af6007c0c */ /* 0x000fe4000df01270 */
[C---:B------:R-:W-:Y:S02]  /*6ab30*/  LEA R86, P5, R0.reuse, UR6, 0x2 ;  /* 0x0000000600567c11 */ /* 0x040fe4000f8a10ff */
[----:B------:R-:W-:Y:S02]  /*6ab40*/  LEA.HI.X.SX32 R85, R9, UR7, 0x2, P4 ;  /* 0x0000000709557c11 */ /* 0x000fe4000a0f16ff */
[----:B------:R-:W-:Y:S02]  /*6ab50*/  LEA.HI.X.SX32 R87, R0, UR7, 0x2, P5 ;  /* 0x0000000700577c11 */ /* 0x000fe4000a8f16ff */
[----:B------:R-:W-:Y:S01]  /*6ab60*/  ISETP.LT.AND P3, PT, R244, UR24, !P3 ;  /* 0x00000018f4007c0c */ /* 0x000fe2000df61270 */
[----:B------:R-:W-:Y:S01]  /*6ab70*/  IMAD.WIDE R148, R214, 0x4, R84 ;  /* 0x00000004d6947825 */ /* 0x000fe200078e0254 */
[----:B------:R-:W-:Y:S01]  /*6ab80*/  ISETP.LT.AND P5, PT, R83, UR22, !P2 ;  /* 0x0000001653007c0c */ /* 0x000fe2000d7a1270 */
[----:B------:R-:W-:Y:S01]  /*6ab90*/  ULDC.64 UR6, c[0x0][0x228] ;  /* 0x00008a0000067ab9 */ /* 0x000fe20000000a00 */
[----:B------:R-:W-:-:S02]  /*6aba0*/  ISETP.LT.AND P6, PT, R247, UR20, !P2 ;  /* 0x00000014f7007c0c */ /* 0x000fc4000d7c1270 */
[----:B------:R-:W-:Y:S01]  /*6abb0*/  ISETP.LT.AND P4, PT, R246, UR18, !P2 ;  /* 0x00000012f6007c0c */ /* 0x000fe2000d781270 */
[C---:B------:R-:W-:Y:S01]  /*6abc0*/  VIADD R9, R214.reuse, UR28 ;  /* 0x0000001cd6097c36 */ /* 0x040fe20008000000 */
[----:B---3--:R3:W-:Y:S01]  /*6abd0*/  @P0 STG.E desc[UR8][R148.64], R213 ;  /* 0x000000d594000986 */ /* 0x0087e2000c101908 */
[----:B------:R-:W-:Y:S01]  /*6abe0*/  IMAD.WIDE R214, R214, 0x4, R86 ;  /* 0x00000004d6d67825 */ /* 0x000fe200078e0256 */
[----:B------:R-:W-:-:S03]  /*6abf0*/  ISETP.LT.AND P2, PT, R244, UR16, !P2 ;  /* 0x00000010f4007c0c */ /* 0x000fc6000d741270 */
[C---:B------:R-:W-:Y:S01]  /*6ac00*/  IMAD.WIDE R150, R9.reuse, 0x4, R10 ;  /* 0x0000000409967825 */ /* 0x040fe200078e020a */
[----:B------:R4:W-:Y:S03]  /*6ac10*/  @P3 STG.E desc[UR8][R214.64], R243 ;  /* 0x000000f3d6003986 */ /* 0x0009e6000c101908 */
[----:B---3--:R-:W-:-:S04]  /*6ac20*/  IMAD.WIDE R212, R9, 0x4, R2 ;  /* 0x0000000409d47825 */ /* 0x008fc800078e0202 */
[C---:B------:R-:W-:Y:S01]  /*6ac30*/  IMAD.WIDE R148, R9.reuse, 0x4, R84 ;  /* 0x0000000409947825 */ /* 0x040fe200078e0254 */
[----:B------:R3:W-:Y:S04]  /*6ac40*/  @P5 STG.E desc[UR8][R212.64], R245 ;  /* 0x000000f5d4005986 */ /* 0x0007e8000c101908 */
[----:B------:R1:W-:Y:S04]  /*6ac50*/  @P6 STG.E desc[UR8][R150.64], R241 ;  /* 0x000000f196006986 */ /* 0x0003e8000c101908 */
[----:B----4-:R-:W4:Y:S04]  /*6ac60*/  LDL.LU R243, [R1+0xc4] ;  /* 0x0000c40001f37983 */ /* 0x010f280000300800 */
[----:B------:R-:W4:Y:S04]  /*6ac70*/  LDL.LU R240, [R1+0xb4] ;  /* 0x0000b40001f07983 */ /* 0x000f280000300800 */
[----:B---3--:R-:W3:Y:S04]  /*6ac80*/  LDL.LU R245, [R1+0xa4] ;  /* 0x0000a40001f57983 */ /* 0x008ee80000300800 */
[----:B-1----:R-:W3:Y:S04]  /*6ac90*/  LDL.LU R241, [R1+0x94] ;  /* 0x0000940001f17983 */ /* 0x002ee80000300800 */
[----:B--2---:R1:W-:Y:S02]  /*6aca0*/  @P4 STG.E desc[UR8][R148.64], R242 ;  /* 0x000000f294004986 */ /* 0x0043e4000c101908 */
[----:B-1----:R-:W-:-:S02]  /*6acb0*/  IMAD.WIDE R148, R9, 0x4, R86 ;  /* 0x0000000409947825 */ /* 0x002fc400078e0256 */
[----:B------:R-:W2:Y:S04]  /*6acc0*/  LDL.LU R242, [R1+0x84] ;  /* 0x0000840001f27983 */ /* 0x000ea80000300800 */
[----:B------:R1:W-:Y:S04]  /*6acd0*/  @P2 STG.E desc[UR8][R148.64], R248 ;  /* 0x000000f894002986 */ /* 0x0003e8000c101908 */
[----:B-1----:R-:W4:Y:S01]  /*6ace0*/  LDL.LU R248, [R1+0xd4] ;  /* 0x0000d40001f87983 */ /* 0x002f220000300800 */
[----:B------:R-:W-:Y:S02]  /*6acf0*/  IADD3 R0, R8, 0x3, RZ ;  /* 0x0000000308007810 */ /* 0x000fe40007ffe0ff */
[----:B------:R-:W-:Y:S01]  /*6ad00*/  ISETP.LT.AND P3, PT, R83, UR12, !P1 ;  /* 0x0000000c53007c0c */ /* 0x000fe2000cf61270 */
[----:B------:R-:W-:Y:S01]  /*6ad10*/  ULDC UR12, c[0x0][0x228] ;  /* 0x00008a00000c7ab9 */ /* 0x000fe20000000800 */
[----:B------:R-:W-:-:S02]  /*6ad20*/  ISETP.GE.AND P0, PT, R0, R23, PT ;  /* 0x000000170000720c */ /* 0x000fc40003f06270 */
[----:B------:R-:W-:Y:S01]  /*6ad30*/  ISETP.LT.AND P4, PT, R247, UR10, !P1 ;  /* 0x0000000af7007c0c */ /* 0x000fe2000cf81270 */
[----:B------:R-:W-:Y:S01]  /*6ad40*/  ULDC UR10, c[0x0][0x228] ;  /* 0x00008a00000a7ab9 */ /* 0x000fe20000000800 */
[----:B------:R-:W-:Y:S02]  /*6ad50*/  IADD3 R9, R9, UR28, RZ ;  /* 0x0000001c09097c10 */ /* 0x000fe4000fffe0ff */
[----:B------:R-:W-:Y:S01]  /*6ad60*/  ISETP.LT.AND P5, PT, R246, UR6, !P1 ;  /* 0x00000006f6007c0c */ /* 0x000fe2000cfa1270 */
[----:B------:R-:W-:Y:S01]  /*6ad70*/  ULDC UR6, c[0x0][0x228] ;  /* 0x00008a0000067ab9 */ /* 0x000fe20000000800 */
[----:B------:R-:W-:Y:S02]  /*6ad80*/  IADD3 R0, R8, 0x4, RZ ;  /* 0x0000000408007810 */ /* 0x000fe40007ffe0ff */
[----:B------:R-:W-:Y:S02]  /*6ad90*/  ISETP.LT.AND P6, PT, R244, UR14, !P1 ;  /* 0x0000000ef4007c0c */ /* 0x000fe4000cfc1270 */
[----:B------:R-:W-:Y:S01]  /*6ada0*/  ISETP.LT.AND P2, PT, R83, UR30, !P0 ;  /* 0x0000001e53007c0c */ /* 0x000fe2000c741270 */
[----:B------:R-:W-:Y:S01]  /*6adb0*/  IMAD.WIDE R148, R9, 0x4, R2 ;  /* 0x0000000409947825 */ /* 0x000fe200078e0202 */
[----:B------:R-:W-:Y:S01]  /*6adc0*/  ISETP.GE.AND P1, PT, R0, R23, PT ;  /* 0x000000170000720c */ /* 0x000fe20003f26270 */
[----:B------:R-:W-:-:S02]  /*6add0*/  ULDC UR14, c[0x0][0x228] ;  /* 0x00008a00000e7ab9 */ /* 0x000fc40000000800 */
[C---:B------:R-:W-:Y:S02]  /*6ade0*/  VIADD R0, R9.reuse, UR28 ;  /* 0x0000001c09007c36 */ /* 0x040fe40008000000 */
[----:B------:R-:W-:-:S04]  /*6adf0*/  IMAD.WIDE R214, R9, 0x4, R10 ;  /* 0x0000000409d67825 */ /* 0x000fc800078e020a */
[----:B------:R-:W-:-:S04]  /*6ae00*/  IMAD.WIDE R212, R9, 0x4, R84 ;  /* 0x0000000409d47825 */ /* 0x000fc800078e0254 */
[----:B------:R-:W-:Y:S01]  /*6ae10*/  IMAD.WIDE R150, R9, 0x4, R86 ;  /* 0x0000000409967825 */ /* 0x000fe200078e0256 */
[C---:B------:R-:W-:Y:S01]  /*6ae20*/  IADD3 R9, R0.reuse, UR28, RZ ;  /* 0x0000001c00097c10 */ /* 0x040fe2000fffe0ff */
[----:B----4-:R1:W-:Y:S04]  /*6ae30*/  @P3 STG.E desc[UR8][R148.64], R248 ;  /* 0x000000f894003986 */ /* 0x0103e8000c101908 */
[----:B------:R4:W-:Y:S04]  /*6ae40*/  @P4 STG.E desc[UR8][R214.64], R243 ;  /* 0x000000f3d6004986 */ /* 0x0009e8000c101908 */
[----:B------:R2:W-:Y:S01]  /*6ae50*/  @P5 STG.E desc[UR8][R212.64], R240 ;  /* 0x000000f0d4005986 */ /* 0x0005e2000c101908 */
[----:B-1----:R-:W-:-:S03]  /*6ae60*/  IMAD.WIDE R148, R0, 0x4, R2 ;  /* 0x0000000400947825 */ /* 0x002fc600078e0202 */
[----:B---3--:R-:W-:Y:S04]  /*6ae70*/  @P6 STG.E desc[UR8][R150.64], R245 ;  /* 0x000000f596006986 */ /* 0x008fe8000c101908 */
[----:B----4-:R-:W3:Y:S01]  /*6ae80*/  LDL.LU R243, [R1+0xd8] ;  /* 0x0000d80001f37983 */ /* 0x010ee20000300800 */
[----:B------:R-:W-:-:S03]  /*6ae90*/  IMAD.WIDE R214, R0, 0x4, R84 ;  /* 0x0000000400d67825 */ /* 0x000fc600078e0254 */
[----:B------:R-:W4:Y:S01]  /*6aea0*/  LDL.LU R248, [R1+0xc8] ;  /* 0x0000c80001f87983 */ /* 0x000f220000300800 */
[----:B--2---:R-:W-:-:S03]  /*6aeb0*/  IMAD.WIDE R212, R0, 0x4, R86 ;  /* 0x0000000400d47825 */ /* 0x004fc600078e0256 */
[----:B------:R1:W-:Y:S04]  /*6aec0*/  @P2 STG.E desc[UR8][R148.64], R241 ;  /* 0x000000f194002986 */ /* 0x0003e8000c101908 */
[----:B------:R-:W2:Y:S01]  /*6aed0*/  LDL.LU R240, [R1+0xb8] ;  /* 0x0000b80001f07983 */ /* 0x000ea20000300800 */
[----:B-1----:R-:W-:-:S03]  /*6aee0*/  IMAD.WIDE R148, R0, 0x4, R10 ;  /* 0x0000000400947825 */ /* 0x002fc600078e020a */
[----:B------:R-:W3:Y:S01]  /*6aef0*/  LDL.LU R0, [R1+0x4] ;  /* 0x0000040001007983 */ /* 0x000ee20000300800 */
[----:B------:R-:W-:Y:S01]  /*6af00*/  ISETP.LT.AND P4, PT, R247, UR4, !P0 ;  /* 0x00000004f7007c0c */ /* 0x000fe2000c781270 */
[----:B------:R-:W-:Y:S01]  /*6af10*/  ULDC UR4, c[0x0][0x228] ;  /* 0x00008a0000047ab9 */ /* 0x000fe20000000800 */
[----:B------:R-:W-:Y:S01]  /*6af20*/  ISETP.LT.AND P3, PT, R246, UR6, !P0 ;  /* 0x00000006f6007c0c */ /* 0x000fe2000c761270 */
[----:B------:R-:W-:Y:S01]  /*6af30*/  ULDC UR6, c[0x0][0x228] ;  /* 0x00008a0000067ab9 */ /* 0x000fe20000000800 */
[----:B------:R-:W2:Y:S01]  /*6af40*/  LDL.LU R245, [R1+0xa8] ;  /* 0x0000a80001f57983 */ /* 0x000ea20000300800 */
[----:B------:R-:W-:Y:S01]  /*6af50*/  ISETP.LT.AND P2, PT, R244, UR4, !P0 ;  /* 0x00000004f4007c0c */ /* 0x000fe2000c741270 */
[----:B------:R-:W-:Y:S01]  /*6af60*/  ULDC UR4, c[0x0][0x228] ;  /* 0x00008a0000047ab9 */ /* 0x000fe20000000800 */
[----:B------:R-:W-:Y:S01]  /*6af70*/  ISETP.LT.AND P6, PT, R83, UR6, !P1 ;  /* 0x0000000653007c0c */ /* 0x000fe2000cfc1270 */
[----:B------:R-:W2:Y:S01]  /*6af80*/  LDL.LU R241, [R1+0x98] ;  /* 0x0000980001f17983 */ /* 0x000ea20000300800 */
[----:B------:R-:W-:Y:S01]  /*6af90*/  IADD3 R150, R8, 0x5, RZ ;  /* 0x0000000508967810 */ /* 0x000fe20007ffe0ff */
[----:B------:R-:W-:-:S03]  /*6afa0*/  ULDC UR6, c[0x0][0x228] ;  /* 0x00008a0000067ab9 */ /* 0x000fc60000000800 */
[-C--:B------:R-:W-:Y:S01]  /*6afb0*/  ISETP.GE.AND P0, PT, R150, R23.reuse, PT ;  /* 0x000000179600720c */ /* 0x080fe20003f06270 */
[----:B------:R-:W-:Y:S01]  /*6afc0*/  IMAD.WIDE R150, R9, 0x4, R2 ;  /* 0x0000000409967825 */ /* 0x000fe200078e0202 */
[----:B------:R1:W-:Y:S04]  /*6afd0*/  @P4 STG.E desc[UR8][R148.64], R242 ;  /* 0x000000f294004986 */ /* 0x0003e8000c101908 */
[----:B-1----:R-:W2:Y:S01]  /*6afe0*/  LDL.LU R242, [R1+0x88] ;  /* 0x0000880001f27983 */ /* 0x002ea20000300800 */
[----:B------:R-:W-:Y:S01]  /*6aff0*/  ISETP.LT.AND P5, PT, R247, UR4, !P1 ;  /* 0x00000004f7007c0c */ /* 0x000fe2000cfa1270 */
[----:B------:R-:W-:Y:S02]  /*6b000*/  ULDC UR4, c[0x0][0x228] ;  /* 0x00008a0000047ab9 */ /* 0x000fe40000000800 */
[----:B---3--:R-:W-:Y:S04]  /*6b010*/  @P3 STG.E desc[UR8][R214.64], R0 ;  /* 0x00000000d6003986 */ /* 0x008fe8000c101908 */
[----:B------:R-:W-:Y:S04]  /*6b020*/  @P2 STG.E desc[UR8][R212.64], R249 ;  /* 0x000000f9d4002986 */ /* 0x000fe8000c101908 */
[----:B------:R1:W-:Y:S04]  /*6b030*/  @P6 STG.E desc[UR8][R150.64], R243 ;  /* 0x000000f396006986 */ /* 0x0003e8000c101908 */
[----:B-1----:R-:W3:Y:S01]  /*6b040*/  LDL.LU R243, [R1+0x8] ;  /* 0x0000080001f37983 */ /* 0x002ee20000300800 */
[----:B------:R-:W-:Y:S01]  /*6b050*/  ISETP.LT.AND P3, PT, R246, UR4, !P1 ;  /* 0x00000004f6007c0c */ /* 0x000fe2000cf61270 */
[----:B------:R-:W-:Y:S01]  /*6b060*/  ULDC UR4, c[0x0][0x228] ;  /* 0x00008a0000047ab9 */ /* 0x000fe20000000800 */
[----:B------:R-:W-:Y:S01]  /*6b070*/  IMAD.WIDE R148, R9, 0x4, R10 ;  /* 0x0000000409947825 */ /* 0x000fe200078e020a */
[----:B------:R-:W-:Y:S01]  /*6b080*/  ISETP.LT.AND P1, PT, R244, UR4, !P1 ;  /* 0x00000004f4007c0c */ /* 0x000fe2000cf21270 */
[----:B------:R-:W3:Y:S01]  /*6b090*/  LDL.LU R249, [R1+0xdc] ;  /* 0x0000dc0001f97983 */ /* 0x000ee20000300800 */
[----:B------:R-:W-:Y:S01]  /*6b0a0*/  ISETP.LT.AND P4, PT, R83, UR6, !P0 ;  /* 0x0000000653007c0c */ /* 0x000fe2000c781270 */
[C---:B------:R-:W-:Y:S01]  /*6b0b0*/  IMAD.WIDE R214, R9.reuse, 0x4, R86 ;  /* 0x0000000409d67825 */ /* 0x040fe200078e0256 */
[----:B------:R-:W-:Y:S01]  /*6b0c0*/  IADD3 R0, R9, UR28, RZ ;  /* 0x0000001c09007c10 */ /* 0x000fe2000fffe0ff */
[----:B----4-:R1:W-:Y:S02]  /*6b0d0*/  @P5 STG.E desc[UR8][R148.64], R248 ;  /* 0x000000f894005986 */ /* 0x0103e4000c101908 */
[----:B------:R-:W-:Y:S01]  /*6b0e0*/  VIADD R150, R8, 0x6 ;  /* 0x0000000608967836 */ /* 0x000fe20000000000 */
[----:B------:R-:W-:Y:S01]  /*6b0f0*/  ISETP.LT.AND P5, PT, R247, UR10, !P0 ;  /* 0x0000000af7007c0c */ /* 0x000fe2000c7a1270 */
[----:B------:R-:W-:Y:S01]  /*6b100*/  IMAD.WIDE R212, R0, 0x4, R2 ;  /* 0x0000000400d47825 */ /* 0x000fe200078e0202 */
[----:B------:R-:W-:Y:S01]  /*6b110*/  ISETP.LT.AND P6, PT, R246, UR12, !P0 ;  /* 0x0000000cf6007c0c */ /* 0x000fe2000c7c1270 */
[----:B------:R-:W-:Y:S01]  /*6b120*/  ULDC UR4, c[0x0][0x228] ;  /* 0x00008a0000047ab9 */ /* 0x000fe20000000800 */
[----:B------:R-:W-:Y:S01]  /*6b130*/  ULDC UR6, c[0x0][0x228] ;  /* 0x00008a0000067ab9 */ /* 0x000fe20000000800 */
[----:B-1----:R-:W-:Y:S01]  /*6b140*/  IMAD.WIDE R148, R9, 0x4, R84 ;  /* 0x0000000409947825 */ /* 0x002fe200078e0254 */
[----:B------:R-:W4:Y:S01]  /*6b150*/  LDL.LU R248, [R1+0xcc] ;  /* 0x0000cc0001f87983 */ /* 0x000f220000300800 */
[----:B------:R-:W-:Y:S01]  /*6b160*/  ISETP.GE.AND P2, PT, R150, R23, PT ;  /* 0x000000179600720c */ /* 0x000fe20003f46270 */
[----:B------:R-:W-:Y:S01]  /*6b170*/  ULDC UR10, c[0x0][0x228] ;  /* 0x00008a00000a7ab9 */ /* 0x000fe20000000800 */
[----:B------:R-:W-:Y:S01]  /*6b180*/  ULDC UR12, c[0x0][0x228] ;  /* 0x00008a00000c7ab9 */ /* 0x000fe20000000800 */
[----:B--2---:R1:W-:Y:S04]  /*6b190*/  @P3 STG.E desc[UR8][R148.64], R240 ;  /* 0x000000f094003986 */ /* 0x0043e8000c101908 */
[----:B------:R2:W-:Y:S01]  /*6b1a0*/  @P1 STG.E desc[UR8][R214.64], R245 ;  /* 0x000000f5d6001986 */ /* 0x0005e2000c101908 */
[----:B------:R-:W-:-:S03]  /*6b1b0*/  IADD3 R150, R8, 0x7, RZ ;  /* 0x0000000708967810 */ /* 0x000fc60007ffe0ff */
[----:B-1----:R-:W4:Y:S04]  /*6b1c0*/  LDL.LU R240, [R1+0xbc] ;  /* 0x0000bc0001f07983 */ /* 0x002f280000300800 */
[----:B--2---:R-:W2:Y:S01]  /*6b1d0*/  LDL.LU R245, [R1+0xac] ;  /* 0x0000ac0001f57983 */ /* 0x004ea20000300800 */
[----:B------:R-:W-:Y:S01]  /*6b1e0*/  IMAD.WIDE R148, R0, 0x4, R10 ;  /* 0x0000000400947825 */ /* 0x000fe200078e020a */
[----:B------:R-:W-:Y:S02]  /*6b1f0*/  ISETP.GE.AND P3, PT, R150, R23, PT ;  /* 0x000000179600720c */ /* 0x000fe40003f66270 */
[----:B------:R1:W-:Y:S01]  /*6b200*/  @P4 STG.E desc[UR8][R212.64], R241 ;  /* 0x000000f1d4004986 */ /* 0x0003e2000c101908 */
[----:B------:R-:W-:-:S03]  /*6b210*/  IMAD.WIDE R150, R0, 0x4, R84 ;  /* 0x0000000400967825 */ /* 0x000fc600078e0254 */
[----:B------:R1:W-:Y:S04]  /*6b220*/  @P5 STG.E desc[UR8][R148.64], R242 ;  /* 0x000000f294005986 */ /* 0x0003e8000c101908 */
[----:B-1----:R-:W2:Y:S04]  /*6b230*/  LDL.LU R241, [R1+0x9c] ;  /* 0x00009c0001f17983 */ /* 0x002ea80000300800 */
[----:B------:R-:W2:Y:S04]  /*6b240*/  LDL.LU R242, [R1+0x8c] ;  /* 0x00008c0001f27983 */ /* 0x000ea80000300800 */
[----:B---3--:R1:W-:Y:S04]  /*6b250*/  @P6 STG.E desc[UR8][R150.64], R243 ;  /* 0x000000f396006986 */ /* 0x0083e8000c101908 */
[----:B-1----:R-:W3:Y:S01]  /*6b260*/  LDL.LU R243, [R1+0xc] ;  /* 0x00000c0001f37983 */ /* 0x002ee20000300800 */
[----:B------:R-:W-:Y:S01]  /*6b270*/  ISETP.LT.AND P1, PT, R244, UR4, !P0 ;  /* 0x00000004f4007c0c */ /* 0x000fe2000c721270 */
[----:B------:R-:W-:Y:S01]  /*6b280*/  ULDC UR4, c[0x0][0x228] ;  /* 0x00008a0000047ab9 */ /* 0x000fe20000000800 */
[----:B------:R-:W-:Y:S01]  /*6b290*/  ISETP.LT.AND P4, PT, R247, UR6, !P2 ;  /* 0x00000006f7007c0c */ /* 0x000fe2000d781270 */
[----:B------:R-:W-:Y:S01]  /*6b2a0*/  IMAD.WIDE R148, R0, 0x4, R86 ;  /* 0x0000000400947825 */ /* 0x000fe200078e0256 */
[C---:B------:R-:W-:Y:S01]  /*6b2b0*/  ISETP.LT.AND P0, PT, R83.reuse, UR4, !P2 ;  /* 0x0000000453007c0c */ /* 0x040fe2000d701270 */
[----:B------:R-:W-:Y:S01]  /*6b2c0*/  ULDC UR4, c[0x0][0x228] ;  /* 0x00008a0000047ab9 */ /* 0x000fe20000000800 */
[----:B------:R-:W-:Y:S01]  /*6b2d0*/  ISETP.LT.AND P5, PT, R246, UR10, !P2 ;  /* 0x0000000af6007c0c */ /* 0x000fe2000d7a1270 */
[----:B------:R-:W-:Y:S01]  /*6b2e0*/  VIADD R9, R8, 0x8 ;  /* 0x0000000808097836 */ /* 0x000fe20000000000 */
[----:B------:R-:W-:Y:S01]  /*6b2f0*/  IADD3 R150, R0, UR28, RZ ;  /* 0x0000001c00967c10 */ /* 0x000fe2000fffe0ff */
[----:B------:R-:W-:Y:S01]  /*6b300*/  ULDC UR6, c[0x0][0x228] ;  /* 0x00008a0000067ab9 */ /* 0x000fe20000000800 */
[----:B------:R-:W-:Y:S01]  /*6b310*/  ISETP.LT.AND P2, PT, R244, UR12, !P2 ;  /* 0x0000000cf4007c0c */ /* 0x000fe2000d741270 */
[----:B------:R-:W-:Y:S01]  /*6b320*/  ULDC UR10, c[0x0][0x228] ;  /* 0x00008a00000a7ab9 */ /* 0x000fe20000000800 */
[C---:B------:R-:W-:Y:S01]  /*6b330*/  IADD3 R0, R150.reuse, UR28, RZ ;  /* 0x0000001c96007c10 */ /* 0x040fe2000fffe0ff */
[C---:B------:R-:W-:Y:S01]  /*6b340*/  IMAD.WIDE R212, R150.reuse, 0x4, R2 ;  /* 0x0000000496d47825 */ /* 0x040fe200078e0202 */
[----:B------:R1:W-:Y:S01]  /*6b350*/  @P1 STG.E desc[UR8][R148.64], R250 ;  /* 0x000000fa94001986 */ /* 0x0003e2000c101908 */
[----:B------:R-:W-:Y:S01]  /*6b360*/  ISETP.LT.AND P6, PT, R83, UR14, !P3 ;  /* 0x0000000e53007c0c */ /* 0x000fe2000dfc1270 */
[----:B------:R-:W-:Y:S01]  /*6b370*/  ULDC UR12, c[0x0][0x228] ;  /* 0x00008a00000c7ab9 */ /* 0x000fe20000000800 */
[C---:B------:R-:W-:Y:S01]  /*6b380*/  IMAD.WIDE R214, R150.reuse, 0x4, R10 ;  /* 0x0000000496d67825 */ /* 0x040fe200078e020a */
[----:B------:R2:W-:Y:S03]  /*6b390*/  @P0 STG.E desc[UR8][R212.64], R249 ;  /* 0x000000f9d4000986 */ /* 0x0005e6000c101908 */
[C---:B-1----:R-:W-:Y:S01]  /*6b3a0*/  IMAD.WIDE R148, R150.reuse, 0x4, R84 ;  /* 0x0000000496947825 */ /* 0x042fe200078e0254 */
[----:B----4-:R-:W-:Y:S01]  /*6b3b0*/  @P4 STG.E desc[UR8][R214.64], R248 ;  /* 0x000000f8d6004986 */ /* 0x010fe2000c101908 */
[----:B------:R-:W-:Y:S01]  /*6b3c0*/  ISETP.GE.AND P1, PT, R9, R23, PT ;  /* 0x000000170900720c */ /* 0x000fe20003f26270 */
[----:B------:R-:W-:Y:S01]  /*6b3d0*/  ULDC UR14, c[0x0][0x228] ;  /* 0x00008a00000e7ab9 */ /* 0x000fe20000000800 */
[----:B------:R-:W-:Y:S01]  /*6b3e0*/  IMAD.WIDE R150, R150, 0x4, R86 ;  /* 0x0000000496967825 */ /* 0x000fe200078e0256 */
[----:B------:R1:W-:Y:S01]  /*6b3f0*/  @P5 STG.E desc[UR8][R148.64], R240 ;  /* 0x000000f094005986 */ /* 0x0003e2000c101908 */
[----:B------:R-:W-:Y:S01]  /*6b400*/  ISETP.LT.AND P4, PT, R246, UR6, !P3 ;  /* 0x00000006f6007c0c */ /* 0x000fe2000df81270 */
[----:B------:R-:W-:-:S02]  /*6b410*/  ULDC UR6, c[0x0][0x228] ;  /* 0x00008a0000067ab9 */ /* 0x000fc40000000800 */
[----:B--2---:R2:W-:Y:S01]  /*6b420*/  @P2 STG.E desc[UR8][R150.64], R245 ;  /* 0x000000f596002986 */ /* 0x0045e2000c101908 */
[C---:B------:R-:W-:Y:S01]  /*6b430*/  ISETP.LT.AND P2, PT, R247.reuse, UR4, !P3 ;  /* 0x00000004f7007c0c */ /* 0x040fe2000df41270 */
[----:B------:R-:W-:Y:S01]  /*6b440*/  ULDC UR4, c[0x0][0x228] ;  /* 0x00008a0000047ab9 */ /* 0x000fe20000000800 */
[----:B------:R-:W-:Y:S01]  /*6b450*/  IMAD.WIDE R212, R0, 0x4, R2 ;  /* 0x0000000400d47825 */ /* 0x000fe200078e0202 */
[----:B------:R-:W-:Y:S01]  /*6b460*/  ISETP.LT.AND P3, PT, R244, UR4, !P3 ;  /* 0x00000004f4007c0c */ /* 0x000fe2000df61270 */
[----:B------:R-:W-:Y:S02]  /*6b470*/  ULDC UR4, c[0x0][0x228] ;  /* 0x00008a0000047ab9 */ /* 0x000fe40000000800 */
[----:B------:R-:W-:Y:S01]  /*6b480*/  ISETP.LT.AND P5, PT, R247, UR4, !P1 ;  /* 0x00000004f7007c0c */ /* 0x000fe2000cfa1270 */
[C---:B-1----:R-:W-:Y:S01]  /*6b490*/  IMAD.WIDE R148, R0.reuse, 0x4, R84 ;  /* 0x0000000400947825 */ /* 0x042fe200078e0254 */
[C---:B------:R-:W-:Y:S01]  /*6b4a0*/  IADD3 R9, R0.reuse, UR28, RZ ;  /* 0x0000001c00097c10 */ /* 0x040fe2000fffe0ff */
[----:B------:R1:W-:Y:S01]  /*6b4b0*/  @P6 STG.E desc[UR8][R212.64], R241 ;  /* 0x000000f1d4006986 */ /* 0x0003e2000c101908 */
[----:B------:R-:W-:Y:S01]  /*6b4c0*/  ISETP.LT.AND P6, PT, R83, UR6, !P1 ;  /* 0x0000000653007c0c */ /* 0x000fe2000cfc1270 */
[----:B--2---:R-:W-:Y:S01]  /*6b4d0*/  IMAD.WIDE R150, R0, 0x4, R10 ;  /* 0x0000000400967825 */ /* 0x004fe200078e020a */
[----:B------:R-:W-:Y:S01]  /*6b4e0*/  ULDC UR4, c[0x0][0x228] ;  /* 0x00008a0000047ab9 */ /* 0x000fe20000000800 */
[----:B------:R-:W-:-:S02]  /*6b4f0*/  ULDC UR6, c[0x0][0x228] ;  /* 0x00008a0000067ab9 */ /* 0x000fc40000000800 */
[----:B------:R-:W-:Y:S01]  /*6b500*/  VIADD R240, R8, 0x9 ;  /* 0x0000000908f07836 */ /* 0x000fe20000000000 */
[----:B------:R2:W-:Y:S01]  /*6b510*/  @P2 STG.E desc[UR8][R150.64], R242 ;  /* 0x000000f296002986 */ /* 0x0005e2000c101908 */
[----:B-1----:R-:W-:-:S03]  /*6b520*/  IMAD.WIDE R212, R0, 0x4, R86 ;  /* 0x0000000400d47825 */ /* 0x002fc600078e0256 */
[----:B------:R-:W-:Y:S01]  /*6b530*/  ISETP.GE.AND P0, PT, R240, R23, PT ;  /* 0x00000017f000720c */ /* 0x000fe20003f06270 */
[----:B------:R-:W-:-:S04]  /*6b540*/  IMAD.WIDE R214, R9, 0x4, R10 ;  /* 0x0000000409d67825 */ /* 0x000fc800078e020a */
[----:B--2---:R-:W-:Y:S01]  /*6b550*/  IMAD.WIDE R150, R9, 0x4, R2 ;  /* 0x0000000409967825 */ /* 0x004fe200078e0202 */
[----:B------:R-:W-:-:S03]  /*6b560*/  IADD3 R0, R8, 0xa, RZ ;  /* 0x0000000a08007810 */ /* 0x000fc60007ffe0ff */
[C---:B------:R-:W-:Y:S02]  /*6b570*/  VIADD R245, R9.reuse, UR28 ;  /* 0x0000001c09f57c36 */ /* 0x040fe40008000000 */
[----:B------:R-:W-:Y:S01]  /*6b580*/  IMAD.WIDE R240, R9, 0x4, R84 ;  /* 0x0000000409f07825 */ /* 0x000fe200078e0254 */
[-C--:B------:R-:W-:Y:S02]  /*6b590*/  ISETP.GE.AND P2, PT, R0, R23.reuse, PT ;  /* 0x000000170000720c */ /* 0x080fe40003f46270 */
[----:B------:R-:W-:Y:S01]  /*6b5a0*/  IADD3 R0, R8, 0xb, RZ ;  /* 0x0000000b08007810 */ /* 0x000fe20007ffe0ff */
[----:B---3--:R1:W-:Y:S04]  /*6b5b0*/  @P4 STG.E desc[UR8][R148.64], R243 ;  /* 0x000000f394004986 */ /* 0x0083e8000c101908 */
[----:B------:R-:W-:Y:S01]  /*6b5c0*/  @P3 STG.E desc[UR8][R212.64], R251 ;  /* 0x000000fbd4003986 */ /* 0x000fe2000c101908 */
[----:B------:R-:W-:Y:S01]  /*6b5d0*/  ISETP.LT.AND P3, PT, R246, UR4, !P1 ;  /* 0x00000004f6007c0c */ /* 0x000fe2000cf61270 */
[----:B------:R-:W-:Y:S01]  /*6b5e0*/  ULDC UR4, c[0x0][0x228] ;  /* 0x00008a0000047ab9 */ /* 0x000fe20000000800 */
[----:B------:R-:W-:Y:S01]  /*6b5f0*/  ISETP.LT.AND P4, PT, R83, UR6, !P0 ;  /* 0x0000000653007c0c */ /* 0x000fe2000c781270 */
[----:B------:R2:W-:Y:S01]  /*6b600*/  @P6 STG.E desc[UR8][R150.64], R16 ;  /* 0x0000001096006986 */ /* 0x0005e2000c101908 */
[----:B------:R-:W-:Y:S01]  /*6b610*/  ISETP.LT.AND P1, PT, R244, UR4, !P1 ;  /* 0x00000004f4007c0c */ /* 0x000fe2000cf21270 */
[----:B------:R-:W-:Y:S01]  /*6b620*/  ULDC UR4, c[0x0][0x228] ;  /* 0x00008a0000047ab9 */ /* 0x000fe20000000800 */
[----:B------:R-:W-:Y:S01]  /*6b630*/  ULDC UR6, c[0x0][0x228] ;  /* 0x00008a0000067ab9 */ /* 0x000fe20000000800 */
[----:B------:R3:W-:Y:S01]  /*6b640*/  @P5 STG.E desc[UR8][R214.64], R12 ;  /* 0x0000000cd6005986 */ /* 0x0007e2000c101908 */
[----:B------:R-:W-:Y:S01]  /*6b650*/  ISETP.LT.AND P5, PT, R247, UR10, !P0 ;  /* 0x0000000af7007c0c */ /* 0x000fe2000c7a1270 */
[----:B-1----:R-:W-:Y:S01]  /*6b660*/  IMAD.WIDE R148, R9, 0x4, R86 ;  /* 0x0000000409947825 */ /* 0x002fe200078e0256 */
[----:B------:R-:W-:Y:S01]  /*6b670*/  ISETP.LT.AND P6, PT, R246, UR12, !P0 ;  /* 0x0000000cf6007c0c */ /* 0x000fe2000c7c1270 */
[----:B------:R-:W-:Y:S01]  /*6b680*/  ULDC UR10, c[0x0][0x228] ;  /* 0x00008a00000a7ab9 */ /* 0x000fe20000000800 */
[----:B------:R-:W-:Y:S01]  /*6b690*/  ISETP.LT.AND P0, PT, R244, UR4, !P0 ;  /* 0x00000004f4007c0c */ /* 0x000fe2000c701270 */
[C---:B--2---:R-:W-:Y:S01]  /*6b6a0*/  IMAD.WIDE R150, R245.reuse, 0x4, R2 ;  /* 0x00000004f5967825 */ /* 0x044fe200078e0202 */
[----:B------:R-:W-:Y:S01]  /*6b6b0*/  @P3 STG.E desc[UR8][R240.64], R4 ;  /* 0x00000004f0003986 */ /* 0x000fe2000c101908 */
[----:B------:R-:W-:Y:S01]  /*6b6c0*/  ULDC UR4, c[0x0][0x228] ;  /* 0x00008a0000047ab9 */ /* 0x000fe20000000800 */
[----:B------:R-:W-:Y:S01]  /*6b6d0*/  ULDC UR12, c[0x0][0x228] ;  /* 0x00008a00000c7ab9 */ /* 0x000fe20000000800 */
[----:B------:R-:W-:Y:S01]  /*6b6e0*/  IMAD.WIDE R212, R245, 0x4, R10 ;  /* 0x00000004f5d47825 */ /* 0x000fe200078e020a */
[----:B------:R1:W-:Y:S01]  /*6b6f0*/  @P1 STG.E desc[UR8][R148.64], R24 ;  /* 0x0000001894001986 */ /* 0x0003e2000c101908 */
[----:B------:R-:W-:Y:S01]  /*6b700*/  ISETP.LT.AND P1, PT, R83, UR4, !P2 ;  /* 0x0000000453007c0c */ /* 0x000fe2000d721270 */
[----:B------:R-:W-:Y:S01]  /*6b710*/  ULDC UR4, c[0x0][0x228] ;  /* 0x00008a0000047ab9 */ /* 0x000fe20000000800 */
[----:B---3--:R-:W-:Y:S01]  /*6b720*/  IMAD.WIDE R214, R245, 0x4, R84 ;  /* 0x00000004f5d67825 */ /* 0x008fe200078e0254 */
[----:B------:R2:W-:Y:S01]  /*6b730*/  @P4 STG.E desc[UR8][R150.64], R20 ;  /* 0x0000001496004986 */ /* 0x0005e2000c101908 */
[----:B------:R-:W-:Y:S01]  /*6b740*/  ISETP.LT.AND P4, PT, R247, UR6, !P2 ;  /* 0x00000006f7007c0c */ /* 0x000fe2000d781270 */
[----:B------:R-:W-:Y:S01]  /*6b750*/  ULDC UR6, c[0x0][0x228] ;  /* 0x00008a0000067ab9 */ /* 0x000fe20000000800 */
[----:B------:R-:W-:Y:S01]  /*6b760*/  ISETP.GE.AND P3, PT, R0, R23, PT ;  /* 0x000000170000720c */ /* 0x000fe20003f66270 */
[----:B------:R3:W-:Y:S01]  /*6b770*/  @P5 STG.E desc[UR8][R212.64], R120 ;  /* 0x00000078d4005986 */ /* 0x0007e2000c101908 */
[----:B------:R-:W-:Y:S01]  /*6b780*/  ISETP.LT.AND P5, PT, R246, UR10, !P2 ;  /* 0x0000000af6007c0c */ /* 0x000fe2000d7a1270 */
[C---:B------:R-:W-:Y:S01]  /*6b790*/  IMAD.WIDE R242, R245.reuse, 0x4, R86 ;  /* 0x00000004f5f27825 */ /* 0x040fe200078e0256 */
[----:B------:R-:W-:Y:S01]  /*6b7a0*/  ISETP.LT.AND P2, PT, R244, UR12, !P2 ;  /* 0x0000000cf4007c0c */ /* 0x000fe2000d741270 */
[----:B------:R4:W-:Y:S02]  /*6b7b0*/  @P6 STG.E desc[UR8][R214.64], R92 ;  /* 0x0000005cd6006986 */ /* 0x0009e4000c101908 */
[----:B-1----:R-:W-:Y:S01]  /*6b7c0*/  VIADD R149, R245, UR28 ;  /* 0x0000001cf5957c36 */ /* 0x002fe20008000000 */
[----:B------:R-:W-:Y:S01]  /*6b7d0*/  ISETP.LT.AND P6, PT, R83, UR14, !P3 ;  /* 0x0000000e53007c0c */ /* 0x000fe2000dfc1270 */
[----:B------:R-:W-:Y:S01]  /*6b7e0*/  @P0 STG.E desc[UR8][R242.64], R88 ;  /* 0x00000058f2000986 */ /* 0x000fe2000c101908 */
[----:B------:R-:W-:Y:S01]  /*6b7f0*/  IADD3 R0, R8, 0xc, RZ ;  /* 0x0000000c08007810 */ /* 0x000fe20007ffe0ff */
[C---:B--2---:R-:W-:Y:S01]  /*6b800*/  IMAD.WIDE R150, R149.reuse, 0x4, R84 ;  /* 0x0000000495967825 */ /* 0x044fe200078e0254 */
[C---:B------:R-:W-:Y:S01]  /*6b810*/  IADD3 R9, R149.reuse, UR28, RZ ;  /* 0x0000001c95097c10 */ /* 0x040fe2000fffe0ff */
[----:B------:R-:W-:Y:S01]  /*6b820*/  ULDC UR10, c[0x0][0x228] ;  /* 0x00008a00000a7ab9 */ /* 0x000fe20000000800 */
[----:B------:R-:W-:Y:S01]  /*6b830*/  ULDC UR12, c[0x0][0x228] ;  /* 0x00008a00000c7ab9 */ /* 0x000fe20000000800 */
[----:B---3--:R-:W-:-:S04]  /*6b840*/  IMAD.WIDE R212, R149, 0x4, R10 ;  /* 0x0000000495d47825 */ /* 0x008fc800078e020a */
[C---:B----4-:R-:W-:Y:S01]  /*6b850*/  IMAD.WIDE R214, R149.reuse, 0x4, R2 ;  /* 0x0000000495d67825 */ /* 0x050fe200078e0202 */
[----:B------:R-:W-:Y:S01]  /*6b860*/  ISETP.GE.AND P0, PT, R0, R23, PT ;  /* 0x000000170000720c */ /* 0x000fe20003f06270 */
[----:B------:R-:W-:Y:S02]  /*6b870*/  ULDC UR14, c[0x0][0x228] ;  /* 0x00008a00000e7ab9 */ /* 0x000fe40000000800 */
[----:B------:R-:W-:Y:S01]  /*6b880*/  IMAD.WIDE R148, R149, 0x4, R86 ;  /* 0x0000000495947825 */ /* 0x000fe200078e0256 */
[----:B------:R1:W-:Y:S01]  /*6b890*/  @P1 STG.E desc[UR8][R214.64], R17 ;  /* 0x00000011d6001986 */ /* 0x0003e2000c101908 */
[----:B------:R-:W-:Y:S01]  /*6b8a0*/  ISETP.LT.AND P1, PT, R246, UR6, !P3 ;  /* 0x00000006f6007c0c */ /* 0x000fe2000df21270 */
[----:B------:R-:W-:Y:S01]  /*6b8b0*/  ULDC UR6, c[0x0][0x228] ;  /* 0x00008a0000067ab9 */ /* 0x000fe20000000800 */
[----:B------:R-:W-:Y:S01]  /*6b8c0*/  IMAD.WIDE R240, R9, 0x4, R2 ;  /* 0x0000000409f07825 */ /* 0x000fe200078e0202 */
[----:B------:R2:W-:Y:S01]  /*6b8d0*/  @P4 STG.E desc[UR8][R212.64], R13 ;  /* 0x0000000dd4004986 */ /* 0x0005e2000c101908 */
[----:B------:R-:W-:Y:S01]  /*6b8e0*/  ISETP.LT.AND P4, PT, R247, UR4, !P3 ;  /* 0x00000004f7007c0c */ /* 0x000fe2000df81270 */
[----:B------:R-:W-:-:S02]  /*6b8f0*/  ULDC UR4, c[0x0][0x228] ;  /* 0x00008a0000047ab9 */ /* 0x000fc40000000800 */
[----:B------:R3:W-:Y:S01]  /*6b900*/  @P5 STG.E desc[UR8][R150.64], R5 ;  /* 0x0000000596005986 */ /* 0x0007e2000c101908 */
[----:B------:R-:W-:Y:S01]  /*6b910*/  ISETP.LT.AND P3, PT, R244, UR4, !P3 ;  /* 0x00000004f4007c0c */ /* 0x000fe2000df61270 */
[----:B------:R-:W-:Y:S02]  /*6b920*/  ULDC UR4, c[0x0][0x228] ;  /* 0x00008a0000047ab9 */ /* 0x000fe40000000800 */
[----:B------:R4:W-:Y:S01]  /*6b930*/  @P2 STG.E desc[UR8][R148.64], R25 ;  /* 0x0000001994002986 */ /* 0x0009e2000c101908 */
[----:B------:R-:W-:Y:S01]  /*6b940*/  ISETP.LT.AND P5, PT, R247, UR4, !P0 ;  /* 0x00000004f7007c0c */ /* 0x000fe2000c7a1270 */
[----:B-1----:R-:W-:Y:S01]  /*6b950*/  IMAD.WIDE R16, R9, 0x4, R86 ;  /* 0x0000000409107825 */ /* 0x002fe200078e0256 */
[----:B------:R-:W-:Y:S01]  /*6b960*/  IADD3 R0, R8, 0xd, RZ ;  /* 0x0000000d08007810 */ /* 0x000fe20007ffe0ff */
[----:B------:R1:W-:Y:S01]  /*6b970*/  @P6 STG.E desc[UR8][R240.64], R21 ;  /* 0x00000015f0006986 */ /* 0x0003e2000c101908 */
[----:B------:R-:W-:Y:S01]  /*6b980*/  ISETP.LT.AND P6, PT, R83, UR6, !P0 ;  /* 0x0000000653007c0c */ /* 0x000fe2000c7c1270 */
[----:B--2---:R-:W-:Y:S01]  /*6b990*/  IMAD.WIDE R12, R9, 0x4, R84 ;  /* 0x00000004090c7825 */ /* 0x004fe200078e0254 */
[----:B------:R-:W-:-:S03]  /*6b9a0*/  ULDC UR4, c[0x0][0x228] ;  /* 0x00008a0000047ab9 */ /* 0x000fc60000000800 */
[----:B---3--:R-:W-:-:S04]  /*6b9b0*/  IMAD.WIDE R4, R9, 0x4, R10 ;  /* 0x0000000409047825 */ /* 0x008fc800078e020a */
[----:B----4-:R-:W-:Y:S01]  /*6b9c0*/  VIADD R149, R9, UR28 ;  /* 0x0000001c09957c36 */ /* 0x010fe20008000000 */
[----:B------:R2:W-:Y:S01]  /*6b9d0*/  @P4 STG.E desc[UR8][R4.64], R121 ;  /* 0x0000007904004986 */ /* 0x0005e2000c101908 */
[----:B------:R-:W-:Y:S01]  /*6b9e0*/  ISETP.GE.AND P2, PT, R0, R23, PT ;  /* 0x000000170000720c */ /* 0x000fe20003f46270 */
[----:B------:R-:W-:Y:S01]  /*6b9f0*/  ULDC UR6, c[0x0][0x228] ;  /* 0x00008a0000067ab9 */ /* 0x000fe20000000800 */
[C---:B-1----:R-:W-:Y:S01]  /*6ba00*/  IMAD.WIDE R20, R149.reuse, 0x4, R2 ;  /* 0x0000000495147825 */ /* 0x042fe200078e0202 */
[----:B------:R1:W-:Y:S01]  /*6ba10*/  @P1 STG.E desc[UR8][R12.64], R93 ;  /* 0x0000005d0c001986 */ /* 0x0003e2000c101908 */
[----:B------:R-:W-:Y:S01]  /*6ba20*/  ISETP.LT.AND P1, PT, R246, UR4, !P0 ;  /* 0x00000004f6007c0c */ /* 0x000fe2000c721270 */
[----:B------:R-:W-:Y:S01]  /*6ba30*/  ULDC UR4, c[0x0][0x228] ;  /* 0x00008a0000047ab9 */ /* 0x000fe20000000800 */
[----:B------:R-:W-:Y:S01]  /*6ba40*/  IMAD.WIDE R24, R149, 0x4, R10 ;  /* 0x0000000495187825 */ /* 0x000fe200078e020a */
[----:B------:R3:W-:Y:S01]  /*6ba50*/  @P3 STG.E desc[UR8][R16.64], R89 ;  /* 0x0000005910003986 */ /* 0x0007e2000c101908 */
[----:B------:R-:W-:Y:S01]  /*6ba60*/  ISETP.LT.AND P0, PT, R244, UR4, !P0 ;  /* 0x00000004f4007c0c */ /* 0x000fe2000c701270 */
[----:B------:R-:W-:Y:S01]  /*6ba70*/  ULDC UR4, c[0x0][0x228] ;  /* 0x00008a0000047ab9 */ /* 0x000fe20000000800 */
[----:B------:R-:W-:Y:S01]  /*6ba80*/  ISETP.LT.AND P3, PT, R83, UR6, !P2 ;  /* 0x0000000653007c0c */ /* 0x000fe2000d761270 */
[----:B------:R4:W-:Y:S01]  /*6ba90*/  @P6 STG.E desc[UR8][R20.64], R18 ;  /* 0x0000001214006986 */ /* 0x0009e2000c101908 */
[----:B------:R-:W-:-:S02]  /*6baa0*/  IADD3 R0, R8, 0xe, RZ ;  /* 0x0000000e08007810 */ /* 0x000fc40007ffe0ff */
[----:B------:R-:W-:Y:S01]  /*6bab0*/  IADD3 R9, R149, UR28, RZ ;  /* 0x0000001c95097c10 */ /* 0x000fe2000fffe0ff */
[----:B------:R4:W-:Y:S01]  /*6bac0*/  @P5 STG.E desc[UR8][R24.64], R14 ;  /* 0x0000000e18005986 */ /* 0x0009e2000c101908 */
[----:B------:R-:W-:Y:S01]  /*6bad0*/  ISETP.LT.AND P5, PT, R247, UR10, !P2 ;  /* 0x0000000af7007c0c */ /* 0x000fe2000d7a1270 */
[C---:B--2---:R-:W-:Y:S01]  /*6bae0*/  IMAD.WIDE R4, R149.reuse, 0x4, R84 ;  /* 0x0000000495047825 */ /* 0x044fe200078e0254 */
[----:B------:R-:W-:Y:S01]  /*6baf0*/  ISETP.LT.AND P6, PT, R246, UR12, !P2 ;  /* 0x0000000cf6007c0c */ /* 0x000fe2000d7c1270 */
[----:B------:R-:W-:Y:S01]  /*6bb00*/  ULDC UR6, c[0x0][0x228] ;  /* 0x00008a0000067ab9 */ /* 0x000fe20000000800 */
[----:B------:R-:W-:Y:S01]  /*6bb10*/  ISETP.LT.AND P2, PT, R244, UR4, !P2 ;  /* 0x00000004f4007c0c */ /* 0x000fe2000d741270 */
[----:B-1----:R-:W-:Y:S01]  /*6bb20*/  IMAD.WIDE R12, R149, 0x4, R86 ;  /* 0x00000004950c7825 */ /* 0x002fe200078e0256 */
[----:B------:R-:W-:Y:S01]  /*6bb30*/  ISETP.GE.AND P4, PT, R0, R23, PT ;  /* 0x000000170000720c */ /* 0x000fe20003f86270 */
[----:B------:R1:W-:Y:S01]  /*6bb40*/  @P1 STG.E desc[UR8][R4.64], R6 ;  /* 0x0000000604001986 */ /* 0x0003e2000c101908 */
[----:B------:R-:W-:Y:S01]  /*6bb50*/  ULDC UR4, c[0x0][0x228] ;  /* 0x00008a0000047ab9 */ /* 0x000fe20000000800 */
[----:B------:R-:W-:Y:S01]  /*6bb60*/  VIADD R0, R8, 0xf ;  /* 0x0000000f08007836 */ /* 0x000fe20000000000 */
[----:B------:R-:W-:Y:S01]  /*6bb70*/  ULDC UR10, c[0x0][0x228] ;  /* 0x00008a00000a7ab9 */ /* 0x000fe20000000800 */
[----:B---3--:R-:W-:Y:S01]  /*6bb80*/  IMAD.WIDE R16, R9, 0x4, R2 ;  /* 0x0000000409107825 */ /* 0x008fe200078e0202 */
[----:B------:R2:W-:Y:S01]  /*6bb90*/  @P0 STG.E desc[UR8][R12.64], R26 ;  /* 0x0000001a0c000986 */ /* 0x0005e2000c101908 */
[----:B------:R-:W-:-:S02]  /*6bba0*/  ULDC UR12, c[0x0][0x228] ;  /* 0x00008a00000c7ab9 */ /* 0x000fc40000000800 */
[----:B----4-:R-:W-:Y:S01]  /*6bbb0*/  IMAD.WIDE R20, R9, 0x4, R10 ;  /* 0x0000000409147825 */ /* 0x010fe200078e020a */
[----:B------:R-:W-:-:S03]  /*6bbc0*/  ISETP.GE.AND P1, PT, R0, R23, PT ;  /* 0x000000170000720c */ /* 0x000fc60003f26270 */
[C---:B------:R-:W-:Y:S01]  /*6bbd0*/  IMAD.WIDE R24, R9.reuse, 0x4, R84 ;  /* 0x0000000409187825 */ /* 0x040fe200078e0254 */
[----:B------:R3:W-:Y:S01]  /*6bbe0*/  @P3 STG.E desc[UR8][R16.64], R22 ;  /* 0x0000001610003986 */ /* 0x0007e2000c101908 */
[C---:B-1----:R-:W-:Y:S02]  /*6bbf0*/  IADD3 R6, R8.reuse, 0x10, RZ ;  /* 0x0000001008067810 */ /* 0x042fe40007ffe0ff */
[----:B------:R-:W-:Y:S01]  /*6bc00*/  IMAD.WIDE R4, R9, 0x4, R86 ;  /* 0x0000000409047825 */ /* 0x000fe200078e0256 */
[----:B------:R-:W-:Y:S01]  /*6bc10*/  IADD3 R0, R8, 0x11, RZ ;  /* 0x0000001108007810 */ /* 0x000fe20007ffe0ff */
[----:B------:R1:W-:Y:S01]  /*6bc20*/  @P5 STG.E desc[UR8][R20.64], R122 ;  /* 0x0000007a14005986 */ /* 0x0003e2000c101908 */
[----:B------:R-:W-:-:S03]  /*6bc30*/  ISETP.GE.AND P3, PT, R6, R23, PT ;  /* 0x000000170600720c */ /* 0x000fc60003f66270 */
[----:B------:R4:W-:Y:S04]  /*6bc40*/  @P6 STG.E desc[UR8][R24.64], R94 ;  /* 0x0000005e18006986 */ /* 0x0009e8000c101908 */
[----:B------:R4:W-:Y:S01]  /*6bc50*/  @P2 STG.E desc[UR8][R4.64], R90 ;  /* 0x0000005a04002986 */ /* 0x0009e2000c101908 */
[----:B------:R-:W-:-:S03]  /*6bc60*/  ISETP.GE.AND P2, PT, R0, R23, PT ;  /* 0x000000170000720c */ /* 0x000fc60003f46270 */
[----:B------:R-:W4:Y:S01]  /*6bc70*/  LDL.LU R23, [R1+0x197c] ;  /* 0x00197c0001177983 */ /* 0x000f220000300800 */
[----:B------:R-:W-:Y:S01]  /*6bc80*/  ISETP.LT.AND P0, PT, R83, UR4, !P4 ;  /* 0x0000000453007c0c */ /* 0x000fe2000e701270 */
[----:B------:R-:W-:Y:S01]  /*6bc90*/  ULDC UR4, c[0x0][0x228] ;  /* 0x00008a0000047ab9 */ /* 0x000fe20000000800 */
[----:B------:R-:W-:Y:S01]  /*6bca0*/  ISETP.LT.AND P6, PT, R247, UR6, !P4 ;  /* 0x00000006f7007c0c */ /* 0x000fe2000e7c1270 */
[----:B------:R-:W-:Y:S01]  /*6bcb0*/  VIADD R89, R9, UR28 ;  /* 0x0000001c09597c36 */ /* 0x000fe20008000000 */
[----:B------:R-:W-:Y:S01]  /*6bcc0*/  ISETP.LT.AND P5, PT, R246, UR4, !P4 ;  /* 0x00000004f6007c0c */ /* 0x000fe2000e7a1270 */
[----:B------:R-:W-:Y:S01]  /*6bcd0*/  ULDC UR4, c[0x0][0x228] ;  /* 0x00008a0000047ab9 */ /* 0x000fe20000000800 */
[----:B------:R-:W-:Y:S01]  /*6bce0*/  ISETP.LT.AND P4, PT, R244, UR10, !P4 ;  /* 0x0000000af4007c0c */ /* 0x000fe2000e781270 */
[----:B--2---:R-:W-:Y:S01]  /*6bcf0*/  IMAD.WIDE R12, R89, 0x4, R2 ;  /* 0x00000004590c7825 */ /* 0x004fe200078e0202 */
[----:B------:R-:W-:Y:S01]  /*6bd00*/  ULDC UR6, c[0x0][0x228] ;  /* 0x00008a0000067ab9 */ /* 0x000fe20000000800 */
[----:B------:R-:W-:-:S02]  /*6bd10*/  ULDC UR10, c[0x0][0x228] ;  /* 0x00008a00000a7ab9 */ /* 0x000fc40000000800 */
[----:B---3--:R-:W-:-:S04]  /*6bd20*/  IMAD.WIDE R16, R89, 0x4, R10 ;  /* 0x0000000459107825 */ /* 0x008fc800078e020a */
[C---:B-1----:R-:W-:Y:S01]  /*6bd30*/  IMAD.WIDE R20, R89.reuse, 0x4, R84 ;  /* 0x0000000459147825 */ /* 0x042fe200078e0254 */
[----:B------:R-:W-:Y:S03]  /*6bd40*/  @P0 STG.E desc[UR8][R12.64], R19 ;  /* 0x000000130c000986 */ /* 0x000fe6000c101908 */
[----:B----4-:R-:W-:Y:S01]  /*6bd50*/  IMAD.WIDE R24, R89, 0x4, R86 ;  /* 0x0000000459187825 */ /* 0x010fe200078e0256 */
[----:B------:R-:W-:Y:S01]  /*6bd60*/  @P6 STG.E desc[UR8][R16.64], R15 ;  /* 0x0000000f10006986 */ /* 0x000fe2000c101908 */
[----:B------:R-:W-:Y:S01]  /*6bd70*/  ISETP.LT.AND P0, PT, R83, UR4, !P1 ;  /* 0x0000000453007c0c */ /* 0x000fe2000cf01270 */
[----:B------:R-:W-:Y:S02]  /*6bd80*/  ULDC UR4, c[0x0][0x228] ;  /* 0x00008a0000047ab9 */ /* 0x000fe40000000800 */
[----:B------:R1:W-:Y:S01]  /*6bd90*/  @P5 STG.E desc[UR8][R20.64], R7 ;  /* 0x0000000714005986 */ /* 0x0003e2000c101908 */
[----:B------:R-:W-:Y:S01]  /*6bda0*/  ISETP.LT.AND P5, PT, R246, UR6, !P1 ;  /* 0x00000006f6007c0c */ /* 0x000fe2000cfa1270 */
[----:B------:R-:W-:-:S02]  /*6bdb0*/  ULDC UR6, c[0x0][0x228] ;  /* 0x00008a0000067ab9 */ /* 0x000fc40000000800 */
[----:B------:R-:W-:Y:S01]  /*6bdc0*/  @P4 STG.E desc[UR8][R24.64], R27 ;  /* 0x0000001b18004986 */ /* 0x000fe2000c101908 */
[----:B------:R-:W-:Y:S01]  /*6bdd0*/  ISETP.LT.AND P4, PT, R247, UR4, !P1 ;  /* 0x00000004f7007c0c */ /* 0x000fe2000cf81270 */
[----:B------:R-:W-:Y:S01]  /*6bde0*/  ULDC UR4, c[0x0][0x22c] ;  /* 0x00008b0000047ab9 */ /* 0x000fe20000000800 */
[----:B------:R-:W-:Y:S02]  /*6bdf0*/  IADD3 R89, R89, UR28, RZ ;  /* 0x0000001c59597c10 */ /* 0x000fe4000fffe0ff */
[----:B------:R-:W-:Y:S01]  /*6be00*/  ISETP.LT.AND P1, PT, R244, UR10, !P1 ;  /* 0x0000000af4007c0c */ /* 0x000fe2000cf21270 */
[----:B------:R-:W-:Y:S02]  /*6be10*/  ULDC UR10, c[0x0][0x228] ;  /* 0x00008a00000a7ab9 */ /* 0x000fe40000000800 */
[----:B------:R-:W-:Y:S01]  /*6be20*/  IMAD.WIDE R4, R89, 0x4, R2 ;  /* 0x0000000459047825 */ /* 0x000fe200078e0202 */
[----:B------:R-:W-:-:S03]  /*6be30*/  IADD3 R0, R8, 0x12, RZ ;  /* 0x0000001208007810 */ /* 0x000fc60007ffe0ff */
[----:B-1----:R-:W-:-:S04]  /*6be40*/  IMAD.WIDE R6, R89, 0x4, R10 ;  /* 0x0000000459067825 */ /* 0x002fc800078e020a */
[----:B------:R-:W-:-:S04]  /*6be50*/  IMAD.WIDE R12, R89, 0x4, R84 ;  /* 0x00000004590c7825 */ /* 0x000fc800078e0254 */
[----:B------:R-:W-:Y:S01]  /*6be60*/  IMAD.WIDE R14, R89, 0x4, R86 ;  /* 0x00000004590e7825 */ /* 0x000fe200078e0256 */
[----:B------:R-:W-:Y:S01]  /*6be70*/  ISETP.LT.AND P6, PT, R83, UR12, !P3 ;  /* 0x0000000c53007c0c */ /* 0x000fe2000dfc1270 */
[----:B------:R-:W-:Y:S02]  /*6be80*/  ULDC UR12, c[0x0][0x228] ;  /* 0x00008a00000c7ab9 */ /* 0x000fe40000000800 */
[----:B------:R-:W-:-:S04]  /*6be90*/  VIADD R9, R89, UR28 ;  /* 0x0000001c59097c36 */ /* 0x000fc80008000000 */
[C---:B------:R-:W-:Y:S01]  /*6bea0*/  IMAD.WIDE R16, R9.reuse, 0x4, R2 ;  /* 0x0000000409107825 */ /* 0x040fe200078e0202 */
[----:B------:R-:W-:Y:S01]  /*6beb0*/  IADD3 R19, R9, UR28, RZ ;  /* 0x0000001c09137c10 */ /* 0x000fe2000fffe0ff */
[----:B------:R1:W-:Y:S01]  /*6bec0*/  @P0 STG.E desc[UR8][R4.64], R23 ;  /* 0x0000001704000986 */ /* 0x0003e2000c101908 */
[----:B------:R-:W-:Y:S01]  /*6bed0*/  ISETP.GE.AND P0, PT, R0, UR4, PT ;  /* 0x0000000400007c0c */ /* 0x000fe2000bf06270 */
[----:B------:R-:W-:Y:S02]  /*6bee0*/  ULDC UR4, c[0x0][0x228] ;  /* 0x00008a0000047ab9 */ /* 0x000fe40000000800 */
[----:B------:R2:W-:Y:S04]  /*6bef0*/  @P4 STG.E desc[UR8][R6.64], R123 ;  /* 0x0000007b06004986 */ /* 0x0005e8000c101908 */
[----:B------:R3:W-:Y:S04]  /*6bf00*/  @P5 STG.E desc[UR8][R12.64], R95 ;  /* 0x0000005f0c005986 */ /* 0x0007e8000c101908 */
[----:B------:R4:W-:Y:S01]  /*6bf10*/  @P1 STG.E desc[UR8][R14.64], R91 ;  /* 0x0000005b0e001986 */ /* 0x0009e2000c101908 */
[----:B------:R-:W-:Y:S01]  /*6bf20*/  ISETP.LT.AND P1, PT, R247, UR4, !P3 ;  /* 0x00000004f7007c0c */ /* 0x000fe2000df21270 */
[----:B------:R-:W-:-:S02]  /*6bf30*/  ULDC UR4, c[0x0][0x228] ;  /* 0x00008a0000047ab9 */ /* 0x000fc40000000800 */
[----:B------:R-:W-:Y:S01]  /*6bf40*/  ISETP.LT.AND P4, PT, R246, UR4, !P3 ;  /* 0x00000004f6007c0c */ /* 0x000fe2000df81270 */
[C---:B-1----:R-:W-:Y:S01]  /*6bf50*/  IMAD.WIDE R4, R9.reuse, 0x4, R10 ;  /* 0x0000000409047825 */ /* 0x042fe200078e020a */
[----:B------:R-:W-:Y:S02]  /*6bf60*/  ISETP.LT.AND P3, PT, R244, UR6, !P3 ;  /* 0x00000006f4007c0c */ /* 0x000fe4000df61270 */
[----:B------:R-:W-:Y:S01]  /*6bf70*/  IADD3 R0, R8, 0x13, RZ ;  /* 0x0000001308007810 */ /* 0x000fe20007ffe0ff */
[----:B--2---:R-:W-:Y:S01]  /*6bf80*/  IMAD.WIDE R6, R9, 0x4, R84 ;  /* 0x0000000409067825 */ /* 0x004fe200078e0254 */
[----:B------:R1:W-:Y:S01]  /*6bf90*/  @P6 STG.E desc[UR8][R16.64], R60 ;  /* 0x0000003c10006986 */ /* 0x0003e2000c101908 */
[----:B------:R-:W-:Y:S01]  /*6bfa0*/  ULDC UR4, c[0x0][0x22c] ;  /* 0x00008b0000047ab9 */ /* 0x000fe20000000800 */
[----:B------:R-:W-:Y:S01]  /*6bfb0*/  ISETP.LT.AND P5, PT, R83, UR10, !P2 ;  /* 0x0000000a53007c0c */ /* 0x000fe2000d7a1270 */
[----:B---3--:R-:W-:Y:S01]  /*6bfc0*/  IMAD.WIDE R12, R9, 0x4, R86 ;  /* 0x00000004090c7825 */ /* 0x008fe200078e0256 */
[----:B------:R2:W-:Y:S01]  /*6bfd0*/  @P1 STG.E desc[UR8][R4.64], R28 ;  /* 0x0000001c04001986 */ /* 0x0005e2000c101908 */
[----:B------:R-:W-:Y:S01]  /*6bfe0*/  ISETP.GE.AND P1, PT, R0, UR4, PT ;  /* 0x0000000400007c0c */ /* 0x000fe2000bf26270 */
        /* <DEDUP_REMOVED lines=8> */
[----:B----4-:R-:W-:Y:S01]  /*6c070*/  IMAD.WIDE R14, R19, 0x4, R2 ;  /* 0x00000004130e7825 */ /* 0x010fe200078e0202 */
[----:B------:R-:W-:Y:S01]  /*6c080*/  ISETP.LT.AND P3, PT, R83, UR6, !P0 ;  /* 0x0000000653007c0c */ /* 0x000fe2000c761270 */
[----:B------:R-:W-:Y:S01]  /*6c090*/  ULDC UR10, c[0x0][0x228] ;  /* 0x00008a00000a7ab9 */ /* 0x000fe20000000800 */
[----:B------:R-:W-:Y:S01]  /*6c0a0*/  ULDC UR12, c[0x0][0x228] ;  /* 0x00008a00000c7ab9 */ /* 0x000fe20000000800 */
[C---:B-1----:R-:W-:Y:S01]  /*6c0b0*/  IMAD.WIDE R16, R19.reuse, 0x4, R10 ;  /* 0x0000000413107825 */ /* 0x042fe200078e020a */
[----:B------:R1:W-:Y:S03]  /*6c0c0*/  @P5 STG.E desc[UR8][R14.64], R124 ;  /* 0x0000007c0e005986 */ /* 0x0003e6000c101908 */
[----:B------:R-:W-:-:S02]  /*6c0d0*/  VIADD R9, R19, UR28 ;  /* 0x0000001c13097c36 */ /* 0x000fc40008000000 */
[----:B--2---:R-:W-:Y:S01]  /*6c0e0*/  IMAD.WIDE R4, R19, 0x4, R84 ;  /* 0x0000000413047825 */ /* 0x004fe200078e0254 */
[----:B------:R2:W-:Y:S01]  /*6c0f0*/  @P6 STG.E desc[UR8][R16.64], R160 ;  /* 0x000000a010006986 */ /* 0x0005e2000c101908 */
[----:B------:R-:W-:Y:S01]  /*6c100*/  ISETP.LT.AND P5, PT, R247, UR10, !P0 ;  /* 0x0000000af7007c0c */ /* 0x000fe2000c7a1270 */
[----:B------:R-:W-:Y:S01]  /*6c110*/  ULDC UR4, c[0x0][0x22c] ;  /* 0x00008b0000047ab9 */ /* 0x000fe20000000800 */
[----:B------:R-:W-:Y:S01]  /*6c120*/  IADD3 R0, R8, 0x14, RZ ;  /* 0x0000001408007810 */ /* 0x000fe20007ffe0ff */
[----:B---3--:R-:W-:Y:S01]  /*6c130*/  IMAD.WIDE R6, R19, 0x4, R86 ;  /* 0x0000000413067825 */ /* 0x008fe200078e0256 */
[----:B------:R-:W-:Y:S01]  /*6c140*/  ISETP.LT.AND P6, PT, R246, UR12, !P0 ;  /* 0x0000000cf6007c0c */ /* 0x000fe2000c7c1270 */
[----:B------:R3:W-:Y:S01]  /*6c150*/  @P4 STG.E desc[UR8][R4.64], R128 ;  /* 0x0000008004004986 */ /* 0x0007e2000c101908 */
[----:B------:R-:W-:Y:S01]  /*6c160*/  ULDC UR6, c[0x0][0x228] ;  /* 0x00008a0000067ab9 */ /* 0x000fe20000000800 */
[C---:B------:R-:W-:Y:S01]  /*6c170*/  IMAD.WIDE R12, R9.reuse, 0x4, R2 ;  /* 0x00000004090c7825 */ /* 0x040fe200078e0202 */
[----:B------:R-:W-:Y:S01]  /*6c180*/  ISETP.GE.AND P4, PT, R0, UR4, PT ;  /* 0x0000000400007c0c */ /* 0x000fe2000bf86270 */
[----:B------:R-:W-:Y:S01]  /*6c190*/  @P2 STG.E desc[UR8][R6.64], R156 ;  /* 0x0000009c06002986 */ /* 0x000fe2000c101908 */
[----:B------:R-:W-:Y:S01]  /*6c1a0*/  ULDC UR4, c[0x0][0x228] ;  /* 0x00008a0000047ab9 */ /* 0x000fe20000000800 */
[C---:B-1----:R-:W-:Y:S01]  /*6c1b0*/  IMAD.WIDE R14, R9.reuse, 0x4, R10 ;  /* 0x00000004090e7825 */ /* 0x042fe200078e020a */
[----:B------:R-:W-:Y:S01]  /*6c1c0*/  ULDC UR10, c[0x0][0x228] ;  /* 0x00008a00000a7ab9 */ /* 0x000fe20000000800 */
[----:B------:R-:W-:Y:S01]  /*6c1d0*/  @P3 STG.E desc[UR8][R12.64], R61 ;  /* 0x0000003d0c003986 */ /* 0x000fe2000c101908 */
[----:B------:R-:W-:Y:S01]  /*6c1e0*/  ISETP.LT.AND P3, PT, R244, UR4, !P0 ;  /* 0x00000004f4007c0c */ /* 0x000fe2000c761270 */
[----:B--2---:R-:W-:Y:S01]  /*6c1f0*/  IMAD.WIDE R16, R9, 0x4, R84 ;  /* 0x0000000409107825 */ /* 0x004fe200078e0254 */
[----:B------:R-:W-:Y:S01]  /*6c200*/  IADD3 R0, R8, 0x15, RZ ;  /* 0x0000001508007810 */ /* 0x000fe20007ffe0ff */
[----:B------:R-:W-:Y:S01]  /*6c210*/  @P5 STG.E desc[UR8][R14.64], R29 ;  /* 0x0000001d0e005986 */ /* 0x000fe2000c101908 */
[----:B------:R-:W-:Y:S01]  /*6c220*/  ULDC UR12, c[0x0][0x228] ;  /* 0x00008a00000c7ab9 */ /* 0x000fe20000000800 */
[----:B------:R-:W-:Y:S01]  /*6c230*/  ISETP.LT.AND P0, PT, R83, UR6, !P1 ;  /* 0x0000000653007c0c */ /* 0x000fe2000cf01270 */
[----:B------:R-:W-:Y:S01]  /*6c240*/  ULDC UR4, c[0x0][0x22c] ;  /* 0x00008b0000047ab9 */ /* 0x000fe20000000800 */
[----:B------:R1:W-:Y:S01]  /*6c250*/  @P6 STG.E desc[UR8][R16.64], R57 ;  /* 0x0000003910006986 */ /* 0x0003e2000c101908 */
[----:B------:R-:W-:Y:S01]  /*6c260*/  ISETP.LT.AND P5, PT, R247, UR10, !P1 ;  /* 0x0000000af7007c0c */ /* 0x000fe2000cfa1270 */
[C---:B---3--:R-:W-:Y:S01]  /*6c270*/  IMAD.WIDE R4, R9.reuse, 0x4, R86 ;  /* 0x0000000409047825 */ /* 0x048fe200078e0256 */
[----:B------:R-:W-:Y:S01]  /*6c280*/  ISETP.LT.AND P6, PT, R246, UR12, !P1 ;  /* 0x0000000cf6007c0c */ /* 0x000fe2000cfc1270 */
[----:B------:R-:W-:Y:S01]  /*6c290*/  ULDC UR6, c[0x0][0x228] ;  /* 0x00008a0000067ab9 */ /* 0x000fe20000000800 */
[----:B------:R-:W-:Y:S01]  /*6c2a0*/  ISETP.GE.AND P2, PT, R0, UR4, PT ;  /* 0x0000000400007c0c */ /* 0x000fe2000bf46270 */
[----:B------:R-:W-:Y:S01]  /*6c2b0*/  ULDC UR4, c[0x0][0x22c] ;  /* 0x00008b0000047ab9 */ /* 0x000fe20000000800 */
[----:B------:R-:W-:Y:S01]  /*6c2c0*/  IADD3 R0, R8, 0x16, RZ ;  /* 0x0000001608007810 */ /* 0x000fe20007ffe0ff */
[----:B------:R2:W-:Y:S01]  /*6c2d0*/  @P3 STG.E desc[UR8][R4.64], R153 ;  /* 0x0000009904003986 */ /* 0x0005e2000c101908 */
[----:B------:R-:W-:Y:S01]  /*6c2e0*/  ULDC UR10, c[0x0][0x228] ;  /* 0x00008a00000a7ab9 */ /* 0x000fe20000000800 */
[----:B------:R-:W-:Y:S01]  /*6c2f0*/  ULDC UR12, c[0x0][0x228] ;  /* 0x00008a00000c7ab9 */ /* 0x000fe20000000800 */
[----:B-1----:R-:W-:Y:S01]  /*6c300*/  VIADD R17, R9, UR28 ;  /* 0x0000001c09117c36 */ /* 0x002fe20008000000 */
[----:B------:R-:W-:Y:S01]  /*6c310*/  ISETP.GE.AND P3, PT, R0, UR4, PT ;  /* 0x0000000400007c0c */ /* 0x000fe2000bf66270 */
[----:B------:R-:W-:-:S02]  /*6c320*/  ULDC UR4, c[0x0][0x228] ;  /* 0x00008a0000047ab9 */ /* 0x000fc40000000800 */
[C---:B------:R-:W-:Y:S01]  /*6c330*/  IMAD.WIDE R6, R17.reuse, 0x4, R2 ;  /* 0x0000000411067825 */ /* 0x040fe200078e0202 */
[----:B------:R-:W-:Y:S01]  /*6c340*/  ISETP.LT.AND P1, PT, R244, UR4, !P1 ;  /* 0x00000004f4007c0c */ /* 0x000fe2000cf21270 */
[----:B------:R-:W-:Y:S02]  /*6c350*/  ULDC UR4, c[0x0][0x228] ;  /* 0x00008a0000047ab9 */ /* 0x000fe40000000800 */
[C---:B------:R-:W-:Y:S01]  /*6c360*/  IMAD.WIDE R12, R17.reuse, 0x4, R10 ;  /* 0x00000004110c7825 */ /* 0x040fe200078e020a */
[----:B------:R1:W-:Y:S03]  /*6c370*/  @P0 STG.E desc[UR8][R6.64], R125 ;  /* 0x0000007d06000986 */ /* 0x0003e6000c101908 */
[----:B------:R-:W-:Y:S01]  /*6c380*/  IMAD.WIDE R14, R17, 0x4, R84 ;  /* 0x00000004110e7825 */ /* 0x000fe200078e0254 */
[----:B------:R3:W-:Y:S01]  /*6c390*/  @P5 STG.E desc[UR8][R12.64], R161 ;  /* 0x000000a10c005986 */ /* 0x0007e2000c101908 */
[----:B------:R-:W-:Y:S01]  /*6c3a0*/  ISETP.LT.AND P0, PT, R83, UR4, !P4 ;  /* 0x0000000453007c0c */ /* 0x000fe2000e701270 */
[----:B------:R-:W-:-:S02]  /*6c3b0*/  ULDC UR4, c[0x0][0x228] ;  /* 0x00008a0000047ab9 */ /* 0x000fc40000000800 */
[----:B------:R4:W-:Y:S01]  /*6c3c0*/  @P6 STG.E desc[UR8][R14.64], R129 ;  /* 0x000000810e006986 */ /* 0x0009e2000c101908 */
[----:B------:R-:W-:Y:S01]  /*6c3d0*/  ISETP.LT.AND P6, PT, R247, UR6, !P4 ;  /* 0x00000006f7007c0c */ /* 0x000fe2000e7c1270 */
[C---:B------:R-:W-:Y:S01]  /*6c3e0*/  VIADD R9, R17.reuse, UR28 ;  /* 0x0000001c11097c36 */ /* 0x040fe20008000000 */
[----:B------:R-:W-:Y:S01]  /*6c3f0*/  ISETP.LT.AND P5, PT, R246, UR4, !P4 ;  /* 0x00000004f6007c0c */ /* 0x000fe2000e7a1270 */
[----:B--2---:R-:W-:Y:S01]  /*6c400*/  IMAD.WIDE R4, R17, 0x4, R86 ;  /* 0x0000000411047825 */ /* 0x004fe200078e0256 */
[----:B------:R-:W-:Y:S01]  /*6c410*/  ISETP.LT.AND P4, PT, R244, UR10, !P4 ;  /* 0x0000000af4007c0c */ /* 0x000fe2000e781270 */
[----:B------:R-:W-:Y:S01]  /*6c420*/  ULDC UR4, c[0x0][0x22c] ;  /* 0x00008b0000047ab9 */ /* 0x000fe20000000800 */
[----:B------:R-:W-:Y:S01]  /*6c430*/  IADD3 R0, R8, 0x17, RZ ;  /* 0x0000001708007810 */ /* 0x000fe20007ffe0ff */
[----:B-1----:R-:W-:Y:S01]  /*6c440*/  IMAD.WIDE R6, R9, 0x4, R2 ;  /* 0x0000000409067825 */ /* 0x002fe200078e0202 */
[----:B------:R1:W-:Y:S01]  /*6c450*/  @P1 STG.E desc[UR8][R4.64], R157 ;  /* 0x0000009d04001986 */ /* 0x0003e2000c101908 */
[----:B------:R-:W-:-:S02]  /*6c460*/  ULDC UR6, c[0x0][0x228] ;  /* 0x00008a0000067ab9 */ /* 0x000fc40000000800 */
[C---:B---3--:R-:W-:Y:S01]  /*6c470*/  IMAD.WIDE R12, R9.reuse, 0x4, R10 ;  /* 0x00000004090c7825 */ /* 0x048fe200078e020a */
[----:B------:R-:W-:Y:S01]  /*6c480*/  ISETP.GE.AND P1, PT, R0, UR4, PT ;  /* 0x0000000400007c0c */ /* 0x000fe2000bf26270 */
[----:B------:R-:W-:Y:S02]  /*6c490*/  ULDC UR4, c[0x0][0x228] ;  /* 0x00008a0000047ab9 */ /* 0x000fe40000000800 */
[C---:B----4-:R-:W-:Y:S01]  /*6c4a0*/  IMAD.WIDE R14, R9.reuse, 0x4, R84 ;  /* 0x00000004090e7825 */ /* 0x050fe200078e0254 */
[----:B------:R2:W-:Y:S03]  /*6c4b0*/  @P0 STG.E desc[UR8][R6.64], R62 ;  /* 0x0000003e06000986 */ /* 0x0005e6000c101908 */
[----:B------:R-:W-:Y:S01]  /*6c4c0*/  IMAD.WIDE R16, R9, 0x4, R86 ;  /* 0x0000000409107825 */ /* 0x000fe200078e0256 */
[----:B------:R3:W-:Y:S01]  /*6c4d0*/  @P6 STG.E desc[UR8][R12.64], R30 ;  /* 0x0000001e0c006986 */ /* 0x0007e2000c101908 */
[----:B------:R-:W-:Y:S01]  /*6c4e0*/  ISETP.LT.AND P0, PT, R83, UR4, !P2 ;  /* 0x0000000453007c0c */ /* 0x000fe2000d701270 */
[----:B------:R-:W-:Y:S01]  /*6c4f0*/  ULDC UR4, c[0x0][0x228] ;  /* 0x00008a0000047ab9 */ /* 0x000fe20000000800 */
[----:B------:R-:W-:Y:S01]  /*6c500*/  ULDC UR10, c[0x0][0x228] ;  /* 0x00008a00000a7ab9 */ /* 0x000fe20000000800 */
[----:B------:R4:W-:Y:S01]  /*6c510*/  @P5 STG.E desc[UR8][R14.64], R58 ;  /* 0x0000003a0e005986 */ /* 0x0009e2000c101908 */
[----:B------:R-:W-:Y:S01]  /*6c520*/  ISETP.LT.AND P5, PT, R246, UR6, !P2 ;  /* 0x00000006f6007c0c */ /* 0x000fe2000d7a1270 */
[----:B------:R-:W-:-:S02]  /*6c530*/  ULDC UR6, c[0x0][0x228] ;  /* 0x00008a0000067ab9 */ /* 0x000fc40000000800 */
[----:B------:R4:W-:Y:S01]  /*6c540*/  @P4 STG.E desc[UR8][R16.64], R154 ;  /* 0x0000009a10004986 */ /* 0x0009e2000c101908 */
[----:B------:R-:W-:Y:S01]  /*6c550*/  ISETP.LT.AND P4, PT, R247, UR4, !P2 ;  /* 0x00000004f7007c0c */ /* 0x000fe2000d781270 */
[----:B------:R-:W-:Y:S01]  /*6c560*/  ULDC UR4, c[0x0][0x22c] ;  /* 0x00008b0000047ab9 */ /* 0x000fe20000000800 */
[----:B------:R-:W-:Y:S02]  /*6c570*/  IADD3 R9, R9, UR28, RZ ;  /* 0x0000001c09097c10 */ /* 0x000fe4000fffe0ff */
[----:B------:R-:W-:Y:S01]  /*6c580*/  ISETP.LT.AND P2, PT, R244, UR10, !P2 ;  /* 0x0000000af4007c0c */ /* 0x000fe2000d741270 */
[----:B------:R-:W-:Y:S02]  /*6c590*/  ULDC UR10, c[0x0][0x228] ;  /* 0x00008a00000a7ab9 */ /* 0x000fe40000000800 */
[----:B-1----:R-:W-:Y:S01]  /*6c5a0*/  IMAD.WIDE R4, R9, 0x4, R2 ;  /* 0x0000000409047825 */ /* 0x002fe200078e0202 */
[----:B------:R-:W-:-:S03]  /*6c5b0*/  IADD3 R0, R8, 0x18, RZ ;  /* 0x0000001808007810 */ /* 0x000fc60007ffe0ff */
[C---:B--2---:R-:W-:Y:S01]  /*6c5c0*/  IMAD.WIDE R6, R9.reuse, 0x4, R10 ;  /* 0x0000000409067825 */ /* 0x044fe200078e020a */
[----:B------:R1:W-:Y:S03]  /*6c5d0*/  @P0 STG.E desc[UR8][R4.64], R126 ;  /* 0x0000007e04000986 */ /* 0x0003e6000c101908 */
[----:B---3--:R-:W-:Y:S01]  /*6c5e0*/  IMAD.WIDE R12, R9, 0x4, R84 ;  /* 0x00000004090c7825 */ /* 0x008fe200078e0254 */
[----:B------:R-:W-:-:S03]  /*6c5f0*/  ISETP.GE.AND P0, PT, R0, UR4, PT ;  /* 0x0000000400007c0c */ /* 0x000fc6000bf06270 */
[----:B----4-:R-:W-:Y:S01]  /*6c600*/  IMAD.WIDE R14, R9, 0x4, R86 ;  /* 0x00000004090e7825 */ /* 0x010fe200078e0256 */
[----:B------:R2:W-:Y:S01]  /*6c610*/  @P4 STG.E desc[UR8][R6.64], R162 ;  /* 0x000000a206004986 */ /* 0x0005e2000c101908 */
[----:B------:R-:W-:Y:S01]  /*6c620*/  ULDC UR4, c[0x0][0x228] ;  /* 0x00008a0000047ab9 */ /* 0x000fe20000000800 */
[----:B------:R-:W-:Y:S01]  /*6c630*/  ISETP.LT.AND P6, PT, R83, UR12, !P3 ;  /* 0x0000000c53007c0c */ /* 0x000fe2000dfc1270 */
[----:B------:R-:W-:Y:S01]  /*6c640*/  VIADD R19, R9, UR28 ;  /* 0x0000001c09137c36 */ /* 0x000fe20008000000 */
[----:B------:R3:W-:Y:S01]  /*6c650*/  @P5 STG.E desc[UR8][R12.64], R130 ;  /* 0x000000820c005986 */ /* 0x0007e2000c101908 */
[----:B------:R-:W-:Y:S01]  /*6c660*/  IADD3 R0, R8, 0x19, RZ ;  /* 0x0000001908007810 */ /* 0x000fe20007ffe0ff */
[----:B------:R-:W-:Y:S02]  /*6c670*/  ULDC UR12, c[0x0][0x228] ;  /* 0x00008a00000c7ab9 */ /* 0x000fe40000000800 */
[----:B------:R4:W-:Y:S01]  /*6c680*/  @P2 STG.E desc[UR8][R14.64], R158 ;  /* 0x0000009e0e002986 */ /* 0x0009e2000c101908 */
[----:B------:R-:W-:Y:S01]  /*6c690*/  ISETP.LT.AND P2, PT, R247, UR4, !P3 ;  /* 0x00000004f7007c0c */ /* 0x000fe2000df41270 */
[----:B------:R-:W-:-:S02]  /*6c6a0*/  ULDC UR4, c[0x0][0x228] ;  /* 0x00008a0000047ab9 */ /* 0x000fc40000000800 */
[----:B------:R-:W-:Y:S01]  /*6c6b0*/  ISETP.LT.AND P4, PT, R246, UR4, !P3 ;  /* 0x00000004f6007c0c */ /* 0x000fe2000df81270 */
[C---:B------:R-:W-:Y:S01]  /*6c6c0*/  IMAD.WIDE R16, R19.reuse, 0x4, R2 ;  /* 0x0000000413107825 */ /* 0x040fe200078e0202 */
[----:B------:R-:W-:Y:S01]  /*6c6d0*/  ISETP.LT.AND P3, PT, R244, UR6, !P3 ;  /* 0x00000006f4007c0c */ /* 0x000fe2000df61270 */
[----:B------:R-:W-:Y:S02]  /*6c6e0*/  ULDC UR4, c[0x0][0x22c] ;  /* 0x00008b0000047ab9 */ /* 0x000fe40000000800 */
[C---:B-1----:R-:W-:Y:S01]  /*6c6f0*/  IMAD.WIDE R4, R19.reuse, 0x4, R10 ;  /* 0x0000000413047825 */ /* 0x042fe200078e020a */
[----:B------:R1:W-:Y:S03]  /*6c700*/  @P6 STG.E desc[UR8][R16.64], R63 ;  /* 0x0000003f10006986 */ /* 0x0003e6000c101908 */
[----:B--2---:R-:W-:Y:S01]  /*6c710*/  IMAD.WIDE R6, R19, 0x4, R84 ;  /* 0x0000000413067825 */ /* 0x004fe200078e0254 */
[----:B------:R2:W-:Y:S01]  /*6c720*/  @P2 STG.E desc[UR8][R4.64], R31 ;  /* 0x0000001f04002986 */ /* 0x0005e2000c101908 */
[----:B------:R-:W-:Y:S01]  /*6c730*/  ISETP.LT.AND P5, PT, R83, UR10, !P1 ;  /* 0x0000000a53007c0c */ /* 0x000fe2000cfa1270 */
[----:B------:R-:W-:Y:S01]  /*6c740*/  ULDC UR6, c[0x0][0x228] ;  /* 0x00008a0000067ab9 */ /* 0x000fe20000000800 */
[----:B------:R-:W-:Y:S01]  /*6c750*/  ISETP.GE.AND P2, PT, R0, UR4, PT ;  /* 0x0000000400007c0c */ /* 0x000fe2000bf46270 */
[----:B---3--:R-:W-:Y:S01]  /*6c760*/  IMAD.WIDE R12, R19, 0x4, R86 ;  /* 0x00000004130c7825 */ /* 0x008fe200078e0256 */
[----:B------:R-:W-:Y:S01]  /*6c770*/  ISETP.LT.AND P6, PT, R247, UR12, !P1 ;  /* 0x0000000cf7007c0c */ /* 0x000fe2000cfc1270 */
[----:B------:R-:W-:Y:S01]  /*6c780*/  ULDC UR4, c[0x0][0x228] ;  /* 0x00008a0000047ab9 */ /* 0x000fe20000000800 */
[----:B------:R3:W-:Y:S01]  /*6c790*/  @P4 STG.E desc[UR8][R6.64], R59 ;  /* 0x0000003b06004986 */ /* 0x0007e2000c101908 */
[----:B------:R-:W-:Y:S01]  /*6c7a0*/  IADD3 R9, R19, UR28, RZ ;  /* 0x0000001c13097c10 */ /* 0x000fe2000fffe0ff */
[----:B------:R-:W-:Y:S01]  /*6c7b0*/  ULDC UR10, c[0x0][0x228] ;  /* 0x00008a00000a7ab9 */ /* 0x000fe20000000800 */
[----:B------:R-:W-:Y:S01]  /*6c7c0*/  ISETP.LT.AND P4, PT, R246, UR4, !P1 ;  /* 0x00000004f6007c0c */ /* 0x000fe2000cf81270 */
[----:B------:R-:W-:Y:S01]  /*6c7d0*/  ULDC UR4, c[0x0][0x228] ;  /* 0x00008a0000047ab9 */ /* 0x000fe20000000800 */
[----:B------:R3:W-:Y:S01]  /*6c7e0*/  @P3 STG.E desc[UR8][R12.64], R155 ;  /* 0x0000009b0c003986 */ /* 0x0007e2000c101908 */
[----:B------:R-:W-:Y:S01]  /*6c7f0*/  ISETP.LT.AND P1, PT, R244, UR4, !P1 ;  /* 0x00000004f4007c0c */ /* 0x000fe2000cf21270 */
[----:B----4-:R-:W-:Y:S01]  /*6c800*/  IMAD.WIDE R14, R9, 0x4, R2 ;  /* 0x00000004090e7825 */ /* 0x010fe200078e0202 */
[----:B------:R-:W-:Y:S01]  /*6c810*/  ISETP.LT.AND P3, PT, R83, UR6, !P0 ;  /* 0x0000000653007c0c */ /* 0x000fe2000c761270 */
[----:B------:R-:W-:Y:S01]  /*6c820*/  ULDC UR12, c[0x0][0x228] ;  /* 0x00008a00000c7ab9 */ /* 0x000fe20000000800 */
[----:B------:R-:W-:Y:S01]  /*6c830*/  IADD3 R0, R8, 0x1a, RZ ;  /* 0x0000001a08007810 */ /* 0x000fe20007ffe0ff */
[C---:B-1----:R-:W-:Y:S01]  /*6c840*/  IMAD.WIDE R16, R9.reuse, 0x4, R10 ;  /* 0x0000000409107825 */ /* 0x042fe200078e020a */
[----:B------:R1:W-:Y:S03]  /*6c850*/  @P5 STG.E desc[UR8][R14.64], R127 ;  /* 0x0000007f0e005986 */ /* 0x0003e6000c101908 */
[----:B------:R-:W-:-:S02]  /*6c860*/  VIADD R19, R9, UR28 ;  /* 0x0000001c09137c36 */ /* 0x000fc40008000000 */
[----:B--2---:R-:W-:Y:S01]  /*6c870*/  IMAD.WIDE R4, R9, 0x4, R84 ;  /* 0x0000000409047825 */ /* 0x004fe200078e0254 */
[----:B------:R2:W-:Y:S01]  /*6c880*/  @P6 STG.E desc[UR8][R16.64], R163 ;  /* 0x000000a310006986 */ /* 0x0005e2000c101908 */
[----:B------:R-:W-:Y:S01]  /*6c890*/  ISETP.LT.AND P5, PT, R247, UR10, !P0 ;  /* 0x0000000af7007c0c */ /* 0x000fe2000c7a1270 */
[----:B------:R-:W-:Y:S01]  /*6c8a0*/  ULDC UR4, c[0x0][0x22c] ;  /* 0x00008b0000047ab9 */ /* 0x000fe20000000800 */
[----:B---3--:R-:W-:Y:S01]  /*6c8b0*/  IMAD.WIDE R6, R9, 0x4, R86 ;  /* 0x0000000409067825 */ /* 0x008fe200078e0256 */
[----:B------:R-:W-:Y:S01]  /*6c8c0*/  ISETP.LT.AND P6, PT, R246, UR12, !P0 ;  /* 0x0000000cf6007c0c */ /* 0x000fe2000c7c1270 */
[----:B------:R3:W-:Y:S01]  /*6c8d0*/  @P4 STG.E desc[UR8][R4.64], R131 ;  /* 0x0000008304004986 */ /* 0x0007e2000c101908 */
[----:B------:R-:W-:Y:S01]  /*6c8e0*/  ULDC UR6, c[0x0][0x228] ;  /* 0x00008a0000067ab9 */ /* 0x000fe20000000800 */
[C---:B------:R-:W-:Y:S01]  /*6c8f0*/  IMAD.WIDE R12, R19.reuse, 0x4, R2 ;  /* 0x00000004130c7825 */ /* 0x040fe200078e0202 */
[----:B------:R-:W-:Y:S01]  /*6c900*/  ISETP.GE.AND P4, PT, R0, UR4, PT ;  /* 0x0000000400007c0c */ /* 0x000fe2000bf86270 */
[----:B------:R4:W-:Y:S01]  /*6c910*/  @P1 STG.E desc[UR8][R6.64], R159 ;  /* 0x0000009f06001986 */ /* 0x0009e2000c101908 */
[----:B------:R-:W-:Y:S01]  /*6c920*/  ULDC UR4, c[0x0][0x228] ;  /* 0x00008a0000047ab9 */ /* 0x000fe20000000800 */
[C---:B-1----:R-:W-:Y:S01]  /*6c930*/  IMAD.WIDE R14, R19.reuse, 0x4, R10 ;  /* 0x00000004130e7825 */ /* 0x042fe200078e020a */
[----:B------:R-:W-:Y:S01]  /*6c940*/  ULDC UR10, c[0x0][0x228] ;  /* 0x00008a00000a7ab9 */ /* 0x000fe20000000800 */
[----:B------:R1:W-:Y:S01]  /*6c950*/  @P3 STG.E desc[UR8][R12.64], R96 ;  /* 0x000000600c003986 */ /* 0x0003e2000c101908 */
[----:B------:R-:W-:Y:S01]  /*6c960*/  ISETP.LT.AND P3, PT, R244, UR4, !P0 ;  /* 0x00000004f4007c0c */ /* 0x000fe2000c761270 */
[----:B--2---:R-:W-:Y:S01]  /*6c970*/  IMAD.WIDE R16, R19, 0x4, R84 ;  /* 0x0000000413107825 */ /* 0x004fe200078e0254 */
[----:B------:R-:W-:Y:S01]  /*6c980*/  IADD3 R0, R8, 0x1b, RZ ;  /* 0x0000001b08007810 */ /* 0x000fe20007ffe0ff */
[----:B------:R2:W-:Y:S01]  /*6c990*/  @P5 STG.E desc[UR8][R14.64], R64 ;  /* 0x000000400e005986 */ /* 0x0005e2000c101908 */
[----:B------:R-:W-:Y:S01]  /*6c9a0*/  ULDC UR12, c[0x0][0x228] ;  /* 0x00008a00000c7ab9 */ /* 0x000fe20000000800 */
[----:B------:R-:W-:Y:S01]  /*6c9b0*/  ISETP.LT.AND P1, PT, R83, UR6, !P2 ;  /* 0x0000000653007c0c */ /* 0x000fe2000d721270 */
[----:B------:R-:W-:Y:S01]  /*6c9c0*/  ULDC UR4, c[0x0][0x22c] ;  /* 0x00008b0000047ab9 */ /* 0x000fe20000000800 */
[----:B------:R-:W-:Y:S01]  /*6c9d0*/  @P6 STG.E desc[UR8][R16.64], R32 ;  /* 0x0000002010006986 */ /* 0x000fe2000c101908 */
[----:B------:R-:W-:Y:S01]  /*6c9e0*/  ISETP.LT.AND P5, PT, R247, UR10, !P2 ;  /* 0x0000000af7007c0c */ /* 0x000fe2000d7a1270 */
[C---:B---3--:R-:W-:Y:S01]  /*6c9f0*/  IMAD.WIDE R4, R19.reuse, 0x4, R86 ;  /* 0x0000000413047825 */ /* 0x048fe200078e0256 */
[----:B------:R-:W-:Y:S01]  /*6ca00*/  ISETP.LT.AND P6, PT, R246, UR12, !P2 ;  /* 0x0000000cf6007c0c */ /* 0x000fe2000d7c1270 */
[----:B------:R-:W-:Y:S01]  /*6ca10*/  ULDC UR6, c[0x0][0x228] ;  /* 0x00008a0000067ab9 */ /* 0x000fe20000000800 */
[----:B------:R-:W-:Y:S01]  /*6ca20*/  ISETP.GE.AND P0, PT, R0, UR4, PT ;  /* 0x0000000400007c0c */ /* 0x000fe2000bf06270 */
[----:B------:R-:W-:Y:S01]  /*6ca30*/  VIADD R9, R19, UR28 ;  /* 0x0000001c13097c36 */ /* 0x000fe20008000000 */
[----:B------:R-:W-:Y:S01]  /*6ca40*/  IADD3 R0, R8, 0x1c, RZ ;  /* 0x0000001c08007810 */ /* 0x000fe20007ffe0ff */
[----:B------:R-:W-:Y:S01]  /*6ca50*/  ULDC UR4, c[0x0][0x22c] ;  /* 0x00008b0000047ab9 */ /* 0x000fe20000000800 */
[----:B------:R3:W-:Y:S01]  /*6ca60*/  @P3 STG.E desc[UR8][R4.64], R164 ;  /* 0x000000a404003986 */ /* 0x0007e2000c101908 */
[C---:B----4-:R-:W-:Y:S01]  /*6ca70*/  IMAD.WIDE R6, R9.reuse, 0x4, R2 ;  /* 0x0000000409067825 */ /* 0x050fe200078e0202 */
[----:B------:R-:W-:Y:S01]  /*6ca80*/  ISETP.GE.AND P3, PT, R0, UR4, PT ;  /* 0x0000000400007c0c */ /* 0x000fe2000bf66270 */
[----:B------:R-:W-:Y:S01]  /*6ca90*/  ULDC UR4, c[0x0][0x228] ;  /* 0x00008a0000047ab9 */ /* 0x000fe20000000800 */
[----:B------:R-:W-:Y:S01]  /*6caa0*/  ULDC UR10, c[0x0][0x228] ;  /* 0x00008a00000a7ab9 */ /* 0x000fe20000000800 */
[C---:B-1----:R-:W-:Y:S01]  /*6cab0*/  IMAD.WIDE R12, R9.reuse, 0x4, R10 ;  /* 0x00000004090c7825 */ /* 0x042fe200078e020a */
[----:B------:R-:W-:Y:S01]  /*6cac0*/  ISETP.LT.AND P2, PT, R244, UR4, !P2 ;  /* 0x00000004f4007c0c */ /* 0x000fe2000d741270 */
[----:B------:R-:W-:Y:S01]  /*6cad0*/  ULDC UR4, c[0x0][0x228] ;  /* 0x00008a0000047ab9 */ /* 0x000fe20000000800 */
[----:B------:R-:W-:Y:S01]  /*6cae0*/  ULDC UR12, c[0x0][0x228] ;  /* 0x00008a00000c7ab9 */ /* 0x000fe20000000800 */
[----:B--2---:R-:W-:Y:S01]  /*6caf0*/  IMAD.WIDE R14, R9, 0x4, R84 ;  /* 0x00000004090e7825 */ /* 0x004fe200078e0254 */
[----:B------:R1:W-:Y:S01]  /*6cb00*/  @P1 STG.E desc[UR8][R6.64], R184 ;  /* 0x000000b806001986 */ /* 0x0003e2000c101908 */
[----:B------:R-:W-:Y:S01]  /*6cb10*/  ISETP.LT.AND P1, PT, R83, UR4, !P4 ;  /* 0x0000000453007c0c */ /* 0x000fe2000e721270 */
[----:B------:R-:W-:-:S02]  /*6cb20*/  ULDC UR4, c[0x0][0x228] ;  /* 0x00008a0000047ab9 */ /* 0x000fc40000000800 */
[----:B------:R2:W-:Y:S01]  /*6cb30*/  @P5 STG.E desc[UR8][R12.64], R192 ;  /* 0x000000c00c005986 */ /* 0x0005e2000c101908 */
[----:B------:R-:W-:Y:S01]  /*6cb40*/  ISETP.LT.AND P5, PT, R246, UR4, !P4 ;  /* 0x00000004f6007c0c */ /* 0x000fe2000e7a1270 */
[C---:B------:R-:W-:Y:S02]  /*6cb50*/  VIADD R19, R9.reuse, UR28 ;  /* 0x0000001c09137c36 */ /* 0x040fe40008000000 */
[----:B---3--:R-:W-:Y:S01]  /*6cb60*/  IMAD.WIDE R4, R9, 0x4, R86 ;  /* 0x0000000409047825 */ /* 0x008fe200078e0256 */
[----:B------:R3:W-:Y:S01]  /*6cb70*/  @P6 STG.E desc[UR8][R14.64], R188 ;  /* 0x000000bc0e006986 */ /* 0x0007e2000c101908 */
[----:B------:R-:W-:Y:S01]  /*6cb80*/  ISETP.LT.AND P6, PT, R247, UR6, !P4 ;  /* 0x00000006f7007c0c */ /* 0x000fe2000e7c1270 */
[----:B------:R-:W-:Y:S01]  /*6cb90*/  ULDC UR4, c[0x0][0x22c] ;  /* 0x00008b0000047ab9 */ /* 0x000fe20000000800 */
[----:B------:R-:W-:Y:S01]  /*6cba0*/  ISETP.LT.AND P4, PT, R244, UR10, !P4 ;  /* 0x0000000af4007c0c */ /* 0x000fe2000e781270 */
[C---:B-1----:R-:W-:Y:S01]  /*6cbb0*/  IMAD.WIDE R6, R19.reuse, 0x4, R2 ;  /* 0x0000000413067825 */ /* 0x042fe200078e0202 */
[----:B------:R-:W-:Y:S01]  /*6cbc0*/  IADD3 R0, R8, 0x1d, RZ ;  /* 0x0000001d08007810 */ /* 0x000fe20007ffe0ff */
[----:B------:R1:W-:Y:S01]  /*6cbd0*/  @P2 STG.E desc[UR8][R4.64], R132 ;  /* 0x0000008404002986 */ /* 0x0003e2000c101908 */
[----:B------:R-:W-:Y:S01]  /*6cbe0*/  ULDC UR6, c[0x0][0x228] ;  /* 0x00008a0000067ab9 */ /* 0x000fe20000000800 */
[----:B--2---:R-:W-:Y:S01]  /*6cbf0*/  IMAD.WIDE R12, R19, 0x4, R10 ;  /* 0x00000004130c7825 */ /* 0x004fe200078e020a */
[----:B------:R-:W-:Y:S01]  /*6cc00*/  ISETP.GE.AND P2, PT, R0, UR4, PT ;  /* 0x0000000400007c0c */ /* 0x000fe2000bf46270 */
[----:B------:R-:W-:-:S02]  /*6cc10*/  ULDC UR4, c[0x0][0x228] ;  /* 0x00008a0000047ab9 */ /* 0x000fc40000000800 */
[C---:B---3--:R-:W-:Y:S01]  /*6cc20*/  IMAD.WIDE R14, R19.reuse, 0x4, R84 ;  /* 0x00000004130e7825 */ /* 0x048fe200078e0254 */
        /* <DEDUP_REMOVED lines=33> */
[----:B------:R-:W-:Y:S01]  /*6ce40*/  IMAD.WIDE R16, R9, 0x4, R2 ;  /* 0x0000000409107825 */ /* 0x000fe200078e0202 */
[----:B------:R-:W-:-:S03]  /*6ce50*/  ULDC UR4, c[0x0][0x22c] ;  /* 0x00008b0000047ab9 */ /* 0x000fc60000000800 */
[C---:B-1----:R-:W-:Y:S01]  /*6ce60*/  IMAD.WIDE R4, R9.reuse, 0x4, R10 ;  /* 0x0000000409047825 */ /* 0x042fe200078e020a */
[----:B------:R1:W-:Y:S01]  /*6ce70*/  @P6 STG.E desc[UR8][R16.64], R98 ;  /* 0x0000006210006986 */ /* 0x0003e2000c101908 */
[----:B------:R-:W-:Y:S01]  /*6ce80*/  ISETP.LT.AND P3, PT, R244, UR6, !P3 ;  /* 0x00000006f4007c0c */ /* 0x000fe2000df61270 */
[----:B------:R-:W-:Y:S01]  /*6ce90*/  ULDC UR6, c[0x0][0x228] ;  /* 0x00008a0000067ab9 */ /* 0x000fe20000000800 */
[----:B--2---:R-:W-:Y:S01]  /*6cea0*/  IMAD.WIDE R6, R9, 0x4, R84 ;  /* 0x0000000409067825 */ /* 0x004fe200078e0254 */
[----:B------:R-:W-:Y:S01]  /*6ceb0*/  ISETP.LT.AND P5, PT, R83, UR10, !P2 ;  /* 0x0000000a53007c0c */ /* 0x000fe2000d7a1270 */
[----:B------:R2:W-:Y:S01]  /*6cec0*/  @P0 STG.E desc[UR8][R4.64], R66 ;  /* 0x0000004204000986 */ /* 0x0005e2000c101908 */
[----:B------:R-:W-:Y:S02]  /*6ced0*/  ISETP.LT.AND P6, PT, R247, UR12, !P2 ;  /* 0x0000000cf7007c0c */ /* 0x000fe4000d7c1270 */
[C---:B------:R-:W-:Y:S01]  /*6cee0*/  IADD3 R19, R9.reuse, UR28, RZ ;  /* 0x0000001c09137c10 */ /* 0x040fe2000fffe0ff */
[----:B---3--:R-:W-:Y:S01]  /*6cef0*/  IMAD.WIDE R12, R9, 0x4, R86 ;  /* 0x00000004090c7825 */ /* 0x008fe200078e0256 */
[----:B------:R-:W-:Y:S01]  /*6cf00*/  ISETP.GE.AND P0, PT, R0, UR4, PT ;  /* 0x0000000400007c0c */ /* 0x000fe2000bf06270 */
[----:B------:R-:W-:Y:S01]  /*6cf10*/  ULDC UR4, c[0x0][0x228] ;  /* 0x00008a0000047ab9 */ /* 0x000fe20000000800 */
[----:B------:R3:W-:Y:S01]  /*6cf20*/  @P4 STG.E desc[UR8][R6.64], R34 ;  /* 0x0000002206004986 */ /* 0x0007e2000c101908 */
[----:B------:R-:W-:Y:S01]  /*6cf30*/  ISETP.LT.AND P4, PT, R246, UR4, !P2 ;  /* 0x00000004f6007c0c */ /* 0x000fe2000d781270 */
[----:B------:R-:W-:Y:S01]  /*6cf40*/  ULDC UR4, c[0x0][0x228] ;  /* 0x00008a0000047ab9 */ /* 0x000fe20000000800 */
[C---:B----4-:R-:W-:Y:S01]  /*6cf50*/  IMAD.WIDE R14, R19.reuse, 0x4, R2 ;  /* 0x00000004130e7825 */ /* 0x050fe200078e0202 */
[----:B------:R-:W-:Y:S01]  /*6cf60*/  ISETP.LT.AND P2, PT, R244, UR4, !P2 ;  /* 0x00000004f4007c0c */ /* 0x000fe2000d741270 */
[----:B------:R-:W-:Y:S01]  /*6cf70*/  ULDC UR10, c[0x0][0x228] ;  /* 0x00008a00000a7ab9 */ /* 0x000fe20000000800 */
[----:B------:R-:W-:Y:S01]  /*6cf80*/  ULDC UR12, c[0x0][0x228] ;  /* 0x00008a00000c7ab9 */ /* 0x000fe20000000800 */
[----:B-1----:R-:W-:Y:S01]  /*6cf90*/  IMAD.WIDE R16, R19, 0x4, R10 ;  /* 0x0000000413107825 */ /* 0x002fe200078e020a */
[----:B------:R1:W-:Y:S01]  /*6cfa0*/  @P3 STG.E desc[UR8][R12.64], R166 ;  /* 0x000000a60c003986 */ /* 0x0003e2000c101908 */
[----:B------:R-:W-:Y:S01]  /*6cfb0*/  ISETP.LT.AND P3, PT, R83, UR6, !P1 ;  /* 0x0000000653007c0c */ /* 0x000fe2000cf61270 */
[----:B------:R-:W-:Y:S01]  /*6cfc0*/  ULDC UR4, c[0x0][0x22c] ;  /* 0x00008b0000047ab9 */ /* 0x000fe20000000800 */
[----:B--2---:R-:W-:Y:S01]  /*6cfd0*/  IMAD.WIDE R4, R19, 0x4, R84 ;  /* 0x0000000413047825 */ /* 0x004fe200078e0254 */
[----:B------:R2:W-:Y:S01]  /*6cfe0*/  @P5 STG.E desc[UR8][R14.64], R186 ;  /* 0x000000ba0e005986 */ /* 0x0005e2000c101908 */
[----:B------:R-:W-:Y:S01]  /*6cff0*/  ISETP.LT.AND P5, PT, R247, UR10, !P1 ;  /* 0x0000000af7007c0c */ /* 0x000fe2000cfa1270 */
[----:B------:R-:W-:Y:S01]  /*6d000*/  ULDC UR6, c[0x0][0x228] ;  /* 0x00008a0000067ab9 */ /* 0x000fe20000000800 */
[----:B------:R-:W-:Y:S01]  /*6d010*/  IADD3 R0, R8, 0x20, RZ ;  /* 0x0000002008007810 */ /* 0x000fe20007ffe0ff */
[----:B------:R4:W-:Y:S01]  /*6d020*/  @P6 STG.E desc[UR8][R16.64], R194 ;  /* 0x000000c210006986 */ /* 0x0009e2000c101908 */
[----:B------:R-:W-:Y:S01]  /*6d030*/  ISETP.LT.AND P6, PT, R246, UR12, !P1 ;  /* 0x0000000cf6007c0c */ /* 0x000fe2000cfc1270 */
[C---:B---3--:R-:W-:Y:S01]  /*6d040*/  IMAD.WIDE R6, R19.reuse, 0x4, R86 ;  /* 0x0000000413067825 */ /* 0x048fe200078e0256 */
[----:B------:R-:W-:Y:S01]  /*6d050*/  ULDC UR10, c[0x0][0x228] ;  /* 0x00008a00000a7ab9 */ /* 0x000fe20000000800 */
[----:B------:R3:W-:Y:S01]  /*6d060*/  @P4 STG.E desc[UR8][R4.64], R190 ;  /* 0x000000be04004986 */ /* 0x0007e2000c101908 */
[----:B------:R-:W-:Y:S01]  /*6d070*/  ISETP.GE.AND P4, PT, R0, UR4, PT ;  /* 0x0000000400007c0c */ /* 0x000fe2000bf86270 */
[----:B------:R-:W-:Y:S01]  /*6d080*/  VIADD R9, R19, UR28 ;  /* 0x0000001c13097c36 */ /* 0x000fe20008000000 */
[----:B------:R-:W-:Y:S01]  /*6d090*/  ULDC UR4, c[0x0][0x228] ;  /* 0x00008a0000047ab9 */ /* 0x000fe20000000800 */
[----:B------:R-:W-:Y:S01]  /*6d0a0*/  @P2 STG.E desc[UR8][R6.64], R134 ;  /* 0x0000008606002986 */ /* 0x000fe2000c101908 */
[----:B------:R-:W-:Y:S01]  /*6d0b0*/  ISETP.LT.AND P2, PT, R244, UR4, !P1 ;  /* 0x00000004f4007c0c */ /* 0x000fe2000cf41270 */
[----:B-1----:R-:W-:Y:S01]  /*6d0c0*/  IMAD.WIDE R12, R9, 0x4, R2 ;  /* 0x00000004090c7825 */ /* 0x002fe200078e0202 */
[----:B------:R-:W-:-:S03]  /*6d0d0*/  ULDC UR12, c[0x0][0x228] ;  /* 0x00008a00000c7ab9 */ /* 0x000fc60000000800 */
[C---:B--2---:R-:W-:Y:S01]  /*6d0e0*/  IMAD.WIDE R14, R9.reuse, 0x4, R10 ;  /* 0x00000004090e7825 */ /* 0x044fe200078e020a */
[----:B------:R-:W-:Y:S03]  /*6d0f0*/  @P3 STG.E desc[UR8][R12.64], R99 ;  /* 0x000000630c003986 */ /* 0x000fe6000c101908 */
[----:B----4-:R-:W-:Y:S01]  /*6d100*/  IMAD.WIDE R16, R9, 0x4, R84 ;  /* 0x0000000409107825 */ /* 0x010fe200078e0254 */
[----:B------:R-:W-:Y:S01]  /*6d110*/  IADD3 R0, R8, 0x21, RZ ;  /* 0x0000002108007810 */ /* 0x000fe20007ffe0ff */
[----:B------:R-:W-:Y:S01]  /*6d120*/  @P5 STG.E desc[UR8][R14.64], R67 ;  /* 0x000000430e005986 */ /* 0x000fe2000c101908 */
[----:B------:R-:W-:Y:S01]  /*6d130*/  ISETP.LT.AND P1, PT, R83, UR6, !P0 ;  /* 0x0000000653007c0c */ /* 0x000fe2000c721270 */
[----:B------:R-:W-:Y:S01]  /*6d140*/  ULDC UR4, c[0x0][0x22c] ;  /* 0x00008b0000047ab9 */ /* 0x000fe20000000800 */
[----:B------:R-:W-:Y:S01]  /*6d150*/  ISETP.LT.AND P5, PT, R247, UR10, !P0 ;  /* 0x0000000af7007c0c */ /* 0x000fe2000c7a1270 */
[----:B------:R1:W-:Y:S01]  /*6d160*/  @P6 STG.E desc[UR8][R16.64], R35 ;  /* 0x0000002310006986 */ /* 0x0003e2000c101908 */
[----:B------:R-:W-:Y:S01]  /*6d170*/  ISETP.LT.AND P6, PT, R246, UR12, !P0 ;  /* 0x0000000cf6007c0c */ /* 0x000fe2000c7c1270 */
[C---:B---3--:R-:W-:Y:S01]  /*6d180*/  IMAD.WIDE R4, R9.reuse, 0x4, R86 ;  /* 0x0000000409047825 */ /* 0x048fe200078e0256 */
[----:B------:R-:W-:Y:S01]  /*6d190*/  ISETP.GE.AND P3, PT, R0, UR4, PT ;  /* 0x0000000400007c0c */ /* 0x000fe2000bf66270 */
[----:B------:R-:W-:Y:S01]  /*6d1a0*/  ULDC UR4, c[0x0][0x22c] ;  /* 0x00008b0000047ab9 */ /* 0x000fe20000000800 */
[----:B------:R-:W-:Y:S01]  /*6d1b0*/  IADD3 R0, R8, 0x22, RZ ;  /* 0x0000002208007810 */ /* 0x000fe20007ffe0ff */
[----:B------:R-:W-:Y:S01]  /*6d1c0*/  ULDC UR6, c[0x0][0x228] ;  /* 0x00008a0000067ab9 */ /* 0x000fe20000000800 */
[----:B------:R2:W-:Y:S01]  /*6d1d0*/  @P2 STG.E desc[UR8][R4.64], R167 ;  /* 0x000000a704002986 */ /* 0x0005e2000c101908 */
[----:B------:R-:W-:Y:S01]  /*6d1e0*/  ULDC UR10, c[0x0][0x228] ;  /* 0x00008a00000a7ab9 */ /* 0x000fe20000000800 */
[----:B-1----:R-:W-:Y:S01]  /*6d1f0*/  VIADD R17, R9, UR28 ;  /* 0x0000001c09117c36 */ /* 0x002fe20008000000 */
[----:B------:R-:W-:Y:S01]  /*6d200*/  ISETP.GE.AND P2, PT, R0, UR4, PT ;  /* 0x0000000400007c0c */ /* 0x000fe2000bf46270 */
[----:B------:R-:W-:Y:S01]  /*6d210*/  ULDC UR4, c[0x0][0x228] ;  /* 0x00008a0000047ab9 */ /* 0x000fe20000000800 */
[----:B------:R-:W-:Y:S01]  /*6d220*/  ULDC UR12, c[0x0][0x228] ;  /* 0x00008a00000c7ab9 */ /* 0x000fe20000000800 */
[----:B------:R-:W-:Y:S01]  /*6d230*/  IMAD.WIDE R6, R17, 0x4, R2 ;  /* 0x0000000411067825 */ /* 0x000fe200078e0202 */
[----:B------:R-:W-:Y:S01]  /*6d240*/  ISETP.LT.AND P0, PT, R244, UR4, !P0 ;  /* 0x00000004f4007c0c */ /* 0x000fe2000c701270 */
[----:B------:R-:W-:-:S02]  /*6d250*/  ULDC UR4, c[0x0][0x228] ;  /* 0x00008a0000047ab9 */ /* 0x000fc40000000800 */
[C---:B------:R-:W-:Y:S01]  /*6d260*/  IMAD.WIDE R12, R17.reuse, 0x4, R10 ;  /* 0x00000004110c7825 */ /* 0x040fe200078e020a */
[----:B------:R1:W-:Y:S03]  /*6d270*/  @P1 STG.E desc[UR8][R6.64], R187 ;  /* 0x000000bb06001986 */ /* 0x0003e6000c101908 */
[----:B------:R-:W-:Y:S01]  /*6d280*/  IMAD.WIDE R14, R17, 0x4, R84 ;  /* 0x00000004110e7825 */ /* 0x000fe200078e0254 */
[----:B------:R3:W-:Y:S01]  /*6d290*/  @P5 STG.E desc[UR8][R12.64], R195 ;  /* 0x000000c30c005986 */ /* 0x0007e2000c101908 */
[----:B------:R-:W-:Y:S01]  /*6d2a0*/  ISETP.LT.AND P1, PT, R83, UR4, !P4 ;  /* 0x0000000453007c0c */ /* 0x000fe2000e721270 */
[----:B------:R-:W-:Y:S02]  /*6d2b0*/  ULDC UR4, c[0x0][0x228] ;  /* 0x00008a0000047ab9 */ /* 0x000fe40000000800 */
        /* <DEDUP_REMOVED lines=22> */
[----:B------:R-:W-:-:S03]  /*6d420*/  IADD3 R9, R9, UR28, RZ ;  /* 0x0000001c09097c10 */ /* 0x000fc6000fffe0ff */
[----:B------:R4:W-:Y:S01]  /*6d430*/  @P4 STG.E desc[UR8][R16.64], R168 ;  /* 0x000000a810004986 */ /* 0x0009e2000c101908 */
[----:B------:R-:W-:Y:S02]  /*6d440*/  ISETP.LT.AND P4, PT, R247, UR4, !P3 ;  /* 0x00000004f7007c0c */ /* 0x000fe4000df81270 */
[----:B------:R-:W-:Y:S01]  /*6d450*/  ISETP.LT.AND P5, PT, R246, UR6, !P3 ;  /* 0x00000006f6007c0c */ /* 0x000fe2000dfa1270 */
[C---:B-1----:R-:W-:Y:S01]  /*6d460*/  IMAD.WIDE R4, R9.reuse, 0x4, R2 ;  /* 0x0000000409047825 */ /* 0x042fe200078e0202 */
[----:B------:R-:W-:Y:S01]  /*6d470*/  ISETP.LT.AND P3, PT, R244, UR10, !P3 ;  /* 0x0000000af4007c0c */ /* 0x000fe2000df61270 */
[----:B------:R-:W-:Y:S01]  /*6d480*/  ULDC UR4, c[0x0][0x22c] ;  /* 0x00008b0000047ab9 */ /* 0x000fe20000000800 */
[----:B------:R-:W-:Y:S01]  /*6d490*/  IADD3 R0, R8, 0x24, RZ ;  /* 0x0000002408007810 */ /* 0x000fe20007ffe0ff */
[----:B--2---:R-:W-:Y:S01]  /*6d4a0*/  IMAD.WIDE R6, R9, 0x4, R10 ;  /* 0x0000000409067825 */ /* 0x004fe200078e020a */
[----:B------:R1:W-:Y:S01]  /*6d4b0*/  @P1 STG.E desc[UR8][R4.64], R196 ;  /* 0x000000c404001986 */ /* 0x0003e2000c101908 */
[----:B------:R-:W-:Y:S01]  /*6d4c0*/  ISETP.LT.AND P6, PT, R83, UR12, !P2 ;  /* 0x0000000c53007c0c */ /* 0x000fe2000d7c1270 */
[----:B------:R-:W-:Y:S01]  /*6d4d0*/  ULDC UR6, c[0x0][0x228] ;  /* 0x00008a0000067ab9 */ /* 0x000fe20000000800 */
[----:B---3--:R-:W-:Y:S01]  /*6d4e0*/  IMAD.WIDE R12, R9, 0x4, R84 ;  /* 0x00000004090c7825 */ /* 0x008fe200078e0254 */
[----:B------:R-:W-:Y:S01]  /*6d4f0*/  ISETP.GE.AND P1, PT, R0, UR4, PT ;  /* 0x0000000400007c0c */ /* 0x000fe2000bf26270 */
[----:B------:R-:W-:-:S02]  /*6d500*/  ULDC UR4, c[0x0][0x228] ;  /* 0x00008a0000047ab9 */ /* 0x000fc40000000800 */
[----:B----4-:R-:W-:Y:S01]  /*6d510*/  IMAD.WIDE R14, R9, 0x4, R86 ;  /* 0x00000004090e7825 */ /* 0x010fe200078e0256 */
[----:B------:R2:W-:Y:S01]  /*6d520*/  @P4 STG.E desc[UR8][R6.64], R216 ;  /* 0x000000d806004986 */ /* 0x0005e2000c101908 */
[----:B------:R-:W-:Y:S01]  /*6d530*/  ISETP.LT.AND P4, PT, R247, UR4, !P2 ;  /* 0x00000004f7007c0c */ /* 0x000fe2000d781270 */
[----:B------:R-:W-:Y:S01]  /*6d540*/  ULDC UR4, c[0x0][0x228] ;  /* 0x00008a0000047ab9 */ /* 0x000fe20000000800 */
[----:B------:R-:W-:Y:S01]  /*6d550*/  VIADD R19, R9, UR28 ;  /* 0x0000001c09137c36 */ /* 0x000fe20008000000 */
[----:B------:R3:W-:Y:S01]  /*6d560*/  @P5 STG.E desc[UR8][R12.64], R136 ;  /* 0x000000880c005986 */ /* 0x0007e2000c101908 */
[----:B------:R-:W-:Y:S01]  /*6d570*/  ULDC UR10, c[0x0][0x228] ;  /* 0x00008a00000a7ab9 */ /* 0x000fe20000000800 */
[----:B------:R-:W-:Y:S02]  /*6d580*/  ULDC UR12, c[0x0][0x228] ;  /* 0x00008a00000c7ab9 */ /* 0x000fe40000000800 */
[----:B------:R4:W-:Y:S01]  /*6d590*/  @P3 STG.E desc[UR8][R14.64], R200 ;  /* 0x000000c80e003986 */ /* 0x0009e2000c101908 */
[----:B------:R-:W-:Y:S01]  /*6d5a0*/  ISETP.LT.AND P3, PT, R246, UR4, !P2 ;  /* 0x00000004f6007c0c */ /* 0x000fe2000d761270 */
[----:B------:R-:W-:Y:S01]  /*6d5b0*/  IMAD.WIDE R16, R19, 0x4, R2 ;  /* 0x0000000413107825 */ /* 0x000fe200078e0202 */
[----:B------:R-:W-:Y:S01]  /*6d5c0*/  ISETP.LT.AND P2, PT, R244, UR6, !P2 ;  /* 0x00000006f4007c0c */ /* 0x000fe2000d741270 */
[----:B------:R-:W-:Y:S01]  /*6d5d0*/  ULDC UR4, c[0x0][0x22c] ;  /* 0x00008b0000047ab9 */ /* 0x000fe20000000800 */
[----:B------:R-:W-:Y:S01]  /*6d5e0*/  ISETP.LT.AND P5, PT, R83, UR10, !P0 ;  /* 0x0000000a53007c0c */ /* 0x000fe2000c7a1270 */
[----:B-1----:R-:W-:Y:S01]  /*6d5f0*/  IMAD.WIDE R4, R19, 0x4, R10 ;  /* 0x0000000413047825 */ /* 0x002fe200078e020a */
[----:B------:R1:W-:Y:S01]  /*6d600*/  @P6 STG.E desc[UR8][R16.64], R101 ;  /* 0x0000006510006986 */ /* 0x0003e2000c101908 */
[----:B------:R-:W-:Y:S01]  /*6d610*/  IADD3 R0, R8, 0x25, RZ ;  /* 0x0000002508007810 */ /* 0x000fe20007ffe0ff */
[----:B------:R-:W-:Y:S01]  /*6d620*/  ULDC UR6, c[0x0][0x228] ;  /* 0x00008a0000067ab9 */ /* 0x000fe20000000800 */
[----:B------:R-:W-:Y:S01]  /*6d630*/  ISETP.LT.AND P6, PT, R247, UR12, !P0 ;  /* 0x0000000cf7007c0c */ /* 0x000fe2000c7c1270 */
[C---:B--2---:R-:W-:Y:S01]  /*6d640*/  IMAD.WIDE R6, R19.reuse, 0x4, R84 ;  /* 0x0000000413067825 */ /* 0x044fe200078e0254 */
[C---:B------:R-:W-:Y:S01]  /*6d650*/  IADD3 R9, R19.reuse, UR28, RZ ;  /* 0x0000001c13097c10 */ /* 0x040fe2000fffe0ff */
[----:B------:R2:W-:Y:S02]  /*6d660*/  @P4 STG.E desc[UR8][R4.64], R69 ;  /* 0x0000004504004986 */ /* 0x0005e4000c101908 */
[----:B---3--:R-:W-:Y:S01]  /*6d670*/  IMAD.WIDE R12, R19, 0x4, R86 ;  /* 0x00000004130c7825 */ /* 0x008fe200078e0256 */
[----:B------:R-:W-:Y:S01]  /*6d680*/  ISETP.GE.AND P4, PT, R0, UR4, PT ;  /* 0x0000000400007c0c */ /* 0x000fe2000bf86270 */
[----:B------:R3:W-:Y:S01]  /*6d690*/  @P3 STG.E desc[UR8][R6.64], R37 ;  /* 0x0000002506003986 */ /* 0x0007e2000c101908 */
[----:B------:R-:W-:Y:S01]  /*6d6a0*/  ULDC UR4, c[0x0][0x228] ;  /* 0x00008a0000047ab9 */ /* 0x000fe20000000800 */
[C---:B----4-:R-:W-:Y:S01]  /*6d6b0*/  IMAD.WIDE R14, R9.reuse, 0x4, R2 ;  /* 0x00000004090e7825 */ /* 0x050fe200078e0202 */
[----:B------:R-:W-:Y:S01]  /*6d6c0*/  ULDC UR10, c[0x0][0x228] ;  /* 0x00008a00000a7ab9 */ /* 0x000fe20000000800 */
[----:B------:R4:W-:Y:S01]  /*6d6d0*/  @P2 STG.E desc[UR8][R12.64], R169 ;  /* 0x000000a90c002986 */ /* 0x0009e2000c101908 */
[----:B------:R-:W-:Y:S01]  /*6d6e0*/  ISETP.LT.AND P2, PT, R246, UR4, !P0 ;  /* 0x00000004f6007c0c */ /* 0x000fe2000c741270 */
[C---:B-1----:R-:W-:Y:S01]  /*6d6f0*/  IMAD.WIDE R16, R9.reuse, 0x4, R10 ;  /* 0x0000000409107825 */ /* 0x042fe200078e020a */
[----:B------:R-:W-:Y:S01]  /*6d700*/  ULDC UR4, c[0x0][0x228] ;  /* 0x00008a0000047ab9 */ /* 0x000fe20000000800 */
[----:B------:R-:W-:Y:S01]  /*6d710*/  ULDC UR12, c[0x0][0x228] ;  /* 0x00008a00000c7ab9 */ /* 0x000fe20000000800 */
[----:B------:R-:W-:Y:S01]  /*6d720*/  ISETP.LT.AND P0, PT, R244, UR4, !P0 ;  /* 0x00000004f4007c0c */ /* 0x000fe2000c701270 */
[----:B------:R1:W-:Y:S01]  /*6d730*/  @P5 STG.E desc[UR8][R14.64], R197 ;  /* 0x000000c50e005986 */ /* 0x0003e2000c101908 */
[----:B--2---:R-:W-:Y:S01]  /*6d740*/  IMAD.WIDE R4, R9, 0x4, R84 ;  /* 0x0000000409047825 */ /* 0x004fe200078e0254 */
[----:B------:R-:W-:Y:S01]  /*6d750*/  ISETP.LT.AND P5, PT, R247, UR10, !P1 ;  /* 0x0000000af7007c0c */ /* 0x000fe2000cfa1270 */
[----:B------:R-:W-:Y:S01]  /*6d760*/  ULDC UR4, c[0x0][0x22c] ;  /* 0x00008b0000047ab9 */ /* 0x000fe20000000800 */
[----:B------:R2:W-:Y:S01]  /*6d770*/  @P6 STG.E desc[UR8][R16.64], R217 ;  /* 0x000000d910006986 */ /* 0x0005e2000c101908 */
[----:B------:R-:W-:Y:S01]  /*6d780*/  ISETP.LT.AND P6, PT, R83, UR6, !P1 ;  /* 0x0000000653007c0c */ /* 0x000fe2000cfc1270 */
[C---:B------:R-:W-:Y:S01]  /*6d790*/  VIADD R19, R9.reuse, UR28 ;  /* 0x0000001c09137c36 */ /* 0x040fe20008000000 */
[----:B------:R-:W-:Y:S01]  /*6d7a0*/  ISETP.LT.AND P3, PT, R246, UR12, !P1 ;  /* 0x0000000cf6007c0c */ /* 0x000fe2000cf61270 */
[----:B---3--:R-:W-:Y:S01]  /*6d7b0*/  IMAD.WIDE R6, R9, 0x4, R86 ;  /* 0x0000000409067825 */ /* 0x008fe200078e0256 */
[----:B------:R-:W-:Y:S01]  /*6d7c0*/  IADD3 R0, R8, 0x26, RZ ;  /* 0x0000002608007810 */ /* 0x000fe20007ffe0ff */
[----:B------:R3:W-:Y:S01]  /*6d7d0*/  @P2 STG.E desc[UR8][R4.64], R137 ;  /* 0x0000008904002986 */ /* 0x0007e2000c101908 */
[----:B------:R-:W-:Y:S01]  /*6d7e0*/  ULDC UR6, c[0x0][0x228] ;  /* 0x00008a0000067ab9 */ /* 0x000fe20000000800 */
[C---:B----4-:R-:W-:Y:S01]  /*6d7f0*/  IMAD.WIDE R12, R19.reuse, 0x4, R2 ;  /* 0x00000004130c7825 */ /* 0x050fe200078e0202 */
[----:B------:R-:W-:Y:S01]  /*6d800*/  ISETP.GE.AND P2, PT, R0, UR4, PT ;  /* 0x0000000400007c0c */ /* 0x000fe2000bf46270 */
[----:B------:R-:W-:Y:S01]  /*6d810*/  ULDC UR4, c[0x0][0x228] ;  /* 0x00008a0000047ab9 */ /* 0x000fe20000000800 */
[----:B------:R4:W-:Y:S01]  /*6d820*/  @P0 STG.E desc[UR8][R6.64], R201 ;  /* 0x000000c906000986 */ /* 0x0009e2000c101908 */
[----:B-1----:R-:W-:Y:S01]  /*6d830*/  IMAD.WIDE R14, R19, 0x4, R10 ;  /* 0x00000004130e7825 */ /* 0x002fe200078e020a */
[----:B------:R-:W-:Y:S01]  /*6d840*/  ISETP.LT.AND P0, PT, R244, UR4, !P1 ;  /* 0x00000004f4007c0c */ /* 0x000fe2000cf01270 */
[----:B------:R-:W-:-:S02]  /*6d850*/  ULDC UR10, c[0x0][0x228] ;  /* 0x00008a00000a7ab9 */ /* 0x000fc40000000800 */
[----:B--2---:R-:W-:Y:S01]  /*6d860*/  IMAD.WIDE R16, R19, 0x4, R84 ;  /* 0x0000000413107825 */ /* 0x004fe200078e0254 */
[----:B------:R1:W-:Y:S01]  /*6d870*/  @P6 STG.E desc[UR8][R12.64], R102 ;  /* 0x000000660c006986 */ /* 0x0003e2000c101908 */
[----:B------:R-:W-:Y:S01]  /*6d880*/  IADD3 R0, R8, 0x27, RZ ;  /* 0x0000002708007810 */ /* 0x000fe20007ffe0ff */
[----:B------:R-:W-:Y:S01]  /*6d890*/  ULDC UR12, c[0x0][0x228] ;  /* 0x00008a00000c7ab9 */ /* 0x000fe20000000800 */
[----:B------:R-:W-:Y:S01]  /*6d8a0*/  ULDC UR4, c[0x0][0x22c] ;  /* 0x00008b0000047ab9 */ /* 0x000fe20000000800 */
[----:B------:R2:W-:Y:S01]  /*6d8b0*/  @P5 STG.E desc[UR8][R14.64], R70 ;  /* 0x000000460e005986 */ /* 0x0005e2000c101908 */
[----:B------:R-:W-:Y:S01]  /*6d8c0*/  ISETP.LT.AND P5, PT, R247, UR10, !P4 ;  /* 0x0000000af7007c0c */ /* 0x000fe2000e7a1270 */
[----:B---3--:R-:W-:Y:S01]  /*6d8d0*/  IMAD.WIDE R4, R19, 0x4, R86 ;  /* 0x0000000413047825 */ /* 0x008fe200078e0256 */
[----:B------:R-:W-:Y:S01]  /*6d8e0*/  ISETP.LT.AND P6, PT, R246, UR12, !P4 ;  /* 0x0000000cf6007c0c */ /* 0x000fe2000e7c1270 */
[----:B------:R-:W-:Y:S01]  /*6d8f0*/  @P3 STG.E desc[UR8][R16.64], R38 ;  /* 0x0000002610003986 */ /* 0x000fe2000c101908 */
[----:B------:R-:W-:Y:S01]  /*6d900*/  ISETP.LT.AND P3, PT, R83, UR6, !P4 ;  /* 0x0000000653007c0c */ /* 0x000fe2000e761270 */
[----:B------:R-:W-:Y:S01]  /*6d910*/  VIADD R9, R19, UR28 ;  /* 0x0000001c13097c36 */ /* 0x000fe20008000000 */
[----:B------:R-:W-:Y:S01]  /*6d920*/  ISETP.GE.AND P1, PT, R0, UR4, PT ;  /* 0x0000000400007c0c */ /* 0x000fe2000bf26270 */
[----:B------:R-:W-:Y:S01]  /*6d930*/  ULDC UR4, c[0x0][0x22c] ;  /* 0x00008b0000047ab9 */ /* 0x000fe20000000800 */
[----:B------:R-:W-:Y:S01]  /*6d940*/  IADD3 R0, R8, 0x28, RZ ;  /* 0x0000002808007810 */ /* 0x000fe20007ffe0ff */
[----:B------:R3:W-:Y:S01]  /*6d950*/  @P0 STG.E desc[UR8][R4.64], R170 ;  /* 0x000000aa04000986 */ /* 0x0007e2000c101908 */
[C---:B----4-:R-:W-:Y:S01]  /*6d960*/  IMAD.WIDE R6, R9.reuse, 0x4, R2 ;  /* 0x0000000409067825 */ /* 0x050fe200078e0202 */
[----:B------:R-:W-:Y:S01]  /*6d970*/  ULDC UR6, c[0x0][0x228] ;  /* 0x00008a0000067ab9 */ /* 0x000fe20000000800 */
[----:B------:R-:W-:Y:S01]  /*6d980*/  ISETP.GE.AND P0, PT, R0, UR4, PT ;  /* 0x0000000400007c0c */ /* 0x000fe2000bf06270 */
        /* <DEDUP_REMOVED lines=8> */
[----:B------:R-:W-:Y:S01]  /*6da10*/  ULDC UR4, c[0x0][0x228] ;  /* 0x00008a0000047ab9 */ /* 0x000fe20000000800 */
[----:B------:R-:W-:Y:S01]  /*6da20*/  ULDC UR12, c[0x0][0x228] ;  /* 0x00008a00000c7ab9 */ /* 0x000fe20000000800 */
[----:B------:R2:W-:Y:S01]  /*6da30*/  @P5 STG.E desc[UR8][R12.64], R218 ;  /* 0x000000da0c005986 */ /* 0x0005e2000c101908 */
[----:B------:R-:W-:Y:S01]  /*6da40*/  ISETP.LT.AND P5, PT, R246, UR4, !P2 ;  /* 0x00000004f6007c0c */ /* 0x000fe2000d7a1270 */
[----:B------:R-:W-:-:S02]  /*6da50*/  VIADD R19, R9, UR28 ;  /* 0x0000001c09137c36 */ /* 0x000fc40008000000 */
        /* <DEDUP_REMOVED lines=47> */
[----:B------:R-:W-:-:S02]  /*6dd50*/  ULDC UR4, c[0x0][0x22c] ;  /* 0x00008b0000047ab9 */ /* 0x000fc40000000800 */
[----:B-1----:R-:W-:Y:S01]  /*6dd60*/  IMAD.WIDE R4, R9, 0x4, R10 ;  /* 0x0000000409047825 */ /* 0x002fe200078e020a */
[----:B------:R1:W-:Y:S01]  /*6dd70*/  @P6 STG.E desc[UR8][R16.64], R104 ;  /* 0x0000006810006986 */ /* 0x0003e2000c101908 */
[----:B------:R-:W-:Y:S01]  /*6dd80*/  IADD3 R0, R8, 0x2b, RZ ;  /* 0x0000002b08007810 */ /* 0x000fe20007ffe0ff */
[----:B------:R-:W-:Y:S01]  /*6dd90*/  ULDC UR6, c[0x0][0x228] ;  /* 0x00008a0000067ab9 */ /* 0x000fe20000000800 */
[----:B------:R-:W-:Y:S01]  /*6dda0*/  ISETP.LT.AND P5, PT, R83, UR10, !P4 ;  /* 0x0000000a53007c0c */ /* 0x000fe2000e7a1270 */
[----:B--2---:R-:W-:Y:S01]  /*6ddb0*/  IMAD.WIDE R6, R9, 0x4, R84 ;  /* 0x0000000409067825 */ /* 0x004fe200078e0254 */
[----:B------:R-:W-:Y:S01]  /*6ddc0*/  ISETP.LT.AND P6, PT, R247, UR12, !P4 ;  /* 0x0000000cf7007c0c */ /* 0x000fe2000e7c1270 */
[----:B------:R2:W-:Y:S02]  /*6ddd0*/  @P2 STG.E desc[UR8][R4.64], R40 ;  /* 0x0000002804002986 */ /* 0x0005e4000c101908 */
[C---:B---3--:R-:W-:Y:S01]  /*6dde0*/  IMAD.WIDE R12, R9.reuse, 0x4, R86 ;  /* 0x00000004090c7825 */ /* 0x048fe200078e0256 */
[----:B------:R-:W-:Y:S01]  /*6ddf0*/  IADD3 R19, R9, UR28, RZ ;  /* 0x0000001c09137c10 */ /* 0x000fe2000fffe0ff */
[----:B------:R3:W-:Y:S01]  /*6de00*/  @P1 STG.E desc[UR8][R6.64], R72 ;  /* 0x0000004806001986 */ /* 0x0007e2000c101908 */
[----:B------:R-:W-:Y:S01]  /*6de10*/  ISETP.GE.AND P2, PT, R0, UR4, PT ;  /* 0x0000000400007c0c */ /* 0x000fe2000bf46270 */
[----:B------:R-:W-:Y:S01]  /*6de20*/  ULDC UR4, c[0x0][0x228] ;  /* 0x00008a0000047ab9 */ /* 0x000fe20000000800 */
[----:B------:R-:W-:Y:S01]  /*6de30*/  ULDC UR10, c[0x0][0x228] ;  /* 0x00008a00000a7ab9 */ /* 0x000fe20000000800 */
[----:B------:R3:W-:Y:S01]  /*6de40*/  @P0 STG.E desc[UR8][R12.64], R172 ;  /* 0x000000ac0c000986 */ /* 0x0007e2000c101908 */
[----:B------:R-:W-:Y:S01]  /*6de50*/  ISETP.LT.AND P0, PT, R246, UR4, !P4 ;  /* 0x00000004f6007c0c */ /* 0x000fe2000e701270 */
[----:B----4-:R-:W-:Y:S01]  /*6de60*/  IMAD.WIDE R14, R19, 0x4, R2 ;  /* 0x00000004130e7825 */ /* 0x010fe200078e0202 */
[----:B------:R-:W-:Y:S01]  /*6de70*/  ULDC UR4, c[0x0][0x228] ;  /* 0x00008a0000047ab9 */ /* 0x000fe20000000800 */
[----:B------:R-:W-:-:S02]  /*6de80*/  ULDC UR12, c[0x0][0x228] ;  /* 0x00008a00000c7ab9 */ /* 0x000fc40000000800 */
[C---:B-1----:R-:W-:Y:S01]  /*6de90*/  IMAD.WIDE R16, R19.reuse, 0x4, R10 ;  /* 0x0000000413107825 */ /* 0x042fe200078e020a */
        /* <DEDUP_REMOVED lines=8> */
[----:B------:R-:W-:Y:S01]  /*6df20*/  VIADD R9, R19, UR28 ;  /* 0x0000001c13097c36 */ /* 0x000fe20008000000 */
[----:B------:R-:W-:Y:S01]  /*6df30*/  ISETP.LT.AND P5, PT, R247, UR10, !P3 ;  /* 0x0000000af7007c0c */ /* 0x000fe2000dfa1270 */
[----:B------:R4:W-:Y:S01]  /*6df40*/  @P0 STG.E desc[UR8][R4.64], R76 ;  /* 0x0000004c04000986 */ /* 0x0009e2000c101908 */
[----:B------:R-:W-:Y:S01]  /*6df50*/  ISETP.LT.AND P1, PT, R246, UR12, !P3 ;  /* 0x0000000cf6007c0c */ /* 0x000fe2000df21270 */
[----:B---3--:R-:W-:Y:S01]  /*6df60*/  IMAD.WIDE R6, R19, 0x4, R86 ;  /* 0x0000000413067825 */ /* 0x008fe200078e0256 */
[----:B------:R-:W-:Y:S01]  /*6df70*/  ISETP.GE.AND P0, PT, R0, UR4, PT ;  /* 0x0000000400007c0c */ /* 0x000fe2000bf06270 */
[----:B------:R-:W-:Y:S01]  /*6df80*/  ULDC UR4, c[0x0][0x228] ;  /* 0x00008a0000047ab9 */ /* 0x000fe20000000800 */
[----:B------:R-:W-:Y:S01]  /*6df90*/  ULDC UR10, c[0x0][0x228] ;  /* 0x00008a00000a7ab9 */ /* 0x000fe20000000800 */
[C---:B------:R-:W-:Y:S01]  /*6dfa0*/  IMAD.WIDE R12, R9.reuse, 0x4, R2 ;  /* 0x00000004090c7825 */ /* 0x040fe200078e0202 */
[----:B------:R-:W-:Y:S01]  /*6dfb0*/  ISETP.LT.AND P3, PT, R244, UR4, !P3 ;  /* 0x00000004f4007c0c */ /* 0x000fe2000df61270 */
[----:B------:R3:W-:Y:S02]  /*6dfc0*/  @P4 STG.E desc[UR8][R6.64], R108 ;  /* 0x0000006c06004986 */ /* 0x0007e4000c101908 */
[C---:B-1----:R-:W-:Y:S01]  /*6dfd0*/  IMAD.WIDE R14, R9.reuse, 0x4, R10 ;  /* 0x00000004090e7825 */ /* 0x042fe200078e020a */
[----:B------:R-:W-:Y:S01]  /*6dfe0*/  IADD3 R0, R8, 0x2d, RZ ;  /* 0x0000002d08007810 */ /* 0x000fe20007ffe0ff */
[----:B------:R1:W-:Y:S02]  /*6dff0*/  @P6 STG.E desc[UR8][R12.64], R105 ;  /* 0x000000690c006986 */ /* 0x0003e4000c101908 */
[----:B--2---:R-:W-:Y:S01]  /*6e000*/  IMAD.WIDE R16, R9, 0x4, R84 ;  /* 0x0000000409107825 */ /* 0x004fe200078e0254 */
[----:B------:R-:W-:Y:S01]  /*6e010*/  ISETP.LT.AND P6, PT, R83, UR6, !P2 ;  /* 0x0000000653007c0c */ /* 0x000fe2000d7c1270 */
[----:B------:R-:W-:Y:S01]  /*6e020*/  ULDC UR12, c[0x0][0x228] ;  /* 0x00008a00000c7ab9 */ /* 0x000fe20000000800 */
[----:B------:R-:W-:Y:S01]  /*6e030*/  ISETP.LT.AND P4, PT, R247, UR10, !P2 ;  /* 0x0000000af7007c0c */ /* 0x000fe2000d781270 */
[----:B------:R2:W-:Y:S01]  /*6e040*/  @P5 STG.E desc[UR8][R14.64], R41 ;  /* 0x000000290e005986 */ /* 0x0005e2000c101908 */
[----:B------:R-:W-:Y:S01]  /*6e050*/  ULDC UR4, c[0x0][0x22c] ;  /* 0x00008b0000047ab9 */ /* 0x000fe20000000800 */
[C---:B----4-:R-:W-:Y:S01]  /*6e060*/  IMAD.WIDE R4, R9.reuse, 0x4, R86 ;  /* 0x0000000409047825 */ /* 0x050fe200078e0256 */
[----:B------:R-:W-:Y:S01]  /*6e070*/  ISETP.LT.AND P5, PT, R246, UR12, !P2 ;  /* 0x0000000cf6007c0c */ /* 0x000fe2000d7a1270 */
[----:B------:R-:W-:Y:S01]  /*6e080*/  @P1 STG.E desc[UR8][R16.64], R73 ;  /* 0x0000004910001986 */ /* 0x000fe2000c101908 */
[----:B------:R-:W-:Y:S01]  /*6e090*/  ISETP.GE.AND P1, PT, R0, UR4, PT ;  /* 0x0000000400007c0c */ /* 0x000fe2000bf26270 */
[----:B------:R-:W-:Y:S01]  /*6e0a0*/  VIADD R9, R9, UR28 ;  /* 0x0000001c09097c36 */ /* 0x000fe20008000000 */
[----:B------:R-:W-:Y:S01]  /*6e0b0*/  IADD3 R0, R8, 0x2e, RZ ;  /* 0x0000002e08007810 */ /* 0x000fe20007ffe0ff */
[----:B------:R-:W-:Y:S01]  /*6e0c0*/  ULDC UR4, c[0x0][0x22c] ;  /* 0x00008b0000047ab9 */ /* 0x000fe20000000800 */
[----:B------:R4:W-:Y:S01]  /*6e0d0*/  @P3 STG.E desc[UR8][R4.64], R173 ;  /* 0x000000ad04003986 */ /* 0x0009e2000c101908 */
[C---:B---3--:R-:W-:Y:S01]  /*6e0e0*/  IMAD.WIDE R6, R9.reuse, 0x4, R2 ;  /* 0x0000000409067825 */ /* 0x048fe200078e0202 */
[----:B------:R-:W-:Y:S01]  /*6e0f0*/  ISETP.GE.AND P3, PT, R0, UR4, PT ;  /* 0x0000000400007c0c */ /* 0x000fe2000bf66270 */
[----:B------:R-:W-:Y:S01]  /*6e100*/  ULDC UR4, c[0x0][0x228] ;  /* 0x00008a0000047ab9 */ /* 0x000fe20000000800 */
[----:B------:R-:W-:Y:S01]  /*6e110*/  ULDC UR6, c[0x0][0x228] ;  /* 0x00008a0000067ab9 */ /* 0x000fe20000000800 */
[C---:B-1----:R-:W-:Y:S01]  /*6e120*/  IMAD.WIDE R12, R9.reuse, 0x4, R10 ;  /* 0x00000004090c7825 */ /* 0x042fe200078e020a */
[----:B------:R-:W-:Y:S01]  /*6e130*/  ISETP.LT.AND P2, PT, R244, UR4, !P2 ;  /* 0x00000004f4007c0c */ /* 0x000fe2000d741270 */
[----:B------:R1:W-:Y:S01]  /*6e140*/  @P6 STG.E desc[UR8][R6.64], R205 ;  /* 0x000000cd06006986 */ /* 0x0003e2000c101908 */
[----:B------:R-:W-:Y:S01]  /*6e150*/  ULDC UR4, c[0x0][0x228] ;  /* 0x00008a0000047ab9 */ /* 0x000fe20000000800 */
[----:B--2---:R-:W-:Y:S01]  /*6e160*/  IMAD.WIDE R14, R9, 0x4, R84 ;  /* 0x00000004090e7825 */ /* 0x004fe200078e0254 */
[----:B------:R-:W-:Y:S01]  /*6e170*/  ULDC UR10, c[0x0][0x228] ;  /* 0x00008a00000a7ab9 */ /* 0x000fe20000000800 */
[----:B------:R2:W-:Y:S01]  /*6e180*/  @P4 STG.E desc[UR8][R12.64], R141 ;  /* 0x0000008d0c004986 */ /* 0x0005e2000c101908 */
[----:B------:R-:W-:Y:S01]  /*6e190*/  ISETP.LT.AND P4, PT, R83, UR4, !P0 ;  /* 0x0000000453007c0c */ /* 0x000fe2000c781270 */
[----:B----4-:R-:W-:Y:S01]  /*6e1a0*/  IMAD.WIDE R4, R9, 0x4, R86 ;  /* 0x0000000409047825 */ /* 0x010fe200078e0256 */
[----:B------:R-:W-:Y:S01]  /*6e1b0*/  ISETP.LT.AND P6, PT, R247, UR6, !P0 ;  /* 0x00000006f7007c0c */ /* 0x000fe2000c7c1270 */
[----:B------:R3:W-:Y:S01]  /*6e1c0*/  @P5 STG.E desc[UR8][R14.64], R77 ;  /* 0x0000004d0e005986 */ /* 0x0007e2000c101908 */
[----:B------:R-:W-:Y:S01]  /*6e1d0*/  ISETP.LT.AND P5, PT, R246, UR10, !P0 ;  /* 0x0000000af6007c0c */ /* 0x000fe2000c7a1270 */
[----:B------:R-:W-:Y:S01]  /*6e1e0*/  ULDC UR12, c[0x0][0x228] ;  /* 0x00008a00000c7ab9 */ /* 0x000fe20000000800 */
[----:B------:R-:W-:Y:S01]  /*6e1f0*/  IADD3 R9, R9, UR28, RZ ;  /* 0x0000001c09097c10 */ /* 0x000fe2000fffe0ff */
[----:B------:R-:W-:Y:S01]  /*6e200*/  VIADD R0, R8, 0x2f ;  /* 0x0000002f08007836 */ /* 0x000fe20000000000 */
[----:B------:R-:W-:Y:S01]  /*6e210*/  ISETP.LT.AND P0, PT, R244, UR12, !P0 ;  /* 0x0000000cf4007c0c */ /* 0x000fe2000c701270 */
[----:B------:R-:W-:Y:S01]  /*6e220*/  ULDC UR4, c[0x0][0x22c] ;  /* 0x00008b0000047ab9 */ /* 0x000fe20000000800 */
[----:B------:R4:W-:Y:S01]  /*6e230*/  @P2 STG.E desc[UR8][R4.64], R109 ;  /* 0x0000006d04002986 */ /* 0x0009e2000c101908 */
[----:B-1----:R-:W-:Y:S01]  /*6e240*/  IMAD.WIDE R6, R9, 0x4, R2 ;  /* 0x0000000409067825 */ /* 0x002fe200078e0202 */
[----:B------:R-:W-:Y:S01]  /*6e250*/  ULDC UR6, c[0x0][0x228] ;  /* 0x00008a0000067ab9 */ /* 0x000fe20000000800 */
[----:B------:R-:W-:-:S02]  /*6e260*/  ULDC UR10, c[0x0][0x228] ;  /* 0x00008a00000a7ab9 */ /* 0x000fc40000000800 */
[----:B--2---:R-:W-:Y:S01]  /*6e270*/  IMAD.WIDE R12, R9, 0x4, R10 ;  /* 0x00000004090c7825 */ /* 0x004fe200078e020a */
[----:B------:R-:W-:-:S03]  /*6e280*/  ISETP.GE.AND P2, PT, R0, UR4, PT ;  /* 0x0000000400007c0c */ /* 0x000fc6000bf46270 */
[C---:B---3--:R-:W-:Y:S01]  /*6e290*/  IMAD.WIDE R14, R9.reuse, 0x4, R84 ;  /* 0x00000004090e7825 */ /* 0x048fe200078e0254 */
[----:B------:R1:W-:Y:S01]  /*6e2a0*/  @P4 STG.E desc[UR8][R6.64], R106 ;  /* 0x0000006a06004986 */ /* 0x0003e2000c101908 */
[----:B------:R-:W-:Y:S01]  /*6e2b0*/  ULDC UR4, c[0x0][0x228] ;  /* 0x00008a0000047ab9 */ /* 0x000fe20000000800 */
[----:B------:R-:W-:Y:S01]  /*6e2c0*/  ULDC UR12, c[0x0][0x228] ;  /* 0x00008a00000c7ab9 */ /* 0x000fe20000000800 */
[----:B------:R-:W-:Y:S01]  /*6e2d0*/  IMAD.WIDE R16, R9, 0x4, R86 ;  /* 0x0000000409107825 */ /* 0x000fe200078e0256 */
[----:B------:R2:W-:Y:S04]  /*6e2e0*/  @P6 STG.E desc[UR8][R12.64], R42 ;  /* 0x0000002a0c006986 */ /* 0x0005e8000c101908 */
[----:B------:R3:W-:Y:S01]  /*6e2f0*/  @P5 STG.E desc[UR8][R14.64], R74 ;  /* 0x0000004a0e005986 */ /* 0x0007e2000c101908 */
[----:B------:R-:W-:Y:S01]  /*6e300*/  ISETP.LT.AND P5, PT, R83, UR4, !P1 ;  /* 0x0000000453007c0c */ /* 0x000fe2000cfa1270 */
[----:B------:R-:W-:Y:S01]  /*6e310*/  ULDC UR4, c[0x0][0x228] ;  /* 0x00008a0000047ab9 */ /* 0x000fe20000000800 */
[----:B------:R-:W-:Y:S01]  /*6e320*/  IADD3 R9, R9, UR28, RZ ;  /* 0x0000001c09097c10 */ /* 0x000fe2000fffe0ff */
[----:B------:R3:W-:Y:S01]  /*6e330*/  @P0 STG.E desc[UR8][R16.64], R174 ;  /* 0x000000ae10000986 */ /* 0x0007e2000c101908 */
[----:B------:R-:W-:Y:S01]  /*6e340*/  ISETP.LT.AND P0, PT, R247, UR4, !P1 ;  /* 0x00000004f7007c0c */ /* 0x000fe2000cf01270 */
[----:B------:R-:W-:Y:S01]  /*6e350*/  ULDC UR4, c[0x0][0x22c] ;  /* 0x00008b0000047ab9 */ /* 0x000fe20000000800 */
[----:B------:R-:W-:Y:S01]  /*6e360*/  ISETP.LT.AND P4, PT, R246, UR6, !P1 ;  /* 0x00000006f6007c0c */ /* 0x000fe2000cf81270 */
[----:B----4-:R-:W-:Y:S01]  /*6e370*/  IMAD.WIDE R4, R9, 0x4, R2 ;  /* 0x0000000409047825 */ /* 0x010fe200078e0202 */
[----:B------:R-:W-:Y:S01]  /*6e380*/  ISETP.LT.AND P1, PT, R244, UR10, !P1 ;  /* 0x0000000af4007c0c */ /* 0x000fe2000cf21270 */
[----:B------:R-:W-:Y:S01]  /*6e390*/  ULDC UR6, c[0x0][0x228] ;  /* 0x00008a0000067ab9 */ /* 0x000fe20000000800 */
[----:B------:R-:W-:Y:S01]  /*6e3a0*/  ISETP.LT.AND P6, PT, R83, UR12, !P3 ;  /* 0x0000000c53007c0c */ /* 0x000fe2000dfc1270 */
[C---:B-1----:R-:W-:Y:S01]  /*6e3b0*/  IMAD.WIDE R6, R9.reuse, 0x4, R10 ;  /* 0x0000000409067825 */ /* 0x042fe200078e020a */
[----:B------:R-:W-:Y:S01]  /*6e3c0*/  IADD3 R0, R8, 0x30, RZ ;  /* 0x0000003008007810 */ /* 0x000fe20007ffe0ff */
[----:B------:R1:W-:Y:S01]  /*6e3d0*/  @P5 STG.E desc[UR8][R4.64], R206 ;  /* 0x000000ce04005986 */ /* 0x0003e2000c101908 */
[----:B------:R-:W-:Y:S01]  /*6e3e0*/  ULDC UR10, c[0x0][0x228] ;  /* 0x00008a00000a7ab9 */ /* 0x000fe20000000800 */
[C---:B------:R-:W-:Y:S01]  /*6e3f0*/  VIADD R19, R9.reuse, UR28 ;  /* 0x0000001c09137c36 */ /* 0x040fe20008000000 */
[----:B------:R-:W-:Y:S01]  /*6e400*/  ISETP.GE.AND P5, PT, R0, UR4, PT ;  /* 0x0000000400007c0c */ /* 0x000fe2000bfa6270 */
[C---:B--2---:R-:W-:Y:S01]  /*6e410*/  IMAD.WIDE R12, R9.reuse, 0x4, R84 ;  /* 0x00000004090c7825 */ /* 0x044fe200078e0254 */
[----:B------:R-:W-:Y:S01]  /*6e420*/  ULDC UR4, c[0x0][0x228] ;  /* 0x00008a0000047ab9 */ /* 0x000fe20000000800 */
[----:B------:R2:W-:Y:S02]  /*6e430*/  @P0 STG.E desc[UR8][R6.64], R142 ;  /* 0x0000008e06000986 */ /* 0x0005e4000c101908 */
[----:B---3--:R-:W-:Y:S01]  /*6e440*/  IMAD.WIDE R14, R9, 0x4, R86 ;  /* 0x00000004090e7825 */ /* 0x008fe200078e0256 */
[----:B------:R-:W-:Y:S01]  /*6e450*/  ISETP.LT.AND P0, PT, R247, UR4, !P3 ;  /* 0x00000004f7007c0c */ /* 0x000fe2000df01270 */
[----:B------:R3:W-:Y:S01]  /*6e460*/  @P4 STG.E desc[UR8][R12.64], R78 ;  /* 0x0000004e0c004986 */ /* 0x0007e2000c101908 */
[----:B------:R-:W-:Y:S01]  /*6e470*/  ULDC UR4, c[0x0][0x228] ;  /* 0x00008a0000047ab9 */ /* 0x000fe20000000800 */
[C---:B------:R-:W-:Y:S01]  /*6e480*/  IMAD.WIDE R16, R19.reuse, 0x4, R2 ;  /* 0x0000000413107825 */ /* 0x040fe200078e0202 */
[----:B------:R-:W-:Y:S01]  /*6e490*/  ULDC UR12, c[0x0][0x228] ;  /* 0x00008a00000c7ab9 */ /* 0x000fe20000000800 */
[----:B------:R4:W-:Y:S01]  /*6e4a0*/  @P1 STG.E desc[UR8][R14.64], R110 ;  /* 0x0000006e0e001986 */ /* 0x0009e2000c101908 */
[----:B------:R-:W-:Y:S01]  /*6e4b0*/  ISETP.LT.AND P1, PT, R246, UR4, !P3 ;  /* 0x00000004f6007c0c */ /* 0x000fe2000df21270 */
[----:B-1----:R-:W-:Y:S01]  /*6e4c0*/  IMAD.WIDE R4, R19, 0x4, R10 ;  /* 0x0000000413047825 */ /* 0x002fe200078e020a */
[----:B------:R-:W-:Y:S01]  /*6e4d0*/  ISETP.LT.AND P3, PT, R244, UR6, !P3 ;  /* 0x00000006f4007c0c */ /* 0x000fe2000df61270 */
[----:B------:R1:W-:Y:S01]  /*6e4e0*/  @P6 STG.E desc[UR8][R16.64], R107 ;  /* 0x0000006b10006986 */ /* 0x0003e2000c101908 */
[----:B------:R-:W-:Y:S01]  /*6e4f0*/  ISETP.LT.AND P6, PT, R83, UR10, !P2 ;  /* 0x0000000a53007c0c */ /* 0x000fe2000d7c1270 */
[----:B--2---:R-:W-:Y:S01]  /*6e500*/  IMAD.WIDE R6, R19, 0x4, R84 ;  /* 0x0000000413067825 */ /* 0x004fe200078e0254 */
[----:B------:R-:W-:Y:S01]  /*6e510*/  ISETP.LT.AND P4, PT, R247, UR12, !P2 ;  /* 0x0000000cf7007c0c */ /* 0x000fe2000d781270 */
[----:B------:R-:W-:Y:S01]  /*6e520*/  ULDC UR4, c[0x0][0x22c] ;  /* 0x00008b0000047ab9 */ /* 0x000fe20000000800 */
[----:B------:R-:W-:-:S02]  /*6e530*/  IADD3 R9, R19, UR28, RZ ;  /* 0x0000001c13097c10 */ /* 0x000fc4000fffe0ff */
[----:B------:R-:W-:Y:S01]  /*6e540*/  IADD3 R0, R8, 0x31, RZ ;  /* 0x0000003108007810 */ /* 0x000fe20007ffe0ff */
[----:B------:R2:W-:Y:S01]  /*6e550*/  @P0 STG.E desc[UR8][R4.64], R43 ;  /* 0x0000002b04000986 */ /* 0x0005e2000c101908 */
[----:B---3--:R-:W-:Y:S01]  /*6e560*/  IMAD.WIDE R12, R19, 0x4, R86 ;  /* 0x00000004130c7825 */ /* 0x008fe200078e0256 */
[----:B------:R-:W-:Y:S01]  /*6e570*/  ULDC UR6, c[0x0][0x228] ;  /* 0x00008a0000067ab9 */ /* 0x000fe20000000800 */
[----:B------:R-:W-:Y:S01]  /*6e580*/  ISETP.GE.AND P0, PT, R0, UR4, PT ;  /* 0x0000000400007c0c */ /* 0x000fe2000bf06270 */
[----:B------:R-:W-:Y:S01]  /*6e590*/  ULDC UR4, c[0x0][0x228] ;  /* 0x00008a0000047ab9 */ /* 0x000fe20000000800 */
[C---:B----4-:R-:W-:Y:S01]  /*6e5a0*/  IMAD.WIDE R14, R9.reuse, 0x4, R2 ;  /* 0x00000004090e7825 */ /* 0x050fe200078e0202 */
[----:B------:R3:W-:Y:S01]  /*6e5b0*/  @P1 STG.E desc[UR8][R6.64], R75 ;  /* 0x0000004b06001986 */ /* 0x0007e2000c101908 */
[----:B------:R-:W-:Y:S01]  /*6e5c0*/  ISETP.LT.AND P1, PT, R246, UR4, !P2 ;  /* 0x00000004f6007c0c */ /* 0x000fe2000d721270 */
[----:B------:R-:W-:Y:S01]  /*6e5d0*/  ULDC UR4, c[0x0][0x228] ;  /* 0x00008a0000047ab9 */ /* 0x000fe20000000800 */
[----:B-1----:R-:W-:Y:S01]  /*6e5e0*/  IMAD.WIDE R16, R9, 0x4, R10 ;  /* 0x0000000409107825 */ /* 0x002fe200078e020a */
[----:B------:R1:W-:Y:S01]  /*6e5f0*/  @P3 STG.E desc[UR8][R12.64], R175 ;  /* 0x000000af0c003986 */ /* 0x0003e2000c101908 */
[----:B------:R-:W-:Y:S01]  /*6e600*/  ULDC UR10, c[0x0][0x228] ;  /* 0x00008a00000a7ab9 */ /* 0x000fe20000000800 */
[----:B------:R-:W-:Y:S01]  /*6e610*/  ISETP.LT.AND P2, PT, R244, UR6, !P2 ;  /* 0x00000006f4007c0c */ /* 0x000fe2000d741270 */
[----:B------:R-:W-:Y:S01]  /*6e620*/  ULDC UR12, c[0x0][0x228] ;  /* 0x00008a00000c7ab9 */ /* 0x000fe20000000800 */
[----:B------:R4:W-:Y:S01]  /*6e630*/  @P6 STG.E desc[UR8][R14.64], R207 ;  /* 0x000000cf0e006986 */ /* 0x0009e2000c101908 */
[----:B------:R-:W-:-:S02]  /*6e640*/  ISETP.LT.AND P6, PT, R83, UR4, !P5 ;  /* 0x0000000453007c0c */ /* 0x000fc4000efc1270 */
[----:B------:R-:W-:Y:S01]  /*6e650*/  IADD3 R21, R9, UR28, RZ ;  /* 0x0000001c09157c10 */ /* 0x000fe2000fffe0ff */
[----:B------:R4:W-:Y:S01]  /*6e660*/  @P4 STG.E desc[UR8][R16.64], R143 ;  /* 0x0000008f10004986 */ /* 0x0009e2000c101908 */
[----:B------:R-:W-:Y:S01]  /*6e670*/  ISETP.LT.AND P4, PT, R247, UR10, !P5 ;  /* 0x0000000af7007c0c */ /* 0x000fe2000ef81270 */
[C---:B--2---:R-:W-:Y:S01]  /*6e680*/  IMAD.WIDE R4, R9.reuse, 0x4, R84 ;  /* 0x0000000409047825 */ /* 0x044fe200078e0254 */
[----:B------:R-:W-:Y:S01]  /*6e690*/  ISETP.LT.AND P3, PT, R246, UR12, !P5 ;  /* 0x0000000cf6007c0c */ /* 0x000fe2000ef61270 */
[----:B------:R-:W-:Y:S01]  /*6e6a0*/  ULDC UR4, c[0x0][0x22c] ;  /* 0x00008b0000047ab9 */ /* 0x000fe20000000800 */
[----:B------:R-:W-:Y:S01]  /*6e6b0*/  ISETP.LT.AND P5, PT, R244, UR14, !P5 ;  /* 0x0000000ef4007c0c */ /* 0x000fe2000efa1270 */
[----:B---3--:R-:W-:Y:S01]  /*6e6c0*/  IMAD.WIDE R6, R9, 0x4, R86 ;  /* 0x0000000409067825 */ /* 0x008fe200078e0256 */
[----:B------:R-:W-:Y:S01]  /*6e6d0*/  @P1 STG.E desc[UR8][R4.64], R79 ;  /* 0x0000004f04001986 */ /* 0x000fe2000c101908 */
[----:B------:R-:W-:Y:S01]  /*6e6e0*/  ULDC UR6, c[0x0][0x228] ;  /* 0x00008a0000067ab9 */ /* 0x000fe20000000800 */
[----:B------:R-:W-:Y:S01]  /*6e6f0*/  ULDC UR10, c[0x0][0x228] ;  /* 0x00008a00000a7ab9 */ /* 0x000fe20000000800 */
[----:B------:R-:W-:-:S02]  /*6e700*/  VIADD R0, R8, 0x32 ;  /* 0x0000003208007836 */ /* 0x000fc40000000000 */
[C---:B-1----:R-:W-:Y:S01]  /*6e710*/  IMAD.WIDE R12, R21.reuse, 0x4, R2 ;  /* 0x00000004150c7825 */ /* 0x042fe200078e0202 */
[----:B------:R-:W-:Y:S01]  /*6e720*/  @P2 STG.E desc[UR8][R6.64], R111 ;  /* 0x0000006f06002986 */ /* 0x000fe2000c101908 */
[----:B------:R-:W-:Y:S02]  /*6e730*/  ULDC UR12, c[0x0][0x228] ;  /* 0x00008a00000c7ab9 */ /* 0x000fe40000000800 */
[----:B----4-:R-:W-:Y:S01]  /*6e740*/  IMAD.WIDE R14, R21, 0x4, R10 ;  /* 0x00000004150e7825 */ /* 0x010fe200078e020a */
[----:B------:R-:W-:-:S03]  /*6e750*/  ISETP.GE.AND P1, PT, R0, UR4, PT ;  /* 0x0000000400007c0c */ /* 0x000fc6000bf26270 */
[C---:B------:R-:W-:Y:S01]  /*6e760*/  IMAD.WIDE R16, R21.reuse, 0x4, R84 ;  /* 0x0000000415107825 */ /* 0x040fe200078e0254 */
[----:B------:R-:W-:Y:S01]  /*6e770*/  @P6 STG.E desc[UR8][R12.64], R44 ;  /* 0x0000002c0c006986 */ /* 0x000fe2000c101908 */
[----:B------:R-:W-:Y:S01]  /*6e780*/  ULDC UR4, c[0x0][0x228] ;  /* 0x00008a0000047ab9 */ /* 0x000fe20000000800 */
[----:B------:R-:W-:Y:S01]  /*6e790*/  ULDC UR14, c[0x0][0x228] ;  /* 0x00008a00000e7ab9 */ /* 0x000fe20000000800 */
[----:B------:R-:W-:Y:S01]  /*6e7a0*/  IMAD.WIDE R18, R21, 0x4, R86 ;  /* 0x0000000415127825 */ /* 0x000fe200078e0256 */
[----:B------:R1:W-:Y:S01]  /*6e7b0*/  @P4 STG.E desc[UR8][R14.64], R224 ;  /* 0x000000e00e004986 */ /* 0x0003e2000c101908 */
        /* <DEDUP_REMOVED lines=8> */
[----:B------:R-:W-:Y:S01]  /*6e840*/  ISETP.LT.AND P0, PT, R244, UR12, !P0 ;  /* 0x0000000cf4007c0c */ /* 0x000fe2000c701270 */
[----:B-1----:R-:W-:Y:S01]  /*6e850*/  VIADD R15, R21, UR28 ;  /* 0x0000001c150f7c36 */ /* 0x002fe20008000000 */
[----:B------:R-:W-:Y:S01]  /*6e860*/  ISETP.LT.AND P6, PT, R83, UR14, !P1 ;  /* 0x0000000e53007c0c */ /* 0x000fe2000cfc1270 */
[----:B------:R-:W-:Y:S01]  /*6e870*/  ULDC UR12, c[0x0][0x228] ;  /* 0x00008a00000c7ab9 */ /* 0x000fe20000000800 */
[----:B------:R-:W-:Y:S01]  /*6e880*/  IADD3 R0, R8, 0x33, RZ ;  /* 0x0000003308007810 */ /* 0x000fe20007ffe0ff */
[C---:B------:R-:W-:Y:S01]  /*6e890*/  IMAD.WIDE R4, R15.reuse, 0x4, R2 ;  /* 0x000000040f047825 */ /* 0x040fe200078e0202 */
[----:B------:R-:W-:-:S03]  /*6e8a0*/  IADD3 R9, R15, UR28, RZ ;  /* 0x0000001c0f097c10 */ /* 0x000fc6000fffe0ff */
[----:B------:R-:W-:Y:S01]  /*6e8b0*/  IMAD.WIDE R6, R15, 0x4, R10 ;  /* 0x000000040f067825 */ /* 0x000fe200078e020a */
[----:B------:R-:W-:-:S03]  /*6e8c0*/  ISETP.GE.AND P2, PT, R0, UR4, PT ;  /* 0x0000000400007c0c */ /* 0x000fc6000bf46270 */
[C---:B------:R-:W-:Y:S01]  /*6e8d0*/  IMAD.WIDE R12, R15.reuse, 0x4, R84 ;  /* 0x000000040f0c7825 */ /* 0x040fe200078e0254 */
[----:B------:R1:W-:Y:S01]  /*6e8e0*/  @P3 STG.E desc[UR8][R4.64], R220 ;  /* 0x000000dc04003986 */ /* 0x0003e2000c101908 */
[----:B------:R-:W-:Y:S02]  /*6e8f0*/  ULDC UR4, c[0x0][0x228] ;  /* 0x00008a0000047ab9 */ /* 0x000fe40000000800 */
[----:B------:R-:W-:Y:S01]  /*6e900*/  IMAD.WIDE R14, R15, 0x4, R86 ;  /* 0x000000040f0e7825 */ /* 0x000fe200078e0256 */
[----:B------:R3:W-:Y:S01]  /*6e910*/  @P5 STG.E desc[UR8][R6.64], R112 ;  /* 0x0000007006005986 */ /* 0x0007e2000c101908 */
[----:B------:R-:W-:Y:S01]  /*6e920*/  ISETP.LT.AND P3, PT, R246, UR6, !P1 ;  /* 0x00000006f6007c0c */ /* 0x000fe2000cf61270 */
[----:B------:R-:W-:Y:S01]  /*6e930*/  ULDC UR6, c[0x0][0x228] ;  /* 0x00008a0000067ab9 */ /* 0x000fe20000000800 */
[----:B--2---:R-:W-:Y:S01]  /*6e940*/  IMAD.WIDE R16, R9, 0x4, R2 ;  /* 0x0000000409107825 */ /* 0x004fe200078e0202 */
[----:B------:R2:W-:Y:S01]  /*6e950*/  @P4 STG.E desc[UR8][R12.64], R208 ;  /* 0x000000d00c004986 */ /* 0x0005e2000c101908 */
[----:B------:R-:W-:Y:S01]  /*6e960*/  ISETP.LT.AND P4, PT, R247, UR4, !P1 ;  /* 0x00000004f7007c0c */ /* 0x000fe2000cf81270 */
[----:B------:R-:W-:-:S02]  /*6e970*/  ULDC UR4, c[0x0][0x22c] ;  /* 0x00008b0000047ab9 */ /* 0x000fc40000000800 */
[----:B------:R4:W-:Y:S01]  /*6e980*/  @P0 STG.E desc[UR8][R14.64], R144 ;  /* 0x000000900e000986 */ /* 0x0009e2000c101908 */
[----:B------:R-:W-:Y:S01]  /*6e990*/  ISETP.LT.AND P0, PT, R244, UR10, !P1 ;  /* 0x0000000af4007c0c */ /* 0x000fe2000cf01270 */
[----:B-1----:R-:W-:Y:S01]  /*6e9a0*/  IMAD.WIDE R4, R9, 0x4, R10 ;  /* 0x0000000409047825 */ /* 0x002fe200078e020a */
[----:B------:R-:W-:Y:S01]  /*6e9b0*/  ISETP.LT.AND P5, PT, R247, UR6, !P2 ;  /* 0x00000006f7007c0c */ /* 0x000fe2000d7a1270 */
[----:B------:R1:W-:Y:S01]  /*6e9c0*/  @P6 STG.E desc[UR8][R16.64], R45 ;  /* 0x0000002d10006986 */ /* 0x0003e2000c101908 */
[----:B------:R-:W-:Y:S01]  /*6e9d0*/  ISETP.LT.AND P6, PT, R83, UR12, !P2 ;  /* 0x0000000c53007c0c */ /* 0x000fe2000d7c1270 */
[C---:B---3--:R-:W-:Y:S01]  /*6e9e0*/  IMAD.WIDE R6, R9.reuse, 0x4, R84 ;  /* 0x0000000409067825 */ /* 0x048fe200078e0254 */
[----:B------:R-:W-:Y:S01]  /*6e9f0*/  IADD3 R0, R8, 0x34, RZ ;  /* 0x0000003408007810 */ /* 0x000fe20007ffe0ff */
[----:B------:R-:W-:Y:S01]  /*6ea00*/  ULDC UR6, c[0x0][0x228] ;  /* 0x00008a0000067ab9 */ /* 0x000fe20000000800 */
[----:B------:R-:W-:Y:S01]  /*6ea10*/  ULDC UR10, c[0x0][0x228] ;  /* 0x00008a00000a7ab9 */ /* 0x000fe20000000800 */
[----:B------:R-:W-:-:S02]  /*6ea20*/  VIADD R19, R9, UR28 ;  /* 0x0000001c09137c36 */ /* 0x000fc40008000000 */
[----:B--2---:R-:W-:Y:S01]  /*6ea30*/  IMAD.WIDE R12, R9, 0x4, R86 ;  /* 0x00000004090c7825 */ /* 0x004fe200078e0256 */
[----:B------:R-:W-:Y:S01]  /*6ea40*/  ISETP.GE.AND P1, PT, R0, UR4, PT ;  /* 0x0000000400007c0c */ /* 0x000fe2000bf26270 */
[----:B------:R2:W-:Y:S01]  /*6ea50*/  @P4 STG.E desc[UR8][R4.64], R225 ;  /* 0x000000e104004986 */ /* 0x0005e2000c101908 */
[----:B------:R-:W-:Y:S01]  /*6ea60*/  ULDC UR4, c[0x0][0x228] ;  /* 0x00008a0000047ab9 */ /* 0x000fe20000000800 */
[C---:B----4-:R-:W-:Y:S01]  /*6ea70*/  IMAD.WIDE R14, R19.reuse, 0x4, R2 ;  /* 0x00000004130e7825 */ /* 0x050fe200078e0202 */
[----:B------:R-:W-:Y:S01]  /*6ea80*/  ULDC UR12, c[0x0][0x228] ;  /* 0x00008a00000c7ab9 */ /* 0x000fe20000000800 */
[----:B------:R3:W-:Y:S02]  /*6ea90*/  @P3 STG.E desc[UR8][R6.64], R229 ;  /* 0x000000e506003986 */ /* 0x0007e4000c101908 */
[----:B-1----:R-:W-:Y:S02]  /*6eaa0*/  IMAD.WIDE R16, R19, 0x4, R10 ;  /* 0x0000000413107825 */ /* 0x002fe400078e020a */
[----:B------:R1:W-:Y:S01]  /*6eab0*/  @P0 STG.E desc[UR8][R12.64], R177 ;  /* 0x000000b10c000986 */ /* 0x0003e2000c101908 */
[----:B------:R-:W-:Y:S01]  /*6eac0*/  ISETP.LT.AND P0, PT, R246, UR4, !P2 ;  /* 0x00000004f6007c0c */ /* 0x000fe2000d701270 */
[----:B------:R-:W-:Y:S01]  /*6ead0*/  ULDC UR4, c[0x0][0x228] ;  /* 0x00008a0000047ab9 */ /* 0x000fe20000000800 */
[----:B------:R-:W-:Y:S01]  /*6eae0*/  ISETP.LT.AND P4, PT, R83, UR6, !P1 ;  /* 0x0000000653007c0c */ /* 0x000fe2000cf81270 */
[----:B------:R4:W-:Y:S01]  /*6eaf0*/  @P6 STG.E desc[UR8][R14.64], R221 ;  /* 0x000000dd0e006986 */ /* 0x0009e2000c101908 */
[----:B------:R-:W-:-:S02]  /*6eb00*/  ISETP.LT.AND P2, PT, R244, UR4, !P2 ;  /* 0x00000004f4007c0c */ /* 0x000fc4000d741270 */
[----:B------:R-:W-:Y:S01]  /*6eb10*/  IADD3 R9, R19, UR28, RZ ;  /* 0x0000001c13097c10 */ /* 0x000fe2000fffe0ff */
[----:B------:R4:W-:Y:S01]  /*6eb20*/  @P5 STG.E desc[UR8][R16.64], R113 ;  /* 0x0000007110005986 */ /* 0x0009e2000c101908 */
[----:B------:R-:W-:Y:S01]  /*6eb30*/  ISETP.LT.AND P5, PT, R247, UR10, !P1 ;  /* 0x0000000af7007c0c */ /* 0x000fe2000cfa1270 */
[C---:B--2---:R-:W-:Y:S01]  /*6eb40*/  IMAD.WIDE R4, R19.reuse, 0x4, R84 ;  /* 0x0000000413047825 */ /* 0x044fe200078e0254 */
[----:B------:R-:W-:Y:S01]  /*6eb50*/  IADD3 R0, R8, 0x35, RZ ;  /* 0x0000003508007810 */ /* 0x000fe20007ffe0ff */
[----:B------:R-:W-:Y:S02]  /*6eb60*/  ULDC UR4, c[0x0][0x228] ;  /* 0x00008a0000047ab9 */ /* 0x000fe40000000800 */
[----:B---3--:R-:W-:Y:S01]  /*6eb70*/  IMAD.WIDE R6, R19, 0x4, R86 ;  /* 0x0000000413067825 */ /* 0x008fe200078e0256 */
[----:B------:R-:W-:Y:S01]  /*6eb80*/  ISETP.LT.AND P6, PT, R246, UR12, !P1 ;  /* 0x0000000cf6007c0c */ /* 0x000fe2000cfc1270 */
[----:B------:R-:W-:Y:S01]  /*6eb90*/  ULDC UR6, c[0x0][0x228] ;  /* 0x00008a0000067ab9 */ /* 0x000fe20000000800 */
[----:B------:R-:W-:Y:S01]  /*6eba0*/  ISETP.GE.AND P3, PT, R0, UR5, PT ;  /* 0x0000000500007c0c */ /* 0x000fe2000bf66270 */
[C---:B-1----:R-:W-:Y:S01]  /*6ebb0*/  IMAD.WIDE R12, R9.reuse, 0x4, R2 ;  /* 0x00000004090c7825 */ /* 0x042fe200078e0202 */
[----:B------:R-:W-:Y:S01]  /*6ebc0*/  ISETP.LT.AND P1, PT, R244, UR4, !P1 ;  /* 0x00000004f4007c0c */ /* 0x000fe2000cf21270 */
[----:B------:R1:W-:Y:S01]  /*6ebd0*/  @P0 STG.E desc[UR8][R4.64], R209 ;  /* 0x000000d104000986 */ /* 0x0003e2000c101908 */
[----:B------:R-:W-:Y:S01]  /*6ebe0*/  ULDC UR4, c[0x0][0x228] ;  /* 0x00008a0000047ab9 */ /* 0x000fe20000000800 */
[----:B----4-:R-:W-:Y:S01]  /*6ebf0*/  IMAD.WIDE R14, R9, 0x4, R10 ;  /* 0x00000004090e7825 */ /* 0x010fe200078e020a */
[----:B------:R-:W-:Y:S01]  /*6ec00*/  ULDC UR5, c[0x0][0x228] ;  /* 0x00008a0000057ab9 */ /* 0x000fe20000000800 */
[----:B------:R2:W-:Y:S01]  /*6ec10*/  @P2 STG.E desc[UR8][R6.64], R145 ;  /* 0x0000009106002986 */ /* 0x0005e2000c101908 */
[----:B------:R-:W-:Y:S01]  /*6ec20*/  ISETP.LT.AND P2, PT, R83, UR4, !P3 ;  /* 0x0000000453007c0c */ /* 0x000fe2000df41270 */
[----:B------:R-:W-:Y:S01]  /*6ec30*/  ULDC UR10, c[0x0][0x228] ;  /* 0x00008a00000a7ab9 */ /* 0x000fe20000000800 */
[----:B------:R-:W-:Y:S01]  /*6ec40*/  IMAD.WIDE R16, R9, 0x4, R84 ;  /* 0x0000000409107825 */ /* 0x000fe200078e0254 */
[----:B------:R3:W-:Y:S01]  /*6ec50*/  @P4 STG.E desc[UR8][R12.64], R46 ;  /* 0x0000002e0c004986 */ /* 0x0007e2000c101908 */
[----:B------:R-:W-:Y:S01]  /*6ec60*/  ISETP.LT.AND P4, PT, R247, UR5, !P3 ;  /* 0x00000005f7007c0c */ /* 0x000fe2000df81270 */
[----:B------:R-:W-:Y:S01]  /*6ec70*/  ULDC UR12, c[0x0][0x228] ;  /* 0x00008a00000c7ab9 */ /* 0x000fe20000000800 */
[----:B------:R-:W-:Y:S01]  /*6ec80*/  VIADD R0, R8, 0x36 ;  /* 0x0000003608007836 */ /* 0x000fe20000000000 */
[----:B------:R4:W-:Y:S01]  /*6ec90*/  @P5 STG.E desc[UR8][R14.64], R226 ;  /* 0x000000e20e005986 */ /* 0x0009e2000c101908 */
[C---:B-1----:R-:W-:Y:S01]  /*6eca0*/  IMAD.WIDE R4, R9.reuse, 0x4, R86 ;  /* 0x0000000409047825 */ /* 0x042fe200078e0256 */
[----:B------:R-:W-:Y:S01]  /*6ecb0*/  ISETP.LT.AND P5, PT, R246, UR6, !P3 ;  /* 0x00000006f6007c0c */ /* 0x000fe2000dfa1270 */
[----:B------:R-:W-:Y:S01]  /*6ecc0*/  ULDC UR4, c[0x0][0x228] ;  /* 0x00008a0000047ab9 */ /* 0x000fe20000000800 */
[----:B------:R-:W-:Y:S01]  /*6ecd0*/  IADD3 R9, R9, UR28, RZ ;  /* 0x0000001c09097c10 */ /* 0x000fe2000fffe0ff */
[----:B------:R1:W-:Y:S01]  /*6ece0*/  @P6 STG.E desc[UR8][R16.64], R230 ;  /* 0x000000e610006986 */ /* 0x0003e2000c101908 */
[----:B------:R-:W-:Y:S01]  /*6ecf0*/  ISETP.LT.AND P3, PT, R244, UR10, !P3 ;  /* 0x0000000af4007c0c */ /* 0x000fe2000df61270 */
[----:B------:R-:W-:Y:S01]  /*6ed00*/  ULDC UR5, c[0x0][0x228] ;  /* 0x00008a0000057ab9 */ /* 0x000fe20000000800 */
[----:B------:R-:W-:Y:S01]  /*6ed10*/  ISETP.GE.AND P0, PT, R0, UR27, PT ;  /* 0x0000001b00007c0c */ /* 0x000fe2000bf06270 */
[C---:B--2---:R-:W-:Y:S01]  /*6ed20*/  IMAD.WIDE R6, R9.reuse, 0x4, R2 ;  /* 0x0000000409067825 */ /* 0x044fe200078e0202 */
[----:B------:R2:W-:Y:S01]  /*6ed30*/  @P1 STG.E desc[UR8][R4.64], R178 ;  /* 0x000000b204001986 */ /* 0x0005e2000c101908 */
[----:B------:R-:W-:Y:S01]  /*6ed40*/  ULDC UR6, c[0x0][0x228] ;  /* 0x00008a0000067ab9 */ /* 0x000fe20000000800 */
[----:B------:R-:W-:Y:S01]  /*6ed50*/  ULDC UR10, c[0x0][0x228] ;  /* 0x00008a00000a7ab9 */ /* 0x000fe20000000800 */
[C---:B---3--:R-:W-:Y:S01]  /*6ed60*/  IMAD.WIDE R12, R9.reuse, 0x4, R10 ;  /* 0x00000004090c7825 */ /* 0x048fe200078e020a */
[----:B------:R3:W-:Y:S03]  /*6ed70*/  @P2 STG.E desc[UR8][R6.64], R222 ;  /* 0x000000de06002986 */ /* 0x0007e6000c101908 */
[C---:B----4-:R-:W-:Y:S01]  /*6ed80*/  IMAD.WIDE R14, R9.reuse, 0x4, R84 ;  /* 0x00000004090e7825 */ /* 0x050fe200078e0254 */
[----:B------:R4:W-:Y:S03]  /*6ed90*/  @P4 STG.E desc[UR8][R12.64], R114 ;  /* 0x000000720c004986 */ /* 0x0009e6000c101908 */
[----:B-1----:R-:W-:Y:S01]  /*6eda0*/  IMAD.WIDE R16, R9, 0x4, R86 ;  /* 0x0000000409107825 */ /* 0x002fe200078e0256 */
[----:B------:R1:W-:Y:S01]  /*6edb0*/  @P5 STG.E desc[UR8][R14.64], R210 ;  /* 0x000000d20e005986 */ /* 0x0003e2000c101908 */
[----:B------:R-:W-:Y:S01]  /*6edc0*/  ISETP.LT.AND P6, PT, R83, UR12, !P0 ;  /* 0x0000000c53007c0c */ /* 0x000fe2000c7c1270 */
[----:B------:R-:W-:-:S02]  /*6edd0*/  ULDC UR12, c[0x0][0x228] ;  /* 0x00008a00000c7ab9 */ /* 0x000fc40000000800 */
[----:B------:R1:W-:Y:S01]  /*6ede0*/  @P3 STG.E desc[UR8][R16.64], R146 ;  /* 0x0000009210003986 */ /* 0x0003e2000c101908 */
[----:B------:R-:W-:Y:S01]  /*6edf0*/  ISETP.LT.AND P3, PT, R247, UR4, !P0 ;  /* 0x00000004f7007c0c */ /* 0x000fe2000c761270 */
[----:B------:R-:W-:Y:S01]  /*6ee00*/  VIADD R21, R9, UR28 ;  /* 0x0000001c09157c36 */ /* 0x000fe20008000000 */
[----:B------:R-:W-:Y:S01]  /*6ee10*/  ISETP.LT.AND P4, PT, R246, UR5, !P0 ;  /* 0x00000005f6007c0c */ /* 0x000fe2000c781270 */
[----:B------:R-:W-:Y:S01]  /*6ee20*/  ULDC UR4, c[0x0][0x228] ;  /* 0x00008a0000047ab9 */ /* 0x000fe20000000800 */
[----:B------:R-:W-:Y:S01]  /*6ee30*/  IADD3 R0, R8, 0x37, RZ ;  /* 0x0000003708007810 */ /* 0x000fe20007ffe0ff */
[C---:B------:R-:W-:Y:S01]  /*6ee40*/  IMAD.WIDE R18, R21.reuse, 0x4, R2 ;  /* 0x0000000415127825 */ /* 0x040fe200078e0202 */
[----:B------:R-:W-:Y:S01]  /*6ee50*/  ISETP.LT.AND P0, PT, R244, UR6, !P0 ;  /* 0x00000006f4007c0c */ /* 0x000fe2000c701270 */
[----:B------:R-:W-:Y:S01]  /*6ee60*/  ULDC UR5, c[0x0][0x228] ;  /* 0x00008a0000057ab9 */ /* 0x000fe20000000800 */
[----:B------:R-:W-:Y:S01]  /*6ee70*/  ISETP.GE.AND P1, PT, R0, UR25, PT ;  /* 0x0000001900007c0c */ /* 0x000fe2000bf26270 */
[C---:B--2---:R-:W-:Y:S01]  /*6ee80*/  IMAD.WIDE R4, R21.reuse, 0x4, R10 ;  /* 0x0000000415047825 */ /* 0x044fe200078e020a */
[----:B------:R-:W-:Y:S03]  /*6ee90*/  @P6 STG.E desc[UR8][R18.64], R47 ;  /* 0x0000002f12006986 */ /* 0x000fe6000c101908 */
[----:B---3--:R-:W-:Y:S01]  /*6eea0*/  IMAD.WIDE R6, R21, 0x4, R84 ;  /* 0x0000000415067825 */ /* 0x008fe200078e0254 */
[----:B------:R-:W-:Y:S01]  /*6eeb0*/  ISETP.LT.AND P5, PT, R83, UR10, !P1 ;  /* 0x0000000a53007c0c */ /* 0x000fe2000cfa1270 */
[----:B------:R-:W-:Y:S01]  /*6eec0*/  @P3 STG.E desc[UR8][R4.64], R227 ;  /* 0x000000e304003986 */ /* 0x000fe2000c101908 */
[C---:B------:R-:W-:Y:S01]  /*6eed0*/  IADD3 R9, R21.reuse, UR28, RZ ;  /* 0x0000001c15097c10 */ /* 0x040fe2000fffe0ff */
[----:B----4-:R-:W-:Y:S01]  /*6eee0*/  IMAD.WIDE R12, R21, 0x4, R86 ;  /* 0x00000004150c7825 */ /* 0x010fe200078e0256 */
[----:B------:R-:W-:Y:S01]  /*6eef0*/  ISETP.LT.AND P6, PT, R247, UR4, !P1 ;  /* 0x00000004f7007c0c */ /* 0x000fe2000cfc1270 */
[----:B------:R-:W-:Y:S01]  /*6ef00*/  @P4 STG.E desc[UR8][R6.64], R231 ;  /* 0x000000e706004986 */ /* 0x000fe2000c101908 */
[----:B------:R-:W-:Y:S01]  /*6ef10*/  IADD3 R0, R8, 0x38, RZ ;  /* 0x0000003808007810 */ /* 0x000fe20007ffe0ff */
[----:B------:R-:W-:Y:S01]  /*6ef20*/  ULDC UR4, c[0x0][0x228] ;  /* 0x00008a0000047ab9 */ /* 0x000fe20000000800 */
[----:B------:R-:W-:Y:S01]  /*6ef30*/  ULDC UR6, c[0x0][0x228] ;  /* 0x00008a0000067ab9 */ /* 0x000fe20000000800 */
[----:B------:R-:W2:Y:S01]  /*6ef40*/  LDS.128 R4, [R252] ;  /* 0x00000000fc047984 */ /* 0x000ea20000000c00 */
[----:B------:R-:W-:Y:S01]  /*6ef50*/  ISETP.LT.AND P3, PT, R246, UR4, !P1 ;  /* 0x00000004f6007c0c */ /* 0x000fe2000cf61270 */
[C---:B-1----:R-:W-:Y:S01]  /*6ef60*/  IMAD.WIDE R14, R9.reuse, 0x4, R2 ;  /* 0x00000004090e7825 */ /* 0x042fe200078e0202 */
[----:B------:R-:W-:Y:S01]  /*6ef70*/  ISETP.GE.AND P2, PT, R0, UR23, PT ;  /* 0x0000001700007c0c */ /* 0x000fe2000bf46270 */
[----:B------:R1:W-:Y:S01]  /*6ef80*/  @P0 STG.E desc[UR8][R12.64], R179 ;  /* 0x000000b30c000986 */ /* 0x0003e2000c101908 */
[----:B------:R-:W-:Y:S01]  /*6ef90*/  ULDC UR4, c[0x0][0x228] ;  /* 0x00008a0000047ab9 */ /* 0x000fe20000000800 */
[----:B------:R-:W-:Y:S01]  /*6efa0*/  ISETP.LT.AND P0, PT, R244, UR5, !P1 ;  /* 0x00000005f4007c0c */ /* 0x000fe2000cf01270 */
[----:B------:R-:W-:Y:S01]  /*6efb0*/  IMAD.WIDE R16, R9, 0x4, R10 ;  /* 0x0000000409107825 */ /* 0x000fe200078e020a */
[----:B------:R3:W-:Y:S01]  /*6efc0*/  @P5 STG.E desc[UR8][R14.64], R223 ;  /* 0x000000df0e005986 */ /* 0x0007e2000c101908 */
[----:B------:R-:W-:Y:S01]  /*6efd0*/  ISETP.LT.AND P4, PT, R83, UR6, !P2 ;  /* 0x0000000653007c0c */ /* 0x000fe2000d781270 */
[----:B------:R-:W-:Y:S01]  /*6efe0*/  ULDC UR10, c[0x0][0x228] ;  /* 0x00008a00000a7ab9 */ /* 0x000fe20000000800 */
[----:B------:R-:W-:Y:S01]  /*6eff0*/  ISETP.LT.AND P5, PT, R247, UR4, !P2 ;  /* 0x00000004f7007c0c */ /* 0x000fe2000d7a1270 */
[C---:B------:R-:W-:Y:S01]  /*6f000*/  VIADD R0, R8.reuse, 0x39 ;  /* 0x0000003908007836 */ /* 0x040fe20000000000 */
[C---:B------:R-:W-:Y:S01]  /*6f010*/  IADD3 R25, R9.reuse, UR28, RZ ;  /* 0x0000001c09197c10 */ /* 0x040fe2000fffe0ff */
[C---:B-1----:R-:W-:Y:S01]  /*6f020*/  IMAD.WIDE R12, R9.reuse, 0x4, R84 ;  /* 0x00000004090c7825 */ /* 0x042fe200078e0254 */
[----:B------:R-:W-:Y:S01]  /*6f030*/  IADD3 R18, R8, 0x3a, RZ ;  /* 0x0000003a08127810 */ /* 0x000fe20007ffe0ff */
[----:B------:R1:W-:Y:S01]  /*6f040*/  @P6 STG.E desc[UR8][R16.64], R115 ;  /* 0x0000007310006986 */ /* 0x0003e2000c101908 */
[----:B------:R-:W-:Y:S01]  /*6f050*/  ISETP.LT.AND P6, PT, R246, UR10, !P2 ;  /* 0x0000000af6007c0c */ /* 0x000fe2000d7c1270 */
[----:B---3--:R-:W-:Y:S01]  /*6f060*/  IMAD.WIDE R14, R9, 0x4, R86 ;  /* 0x00000004090e7825 */ /* 0x008fe200078e0256 */
[----:B------:R-:W-:Y:S01]  /*6f070*/  ISETP.LT.AND P1, PT, R244, UR12, !P2 ;  /* 0x0000000cf4007c0c */ /* 0x000fe2000d721270 */
[----:B------:R3:W-:Y:S01]  /*6f080*/  @P3 STG.E desc[UR8][R12.64], R211 ;  /* 0x000000d30c003986 */ /* 0x0007e2000c101908 */
[----:B------:R-:W-:Y:S01]  /*6f090*/  ISETP.GE.AND P3, PT, R18, UR19, PT ;  /* 0x0000001312007c0c */ /* 0x000fe2000bf66270 */
[C---:B------:R-:W-:Y:S01]  /*6f0a0*/  IMAD.WIDE R18, R25.reuse, 0x4, R10 ;  /* 0x0000000419127825 */ /* 0x040fe200078e020a */
[----:B------:R-:W-:Y:S01]  /*6f0b0*/  ISETP.GE.AND P2, PT, R0, UR21, PT ;  /* 0x0000001500007c0c */ /* 0x000fe2000bf46270 */
[----:B------:R-:W-:Y:S01]  /*6f0c0*/  ULDC UR4, c[0x0][0x228] ;  /* 0x00008a0000047ab9 */ /* 0x000fe20000000800 */
[----:B------:R-:W-:Y:S01]  /*6f0d0*/  ULDC UR5, c[0x0][0x228] ;  /* 0x00008a0000057ab9 */ /* 0x000fe20000000800 */
[----:B------:R-:W-:Y:S01]  /*6f0e0*/  ULDC UR6, c[0x0][0x228] ;  /* 0x00008a0000067ab9 */ /* 0x000fe20000000800 */
[----:B-1----:R-:W-:Y:S01]  /*6f0f0*/  IMAD.WIDE R16, R25, 0x4, R2 ;  /* 0x0000000419107825 */ /* 0x002fe200078e0202 */
[----:B------:R1:W-:Y:S01]  /*6f100*/  @P0 STG.E desc[UR8][R14.64], R147 ;  /* 0x000000930e000986 */ /* 0x0003e2000c101908 */
[----:B------:R-:W-:Y:S01]  /*6f110*/  ISETP.LT.AND P0, PT, R83, UR4, !P2 ;  /* 0x0000000453007c0c */ /* 0x000fe2000d701270 */
[----:B------:R-:W-:Y:S01]  /*6f120*/  ULDC UR4, c[0x0][0x228] ;  /* 0x00008a0000047ab9 */ /* 0x000fe20000000800 */
[----:B------:R-:W-:Y:S01]  /*6f130*/  IMAD.WIDE R20, R25, 0x4, R84 ;  /* 0x0000000419147825 */ /* 0x000fe200078e0254 */
[----:B------:R4:W-:Y:S01]  /*6f140*/  @P4 STG.E desc[UR8][R16.64], R80 ;  /* 0x0000005010004986 */ /* 0x0009e2000c101908 */
[----:B------:R-:W-:Y:S01]  /*6f150*/  ISETP.LT.AND P4, PT, R247, UR5, !P2 ;  /* 0x00000005f7007c0c */ /* 0x000fe2000d781270 */
[----:B------:R-:W-:Y:S01]  /*6f160*/  ULDC UR5, c[0x0][0x228] ;  /* 0x00008a0000057ab9 */ /* 0x000fe20000000800 */
[C---:B------:R-:W-:Y:S01]  /*6f170*/  IMAD.WIDE R22, R25.reuse, 0x4, R86 ;  /* 0x0000000419167825 */ /* 0x040fe200078e0256 */
[----:B------:R2:W-:Y:S01]  /*6f180*/  @P5 STG.E desc[UR8][R18.64], R48 ;  /* 0x0000003012005986 */ /* 0x0005e2000c101908 */
[----:B------:R-:W-:Y:S01]  /*6f190*/  ISETP.LT.AND P5, PT, R246, UR6, !P2 ;  /* 0x00000006f6007c0c */ /* 0x000fe2000d7a1270 */
[----:B------:R-:W-:Y:S01]  /*6f1a0*/  ULDC UR6, c[0x0][0x228] ;  /* 0x00008a0000067ab9 */ /* 0x000fe20000000800 */
[----:B------:R-:W-:Y:S01]  /*6f1b0*/  IADD3 R25, R25, UR28, RZ ;  /* 0x0000001c19197c10 */ /* 0x000fe2000fffe0ff */
[----:B------:R-:W-:Y:S01]  /*6f1c0*/  ULDC UR10, c[0x0][0x228] ;  /* 0x00008a00000a7ab9 */ /* 0x000fe20000000800 */
[----:B------:R-:W-:Y:S01]  /*6f1d0*/  ISETP.LT.AND P2, PT, R244, UR4, !P2 ;  /* 0x00000004f4007c0c */ /* 0x000fe2000d741270 */
[----:B------:R2:W-:Y:S01]  /*6f1e0*/  @P6 STG.E desc[UR8][R20.64], R236 ;  /* 0x000000ec14006986 */ /* 0x0005e2000c101908 */
[----:B------:R-:W-:Y:S01]  /*6f1f0*/  ULDC UR4, c[0x0][0x228] ;  /* 0x00008a0000047ab9 */ /* 0x000fe20000000800 */
[----:B---3--:R-:W-:-:S04]  /*6f200*/  IMAD.WIDE R12, R25, 0x4, R2 ;  /* 0x00000004190c7825 */ /* 0x008fc800078e0202 */
[C---:B-1----:R-:W-:Y:S01]  /*6f210*/  IMAD.WIDE R14, R25.reuse, 0x4, R10 ;  /* 0x00000004190e7825 */ /* 0x042fe200078e020a */
[----:B------:R-:W-:Y:S03]  /*6f220*/  @P1 STG.E desc[UR8][R22.64], R180 ;  /* 0x000000b416001986 */ /* 0x000fe6000c101908 */
[C---:B----4-:R-:W-:Y:S01]  /*6f230*/  IMAD.WIDE R16, R25.reuse, 0x4, R84 ;  /* 0x0000000419107825 */ /* 0x050fe200078e0254 */
[----:B------:R1:W-:Y:S03]  /*6f240*/  @P0 STG.E desc[UR8][R12.64], R232 ;  /* 0x000000e80c000986 */ /* 0x0003e6000c101908 */
[----:B--2---:R-:W-:Y:S01]  /*6f250*/  IMAD.WIDE R18, R25, 0x4, R86 ;  /* 0x0000000419127825 */ /* 0x004fe200078e0256 */
[----:B------:R2:W-:Y:S01]  /*6f260*/  @P4 STG.E desc[UR8][R14.64], R116 ;  /* 0x000000740e004986 */ /* 0x0005e2000c101908 */
[----:B------:R-:W-:Y:S01]  /*6f270*/  ISETP.LT.AND P6, PT, R83, UR5, !P3 ;  /* 0x0000000553007c0c */ /* 0x000fe2000dfc1270 */
[----:B------:R-:W-:-:S02]  /*6f280*/  ULDC UR5, c[0x0][0x228] ;  /* 0x00008a0000057ab9 */ /* 0x000fc40000000800 */
[----:B------:R3:W-:Y:S04]  /*6f290*/  @P5 STG.E desc[UR8][R16.64], R52 ;  /* 0x0000003410005986 */ /* 0x0007e8000c101908 */
[----:B------:R4:W-:Y:S01]  /*6f2a0*/  @P2 STG.E desc[UR8][R18.64], R4 ;  /* 0x0000000412002986 */ /* 0x0009e2000c101908 */
[----:B------:R-:W-:Y:S01]  /*6f2b0*/  ISETP.LT.AND P2, PT, R247, UR4, !P3 ;  /* 0x00000004f7007c0c */ /* 0x000fe2000df41270 */
[----:B------:R-:W-:Y:S01]  /*6f2c0*/  ULDC UR4, c[0x0][0x228] ;  /* 0x00008a0000047ab9 */ /* 0x000fe20000000800 */
[----:B------:R-:W-:Y:S01]  /*6f2d0*/  VIADD R0, R8, 0x3b ;  /* 0x0000003b08007836 */ /* 0x000fe20000000000 */
[----:B------:R-:W-:Y:S01]  /*6f2e0*/  ISETP.LT.AND P4, PT, R246, UR4, !P3 ;  /* 0x00000004f6007c0c */ /* 0x000fe2000df81270 */
[----:B------:R-:W-:Y:S01]  /*6f2f0*/  ULDC UR4, c[0x0][0x228] ;  /* 0x00008a0000047ab9 */ /* 0x000fe20000000800 */
[----:B------:R-:W-:-:S02]  /*6f300*/  IADD3 R9, R25, UR28, RZ ;  /* 0x0000001c19097c10 */ /* 0x000fc4000fffe0ff */
[----:B------:R-:W-:Y:S01]  /*6f310*/  ISETP.LT.AND P3, PT, R244, UR5, !P3 ;  /* 0x00000005f4007c0c */ /* 0x000fe2000df61270 */
[----:B------:R-:W-:Y:S01]  /*6f320*/  ULDC UR5, c[0x0][0x228] ;  /* 0x00008a0000057ab9 */ /* 0x000fe20000000800 */
[----:B------:R-:W-:Y:S01]  /*6f330*/  ISETP.GE.AND P1, PT, R0, UR17, PT ;  /* 0x0000001100007c0c */ /* 0x000fe2000bf26270 */
[----:B------:R-:W-:-:S04]  /*6f340*/  IMAD.WIDE R20, R9, 0x4, R2 ;  /* 0x0000000409147825 */ /* 0x000fc800078e0202 */
[----:B-1----:R-:W-:Y:S01]  /*6f350*/  IMAD.WIDE R12, R9, 0x4, R10 ;  /* 0x00000004090c7825 */ /* 0x002fe200078e020a */
[----:B------:R-:W-:-:S03]  /*6f360*/  ISETP.LT.AND P5, PT, R83, UR6, !P1 ;  /* 0x0000000653007c0c */ /* 0x000fc6000cfa1270 */
[C---:B--2---:R-:W-:Y:S01]  /*6f370*/  IMAD.WIDE R14, R9.reuse, 0x4, R84 ;  /* 0x00000004090e7825 */ /* 0x044fe200078e0254 */
[----:B------:R1:W-:Y:S03]  /*6f380*/  @P6 STG.E desc[UR8][R20.64], R81 ;  /* 0x0000005114006986 */ /* 0x0003e6000c101908 */
[----:B------:R-:W-:Y:S02]  /*6f390*/  VIADD R0, R8, 0x3f ;  /* 0x0000003f08007836 */ /* 0x000fe40000000000 */
[C---:B---3--:R-:W-:Y:S01]  /*6f3a0*/  IMAD.WIDE R16, R9.reuse, 0x4, R86 ;  /* 0x0000000409107825 */ /* 0x048fe200078e0256 */
[----:B------:R2:W-:Y:S01]  /*6f3b0*/  @P2 STG.E desc[UR8][R12.64], R49 ;  /* 0x000000310c002986 */ /* 0x0005e2000c101908 */
[----:B------:R-:W-:Y:S01]  /*6f3c0*/  IADD3 R23, R9, UR28, RZ ;  /* 0x0000001c09177c10 */ /* 0x000fe2000fffe0ff */
[----:B------:R-:W-:Y:S01]  /*6f3d0*/  ULDC UR6, c[0x0][0x228] ;  /* 0x00008a0000067ab9 */ /* 0x000fe20000000800 */
[----:B------:R-:W-:Y:S01]  /*6f3e0*/  ISETP.LT.AND P6, PT, R247, UR10, !P1 ;  /* 0x0000000af7007c0c */ /* 0x000fe2000cfc1270 */
[----:B------:R3:W-:Y:S01]  /*6f3f0*/  @P4 STG.E desc[UR8][R14.64], R237 ;  /* 0x000000ed0e004986 */ /* 0x0007e2000c101908 */
[----:B------:R-:W-:Y:S01]  /*6f400*/  ISETP.GE.AND P0, PT, R0, UR15, PT ;  /* 0x0000000f00007c0c */ /* 0x000fe2000bf06270 */
[C---:B----4-:R-:W-:Y:S01]  /*6f410*/  IMAD.WIDE R18, R23.reuse, 0x4, R2 ;  /* 0x0000000417127825 */ /* 0x050fe200078e0202 */
[----:B------:R-:W-:Y:S01]  /*6f420*/  IADD3 R0, R8, 0x3c, RZ ;  /* 0x0000003c08007810 */ /* 0x000fe20007ffe0ff */
[----:B------:R4:W-:Y:S01]  /*6f430*/  @P3 STG.E desc[UR8][R16.64], R181 ;  /* 0x000000b510003986 */ /* 0x0009e2000c101908 */
[----:B------:R-:W-:Y:S01]  /*6f440*/  ISETP.LT.AND P3, PT, R246, UR4, !P1 ;  /* 0x00000004f6007c0c */ /* 0x000fe2000cf61270 */
[----:B------:R-:W-:Y:S01]  /*6f450*/  ULDC UR4, c[0x0][0x228] ;  /* 0x00008a0000047ab9 */ /* 0x000fe20000000800 */
[----:B------:R-:W-:Y:S01]  /*6f460*/  ISETP.GE.AND P2, PT, R0, UR13, PT ;  /* 0x0000000d00007c0c */ /* 0x000fe2000bf46270 */
[----:B-1----:R-:W-:Y:S01]  /*6f470*/  IMAD.WIDE R20, R23, 0x4, R10 ;  /* 0x0000000417147825 */ /* 0x002fe200078e020a */
[----:B------:R-:W-:Y:S01]  /*6f480*/  ISETP.LT.AND P1, PT, R244, UR5, !P1 ;  /* 0x00000005f4007c0c */ /* 0x000fe2000cf21270 */
[----:B------:R-:W-:Y:S01]  /*6f490*/  ULDC UR5, c[0x0][0x228] ;  /* 0x00008a0000057ab9 */ /* 0x000fe20000000800 */
[----:B------:R1:W-:Y:S01]  /*6f4a0*/  @P5 STG.E desc[UR8][R18.64], R233 ;  /* 0x000000e912005986 */ /* 0x0003e2000c101908 */
[----:B------:R-:W-:Y:S01]  /*6f4b0*/  ISETP.LT.AND P4, PT, R83, UR4, !P2 ;  /* 0x0000000453007c0c */ /* 0x000fe2000d781270 */
[----:B--2---:R-:W-:Y:S01]  /*6f4c0*/  IMAD.WIDE R12, R23, 0x4, R84 ;  /* 0x00000004170c7825 */ /* 0x004fe200078e0254 */
[----:B------:R-:W-:Y:S01]  /*6f4d0*/  ISETP.LT.AND P5, PT, R247, UR5, !P2 ;  /* 0x00000005f7007c0c */ /* 0x000fe2000d7a1270 */
[----:B------:R-:W-:-:S02]  /*6f4e0*/  ULDC UR10, c[0x0][0x228] ;  /* 0x00008a00000a7ab9 */ /* 0x000fc40000000800 */
[----:B------:R-:W-:Y:S02]  /*6f4f0*/  VIADD R0, R8, 0x3d ;  /* 0x0000003d08007836 */ /* 0x000fe40000000000 */
[C---:B---3--:R-:W-:Y:S01]  /*6f500*/  IMAD.WIDE R14, R23.reuse, 0x4, R86 ;  /* 0x00000004170e7825 */ /* 0x048fe200078e0256 */
[----:B------:R-:W-:Y:S01]  /*6f510*/  IADD3 R23, R23, UR28, RZ ;  /* 0x0000001c17177c10 */ /* 0x000fe2000fffe0ff */
[----:B------:R-:W-:Y:S01]  /*6f520*/  @P6 STG.E desc[UR8][R20.64], R117 ;  /* 0x0000007514006986 */ /* 0x000fe2000c101908 */
[----:B------:R-:W-:Y:S01]  /*6f530*/  ULDC UR4, c[0x0][0x228] ;  /* 0x00008a0000047ab9 */ /* 0x000fe20000000800 */
[----:B------:R-:W-:Y:S02]  /*6f540*/  ULDC UR5, c[0x0][0x228] ;  /* 0x00008a0000057ab9 */ /* 0x000fe40000000800 */
[----:B------:R-:W-:Y:S01]  /*6f550*/  @P3 STG.E desc[UR8][R12.64], R53 ;  /* 0x000000350c003986 */ /* 0x000fe2000c101908 */
[----:B------:R-:W-:Y:S02]  /*6f560*/  ISETP.GE.AND P3, PT, R0, UR11, PT ;  /* 0x0000000b00007c0c */ /* 0x000fe4000bf66270 */
[----:B------:R-:W-:Y:S01]  /*6f570*/  IADD3 R0, R8, 0x3e, RZ ;  /* 0x0000003e08007810 */ /* 0x000fe20007ffe0ff */
[----:B------:R-:W-:Y:S01]  /*6f580*/  IMAD.WIDE R8, R23, 0x4, R2 ;  /* 0x0000000417087825 */ /* 0x000fe200078e0202 */
[----:B------:R-:W-:-:S03]  /*6f590*/  ISETP.LT.AND P6, PT, R246, UR6, !P2 ;  /* 0x00000006f6007c0c */ /* 0x000fc6000d7c1270 */
[----:B----4-:R-:W-:Y:S01]  /*6f5a0*/  IMAD.WIDE R16, R23, 0x4, R10 ;  /* 0x0000000417107825 */ /* 0x010fe200078e020a */
[----:B------:R-:W-:Y:S01]  /*6f5b0*/  ISETP.LT.AND P2, PT, R244, UR10, !P2 ;  /* 0x0000000af4007c0c */ /* 0x000fe2000d741270 */
[----:B------:R2:W-:Y:S01]  /*6f5c0*/  @P1 STG.E desc[UR8][R14.64], R5 ;  /* 0x000000050e001986 */ /* 0x0005e2000c101908 */
[----:B------:R-:W-:-:S03]  /*6f5d0*/  ULDC UR6, c[0x0][0x228] ;  /* 0x00008a0000067ab9 */ /* 0x000fc60000000800 */
[----:B------:R3:W-:Y:S04]  /*6f5e0*/  @P4 STG.E desc[UR8][R8.64], R82 ;  /* 0x0000005208004986 */ /* 0x0007e8000c101908 */
[----:B------:R-:W-:Y:S01]  /*6f5f0*/  @P5 STG.E desc[UR8][R16.64], R50 ;  /* 0x0000003210005986 */ /* 0x000fe2000c101908 */
[----:B------:R-:W-:Y:S01]  /*6f600*/  ISETP.LT.AND P5, PT, R83, UR4, !P3 ;  /* 0x0000000453007c0c */ /* 0x000fe2000dfa1270 */
[----:B-1----:R-:W-:-:S04]  /*6f610*/  IMAD.WIDE R18, R23, 0x4, R84 ;  /* 0x0000000417127825 */ /* 0x002fc800078e0254 */
[C---:B--2---:R-:W-:Y:S02]  /*6f620*/  VIADD R15, R23.reuse, UR28 ;  /* 0x0000001c170f7c36 */ /* 0x044fe40008000000 */
[----:B------:R-:W-:Y:S01]  /*6f630*/  IMAD.WIDE R20, R23, 0x4, R86 ;  /* 0x0000000417147825 */ /* 0x000fe200078e0256 */
[----:B------:R1:W-:Y:S01]  /*6f640*/  @P6 STG.E desc[UR8][R18.64], R238 ;  /* 0x000000ee12006986 */ /* 0x0003e2000c101908 */
[----:B------:R-:W-:Y:S01]  /*6f650*/  ISETP.GE.AND P1, PT, R0, UR7, PT ;  /* 0x0000000700007c0c */ /* 0x000fe2000bf26270 */
[----:B------:R-:W-:Y:S01]  /*6f660*/  ULDC UR4, c[0x0][0x228] ;  /* 0x00008a0000047ab9 */ /* 0x000fe20000000800 */
[----:B------:R-:W-:Y:S01]  /*6f670*/  IMAD.WIDE R4, R15, 0x4, R2 ;  /* 0x000000040f047825 */ /* 0x000fe200078e0202 */
[----:B------:R2:W-:Y:S01]  /*6f680*/  @P2 STG.E desc[UR8][R20.64], R182 ;  /* 0x000000b614002986 */ /* 0x0005e2000c101908 */
[----:B------:R-:W-:Y:S01]  /*6f690*/  ISETP.LT.AND P2, PT, R247, UR5, !P3 ;  /* 0x00000005f7007c0c */ /* 0x000fe2000df41270 */
[----:B------:R-:W-:Y:S02]  /*6f6a0*/  ULDC UR5, c[0x0][0x228] ;  /* 0x00008a0000057ab9 */ /* 0x000fe40000000800 */
[----:B------:R4:W-:Y:S01]  /*6f6b0*/  @P5 STG.E desc[UR8][R4.64], R234 ;  /* 0x000000ea04005986 */ /* 0x0009e2000c101908 */
[----:B------:R-:W-:Y:S01]  /*6f6c0*/  ISETP.LT.AND P6, PT, R83, UR5, !P1 ;  /* 0x0000000553007c0c */ /* 0x000fe2000cfc1270 */
[----:B---3--:R-:W-:Y:S01]  /*6f6d0*/  IMAD.WIDE R8, R15, 0x4, R10 ;  /* 0x000000040f087825 */ /* 0x008fe200078e020a */
[----:B------:R-:W-:Y:S01]  /*6f6e0*/  ISETP.LT.AND P5, PT, R83, UR6, !P0 ;  /* 0x0000000653007c0c */ /* 0x000fe2000c7a1270 */
[----:B------:R-:W-:Y:S01]  /*6f6f0*/  ULDC UR5, c[0x0][0x228] ;  /* 0x00008a0000057ab9 */ /* 0x000fe20000000800 */
[----:B------:R-:W3:Y:S01]  /*6f700*/  LDL.LU R83, [R1+0x1978] ;  /* 0x0019780001537983 */ /* 0x000ee20000300800 */
[----:B------:R-:W-:Y:S01]  /*6f710*/  ISETP.LT.AND P4, PT, R246, UR4, !P3 ;  /* 0x00000004f6007c0c */ /* 0x000fe2000df81270 */
[----:B------:R-:W-:Y:S01]  /*6f720*/  ULDC UR4, c[0x0][0x228] ;  /* 0x00008a0000047ab9 */ /* 0x000fe20000000800 */
[C---:B-1----:R-:W-:Y:S01]  /*6f730*/  IADD3 R19, R15.reuse, UR28, RZ ;  /* 0x0000001c0f137c10 */ /* 0x042fe2000fffe0ff */
[C---:B------:R-:W-:Y:S01]  /*6f740*/  IMAD.WIDE R12, R15.reuse, 0x4, R84 ;  /* 0x000000040f0c7825 */ /* 0x040fe200078e0254 */
[----:B------:R-:W-:Y:S01]  /*6f750*/  ISETP.LT.AND P3, PT, R244, UR4, !P3 ;  /* 0x00000004f4007c0c */ /* 0x000fe2000df61270 */
[----:B------:R-:W-:Y:S01]  /*6f760*/  ULDC UR4, c[0x0][0x228] ;  /* 0x00008a0000047ab9 */ /* 0x000fe20000000800 */
[----:B------:R1:W-:Y:S01]  /*6f770*/  @P2 STG.E desc[UR8][R8.64], R118 ;  /* 0x0000007608002986 */ /* 0x0003e2000c101908 */
[----:B------:R-:W-:Y:S01]  /*6f780*/  IMAD.WIDE R14, R15, 0x4, R86 ;  /* 0x000000040f0e7825 */ /* 0x000fe200078e0256 */
[----:B------:R-:W-:Y:S01]  /*6f790*/  ISETP.LT.AND P2, PT, R247, UR4, !P1 ;  /* 0x00000004f7007c0c */ /* 0x000fe2000cf41270 */
[----:B------:R-:W-:Y:S01]  /*6f7a0*/  ULDC UR4, c[0x0][0x228] ;  /* 0x00008a0000047ab9 */ /* 0x000fe20000000800 */
[----:B------:R-:W-:Y:S01]  /*6f7b0*/  ULDC UR6, c[0x0][0x228] ;  /* 0x00008a0000067ab9 */ /* 0x000fe20000000800 */
[----:B------:R-:W-:-:S02]  /*6f7c0*/  IMAD.WIDE R16, R19, 0x4, R2 ;  /* 0x0000000413107825 */ /* 0x000fc400078e0202 */
[----:B------:R1:W-:Y:S01]  /*6f7d0*/  @P4 STG.E desc[UR8][R12.64], R54 ;  /* 0x000000360c004986 */ /* 0x0003e2000c101908 */
[----:B------:R-:W-:Y:S01]  /*6f7e0*/  ISETP.LT.AND P4, PT, R247, UR5, !P0 ;  /* 0x00000005f7007c0c */ /* 0x000fe2000c781270 */
[----:B------:R-:W-:Y:S02]  /*6f7f0*/  ULDC UR5, c[0x0][0x228] ;  /* 0x00008a0000057ab9 */ /* 0x000fe40000000800 */
[----:B------:R3:W-:Y:S01]  /*6f800*/  @P3 STG.E desc[UR8][R14.64], R6 ;  /* 0x000000060e003986 */ /* 0x0007e2000c101908 */
[----:B------:R-:W-:Y:S02]  /*6f810*/  ISETP.LT.AND P3, PT, R246, UR6, !P0 ;  /* 0x00000006f6007c0c */ /* 0x000fe4000c761270 */
[C---:B--2---:R-:W-:Y:S01]  /*6f820*/  IADD3 R21, R19.reuse, UR28, RZ ;  /* 0x0000001c13157c10 */ /* 0x044fe2000fffe0ff */
[----:B----4-:R-:W-:-:S04]  /*6f830*/  IMAD.WIDE R4, R19, 0x4, R10 ;  /* 0x0000000413047825 */ /* 0x010fc800078e020a */
[----:B-1----:R-:W-:-:S04]  /*6f840*/  IMAD.WIDE R8, R19, 0x4, R84 ;  /* 0x0000000413087825 */ /* 0x002fc800078e0254 */
[----:B------:R-:W-:-:S04]  /*6f850*/  IMAD.WIDE R12, R19, 0x4, R86 ;  /* 0x00000004130c7825 */ /* 0x000fc800078e0256 */
[----:B------:R-:W-:-:S04]  /*6f860*/  IMAD.WIDE R2, R21, 0x4, R2 ;  /* 0x0000000415027825 */ /* 0x000fc800078e0202 */
[----:B------:R-:W-:-:S04]  /*6f870*/  IMAD.WIDE R10, R21, 0x4, R10 ;  /* 0x00000004150a7825 */ /* 0x000fc800078e020a */
[----:B------:R-:W-:-:S04]  /*6f880*/  IMAD.WIDE R84, R21, 0x4, R84 ;  /* 0x0000000415547825 */ /* 0x000fc800078e0254 */
[----:B------:R-:W-:Y:S01]  /*6f890*/  IMAD.WIDE R86, R21, 0x4, R86 ;  /* 0x0000000415567825 */ /* 0x000fe200078e0256 */
[----:B---3--:R1:W-:Y:S01]  /*6f8a0*/  @P6 STG.E desc[UR8][R16.64], R83 ;  /* 0x0000005310006986 */ /* 0x0083e2000c101908 */
[----:B------:R-:W-:Y:S01]  /*6f8b0*/  ISETP.LT.AND P6, PT, R246, UR4, !P1 ;  /* 0x00000004f6007c0c */ /* 0x000fe2000cfc1270 */
[----:B------:R-:W-:Y:S01]  /*6f8c0*/  ULDC UR4, c[0x0][0x228] ;  /* 0x00008a0000047ab9 */ /* 0x000fe20000000800 */
[C---:B------:R-:W-:Y:S02]  /*6f8d0*/  ISETP.LT.AND P1, PT, R244.reuse, UR5, !P1 ;  /* 0x00000005f4007c0c */ /* 0x040fe4000cf21270 */
[----:B------:R-:W-:Y:S01]  /*6f8e0*/  ISETP.LT.AND P0, PT, R244, UR4, !P0 ;  /* 0x00000004f4007c0c */ /* 0x000fe2000c701270 */
[----:B------:R1:W-:Y:S08]  /*6f8f0*/  @P2 STG.E desc[UR8][R4.64], R51 ;  /* 0x0000003304002986 */ /* 0x0003f0000c101908 */
[----:B------:R1:W-:Y:S04]  /*6f900*/  @P6 STG.E desc[UR8][R8.64], R239 ;  /* 0x000000ef08006986 */ /* 0x0003e8000c101908 */
[----:B------:R1:W-:Y:S04]  /*6f910*/  @P1 STG.E desc[UR8][R12.64], R183 ;  /* 0x000000b70c001986 */ /* 0x0003e8000c101908 */
[----:B------:R1:W-:Y:S04]  /*6f920*/  @P5 STG.E desc[UR8][R2.64], R235 ;  /* 0x000000eb02005986 */ /* 0x0003e8000c101908 */
[----:B------:R1:W-:Y:S04]  /*6f930*/  @P4 STG.E desc[UR8][R10.64], R119 ;  /* 0x000000770a004986 */ /* 0x0003e8000c101908 */
[----:B------:R1:W-:Y:S01]  /*6f940*/  @P3 STG.E desc[UR8][R84.64], R55 ;  /* 0x0000003754003986 */ /* 0x0003e2000c101908 */
[----:B------:R-:W-:Y:S05]  /*6f950*/  @!P0 EXIT ;  /* 0x000000000000894d */ /* 0x000fea0003800000 */
[----:B------:R-:W-:Y:S01]  /*6f960*/  STG.E desc[UR8][R86.64], R7 ;  /* 0x0000000756007986 */ /* 0x000fe2000c101908 */
[----:B------:R-:W-:Y:S05]  /*6f970*/  EXIT ;  /* 0x000000000000794d */ /* 0x000fea0003800000 */
.L_x_2:
[----:B------:R-:W-:-:S00]  /*6f980*/  BRA `(.L_x_2) ;  /* 0xfffffffc00fc7947 */ /* 0x000fc0000383ffff */
[----:B------:R-:W-:-:S00]  /*6f990*/  NOP ;  /* 0x0000000000007918 */ /* 0x000fc00000000000 */
        /* <DEDUP_REMOVED lines=14> */
.L_x_3:


//--------------------- .nv.shared.matmul_kernel  --------------------------
	.section	.nv.shared.matmul_kernel,"aw",@nobits
	.sectionflags	@""
	.align	16
	.zero		1024


//--------------------- .nv.shared.reserved.0     --------------------------
	.section	.nv.shared.reserved.0,"aw",@nobits
	.weak		__nv_reservedSMEM_offset_0_alias
	.size		__nv_reservedSMEM_offset_0_alias, 0, 0
	.other		__nv_reservedSMEM_offset_0_alias,@"STO_CUDA_RESERVED_SHARED STV_DEFAULT"
__nv_reservedSMEM_offset_0_alias:
	.zero		0


//--------------------- .nv.constant0.matmul_kernel --------------------------
	.section	.nv.constant0.matmul_kernel,"a",@progbits
	.sectionflags	@""
	.align	4
.nv.constant0.matmul_kernel:
	.zero		608


//--------------------- SYMBOLS --------------------------

	.type		.nv.reservedSmem.offset0,@object
	.size		.nv.reservedSmem.offset0,0x4
